	.target	sm_90a

	.elftype	@"ET_EXEC"


//--------------------- .note.nv.tkinfo           --------------------------
	.section	.note.nv.tkinfo,"",@"SHT_NOTE"
	.sectionflags	@"SHF_NOTE_NV_TKINFO"
	.tkinfo
        /*0018*/ 	.word	0x00000002
        /*0030*/ 	.string	""
        /*0030*/ 	.string	"ptxas"
        /*0030*/ 	.string	"Cuda compilation tools, release 13.0, V13.0.88"
        /*0030*/ 	.string	"Build cuda_13.0.r13.0/compiler.36424714_0"
        /*0030*/ 	.string	"-v  -suppress-debug-info  -lineinfo  -arch sm_90a "



//--------------------- .note.nv.cuinfo           --------------------------
	.section	.note.nv.cuinfo,"",@"SHT_NOTE"
	.sectionflags	@"SHF_NOTE_NV_CUINFO"
        /*0018*/ 	.short	0x0002
        /*001a*/ 	.short	0x005a
        /*001c*/ 	.short	0x0082
	.zero		2


//--------------------- .nv.info                  --------------------------
	.section	.nv.info,"",@"SHT_CUDA_INFO"
	.align	4


	//----- nvinfo : EIATTR_REGCOUNT
	.align		4
        /*0000*/ 	.byte	0x04, 0x2f
        /*0002*/ 	.short	(.L_1 - .L_0)
	.align		4
.L_0:
        /*0004*/ 	.word	index@(matmul_kernel)
        /*0008*/ 	.word	0x000000ff


	//----- nvinfo : EIATTR_FRAME_SIZE
	.align		4
.L_1:
        /*000c*/ 	.byte	0x04, 0x11
        /*000e*/ 	.short	(.L_3 - .L_2)
	.align		4
.L_2:
        /*0010*/ 	.word	index@(matmul_kernel)
        /*0014*/ 	.word	0x000000b8


	//----- nvinfo : EIATTR_MIN_STACK_SIZE
	.align		4
.L_3:
        /*0018*/ 	.byte	0x04, 0x12
        /*001a*/ 	.short	(.L_5 - .L_4)
	.align		4
.L_4:
        /*001c*/ 	.word	index@(matmul_kernel)
        /*0020*/ 	.word	0x000000b8
.L_5:


//--------------------- .nv.compat                --------------------------
	.section	.nv.compat,"",@"SHT_CUDA_COMPAT_INFO"
	.align	4
        /*0000*/ 	.byte	0x02, 0x09, 0x01, 0x00, 0x02, 0x02, 0x04, 0x00, 0x02, 0x05, 0x05, 0x00, 0x03, 0x07, 0x01, 0x01
        /*0010*/ 	.byte	0x02, 0x03, 0x00, 0x00, 0x02, 0x06, 0x01, 0x00, 0x04, 0x0b, 0x08, 0x00, 0x00, 0x00, 0x00, 0x00
        /*0020*/ 	.byte	0x00, 0x00, 0x00, 0x00


//--------------------- .nv.info.matmul_kernel    --------------------------
	.section	.nv.info.matmul_kernel,"",@"SHT_CUDA_INFO"
	.sectionflags	@""
	.align	4


	//----- nvinfo : EIATTR_CUDA_API_VERSION
	.align		4
        /*0000*/ 	.byte	0x04, 0x37
        /*0002*/ 	.short	(.L_7 - .L_6)
.L_6:
        /*0004*/ 	.word	0x00000082


	//----- nvinfo : EIATTR_KPARAM_INFO
	.align		4
.L_7:
        /*0008*/ 	.byte	0x04, 0x17
        /*000a*/ 	.short	(.L_9 - .L_8)
.L_8:
        /*000c*/ 	.word	0x00000000
        /*0010*/ 	.short	0x000d
        /*0012*/ 	.short	0x0048
        /*0014*/ 	.byte	0x00, 0xf4, 0x21, 0x00


	//----- nvinfo : EIATTR_KPARAM_INFO
	.align		4
.L_9:
        /*0018*/ 	.byte	0x04, 0x17
        /*001a*/ 	.short	(.L_11 - .L_10)
.L_10:
        /*001c*/ 	.word	0x00000000
        /*0020*/ 	.short	0x000c
        /*0022*/ 	.short	0x0040
        /*0024*/ 	.byte	0x00, 0xf4, 0x21, 0x00


	//----- nvinfo : EIATTR_KPARAM_INFO
	.align		4
.L_11:
        /*0028*/ 	.byte	0x04, 0x17
        /*002a*/ 	.short	(.L_13 - .L_12)
.L_12:
        /*002c*/ 	.word	0x00000000
        /*0030*/ 	.short	0x000b
        /*0032*/ 	.short	0x0038
        /*0034*/ 	.byte	0x00, 0xf0, 0x11, 0x00


	//----- nvinfo : EIATTR_KPARAM_INFO
	.align		4
.L_13:
        /*0038*/ 	.byte	0x04, 0x17
        /*003a*/ 	.short	(.L_15 - .L_14)
.L_14:
        /*003c*/ 	.word	0x00000000
        /*0040*/ 	.short	0x000a
        /*0042*/ 	.short	0x0034
        /*0044*/ 	.byte	0x00, 0xf0, 0x11, 0x00


	//----- nvinfo : EIATTR_KPARAM_INFO
	.align		4
.L_15:
        /*0048*/ 	.byte	0x04, 0x17
        /*004a*/ 	.short	(.L_17 - .L_16)
.L_16:
        /*004c*/ 	.word	0x00000000
        /*0050*/ 	.short	0x0009
        /*0052*/ 	.short	0x0030
        /*0054*/ 	.byte	0x00, 0xf0, 0x11, 0x00


	//----- nvinfo : EIATTR_KPARAM_INFO
	.align		4
.L_17:
        /*0058*/ 	.byte	0x04, 0x17
        /*005a*/ 	.short	(.L_19 - .L_18)
.L_18:
        /*005c*/ 	.word	0x00000000
        /*0060*/ 	.short	0x0008
        /*0062*/ 	.short	0x002c
        /*0064*/ 	.byte	0x00, 0xf0, 0x11, 0x00


	//----- nvinfo : EIATTR_KPARAM_INFO
	.align		4
.L_19:
        /*0068*/ 	.byte	0x04, 0x17
        /*006a*/ 	.short	(.L_21 - .L_20)
.L_20:
        /*006c*/ 	.word	0x00000000
        /*0070*/ 	.short	0x0007
        /*0072*/ 	.short	0x0028
        /*0074*/ 	.byte	0x00, 0xf0, 0x11, 0x00


	//----- nvinfo : EIATTR_KPARAM_INFO
	.align		4
.L_21:
        /*0078*/ 	.byte	0x04, 0x17
        /*007a*/ 	.short	(.L_23 - .L_22)
.L_22:
        /*007c*/ 	.word	0x00000000
        /*0080*/ 	.short	0x0006
        /*0082*/ 	.short	0x0024
        /*0084*/ 	.byte	0x00, 0xf0, 0x11, 0x00


	//----- nvinfo : EIATTR_KPARAM_INFO
	.align		4
.L_23:
        /*0088*/ 	.byte	0x04, 0x17
        /*008a*/ 	.short	(.L_25 - .L_24)
.L_24:
        /*008c*/ 	.word	0x00000000
        /*0090*/ 	.short	0x0005
        /*0092*/ 	.short	0x0020
        /*0094*/ 	.byte	0x00, 0xf0, 0x11, 0x00


	//----- nvinfo : EIATTR_KPARAM_INFO
	.align		4
.L_25:
        /*0098*/ 	.byte	0x04, 0x17
        /*009a*/ 	.short	(.L_27 - .L_26)
.L_26:
        /*009c*/ 	.word	0x00000000
        /*00a0*/ 	.short	0x0004
        /*00a2*/ 	.short	0x001c
        /*00a4*/ 	.byte	0x00, 0xf0, 0x11, 0x00


	//----- nvinfo : EIATTR_KPARAM_INFO
	.align		4
.L_27:
        /*00a8*/ 	.byte	0x04, 0x17
        /*00aa*/ 	.short	(.L_29 - .L_28)
.L_28:
        /*00ac*/ 	.word	0x00000000
        /*00b0*/ 	.short	0x0003
        /*00b2*/ 	.short	0x0018
        /*00b4*/ 	.byte	0x00, 0xf0, 0x11, 0x00


	//----- nvinfo : EIATTR_KPARAM_INFO
	.align		4
.L_29:
        /*00b8*/ 	.byte	0x04, 0x17
        /*00ba*/ 	.short	(.L_31 - .L_30)
.L_30:
        /*00bc*/ 	.word	0x00000000
        /*00c0*/ 	.short	0x0002
        /*00c2*/ 	.short	0x0010
        /*00c4*/ 	.byte	0x00, 0xf4, 0x21, 0x00


	//----- nvinfo : EIATTR_KPARAM_INFO
	.align		4
.L_31:
        /*00c8*/ 	.byte	0x04, 0x17
        /*00ca*/ 	.short	(.L_33 - .L_32)
.L_32:
        /*00cc*/ 	.word	0x00000000
        /*00d0*/ 	.short	0x0001
        /*00d2*/ 	.short	0x0008
        /*00d4*/ 	.byte	0x00, 0xf4, 0x21, 0x00


	//----- nvinfo : EIATTR_KPARAM_INFO
	.align		4
.L_33:
        /*00d8*/ 	.byte	0x04, 0x17
        /*00da*/ 	.short	(.L_35 - .L_34)
.L_34:
        /*00dc*/ 	.word	0x00000000
        /*00e0*/ 	.short	0x0000
        /*00e2*/ 	.short	0x0000
        /*00e4*/ 	.byte	0x00, 0xf4, 0x21, 0x00


	//----- nvinfo : EIATTR_SPARSE_MMA_MASK
	.align		4
.L_35:
        /*00e8*/ 	.byte	0x03, 0x50
        /*00ea*/ 	.short	0x0000


	//----- nvinfo : EIATTR_MAXREG_COUNT
	.align		4
        /*00ec*/ 	.byte	0x03, 0x1b
        /*00ee*/ 	.short	0x00ff


	//----- nvinfo : EIATTR_NUM_BARRIERS
	.align		4
        /*00f0*/ 	.byte	0x02, 0x4c
        /*00f2*/ 	.byte	0x01
	.zero		1


	//----- nvinfo : EIATTR_ANNOTATIONS
	.align		4
        /*00f4*/ 	.byte	0x04, 0x55
        /*00f6*/ 	.short	(.L_37 - .L_36)


	//   ....[0]....
.L_36:
        /*00f8*/ 	.word	0x00000001
        /*00fc*/ 	.byte	0x90, 0x05, 0x00, 0x00, 0x01, 0x00, 0x00, 0x00, 0x60, 0x06, 0x00, 0x00, 0x01, 0x00, 0x00, 0x00
        /* <DEDUP_REMOVED lines=67> */
        /*053c*/ 	.byte	0x70, 0x86, 0x00, 0x00


	//----- nvinfo : EIATTR_MERCURY_ISA_VERSION
	.align		4
.L_37:
        /*0540*/ 	.byte	0x03, 0x5f
        /*0542*/ 	.short	0x0101


	//----- nvinfo : EIATTR_EXIT_INSTR_OFFSETS
	.align		4
        /*0544*/ 	.byte	0x04, 0x1c
        /*0546*/ 	.short	(.L_39 - .L_38)


	//   ....[0]....
.L_38:
        /*0548*/ 	.word	0x0000e780


	//   ....[1]....
        /*054c*/ 	.word	0x0000e7a0


	//----- nvinfo : EIATTR_REQNTID
	.align		4
.L_39:
        /*0550*/ 	.byte	0x04, 0x10
        /*0552*/ 	.short	(.L_41 - .L_40)
.L_40:
        /*0554*/ 	.word	0x00000100
        /*0558*/ 	.word	0x00000001
        /*055c*/ 	.word	0x00000001


	//----- nvinfo : EIATTR_CBANK_PARAM_SIZE
	.align		4
.L_41:
        /*0560*/ 	.byte	0x03, 0x19
        /*0562*/ 	.short	0x0050


	//----- nvinfo : EIATTR_PARAM_CBANK
	.align		4
        /*0564*/ 	.byte	0x04, 0x0a
        /*0566*/ 	.short	(.L_43 - .L_42)
	.align		4
.L_42:
        /*0568*/ 	.word	index@(.nv.constant0.matmul_kernel)
        /*056c*/ 	.short	0x0210
        /*056e*/ 	.short	0x0050


	//----- nvinfo : EIATTR_SW_WAR
	.align		4
.L_43:
        /*0570*/ 	.byte	0x04, 0x36
        /*0572*/ 	.short	(.L_45 - .L_44)
.L_44:
        /*0574*/ 	.word	0x00000008
.L_45:


//--------------------- .nv.callgraph             --------------------------
	.section	.nv.callgraph,"",@"SHT_CUDA_CALLGRAPH"
	.align	4
	.sectionentsize	8
	.align		4
        /*0000*/ 	.word	0x00000000
	.align		4
        /*0004*/ 	.word	0xffffffff
	.align		4
        /*0008*/ 	.word	0x00000000
	.align		4
        /*000c*/ 	.word	0xfffffffe
	.align		4
        /*0010*/ 	.word	0x00000000
	.align		4
        /*0014*/ 	.word	0xfffffffd
	.align		4
        /*0018*/ 	.word	0x00000000
	.align		4
        /*001c*/ 	.word	0xfffffffc


//--------------------- .text.matmul_kernel       --------------------------
	.section	.text.matmul_kernel,"ax",@progbits
	.align	128
        .global         matmul_kernel
        .type           matmul_kernel,@function
        .size           matmul_kernel,(.L_x_4 - matmul_kernel)
        .other          matmul_kernel,@"STO_CUDA_ENTRY STV_DEFAULT"
matmul_kernel:
.text.matmul_kernel:
[----:B------:R-:W0:Y:S08]  /*0000*/  LDC R1, c[0x0][0x28] ;  /* 0x00000a00ff017b82 */ /* 0x000e300000000800 */
[----:B------:R-:W1:Y:S01]  /*0010*/  LDC.64 R90, c[0x0][0x228] ;  /* 0x00008a00ff5a7b82 */ /* 0x000e620000000a00 */
[----:B------:R-:W2:Y:S01]  /*0020*/  S2R R5, SR_CTAID.X ;  /* 0x0000000000057919 */ /* 0x000ea20000002500 */
[----:B0-----:R-:W-:Y:S01]  /*0030*/  VIADD R1, R1, 0xffffff48 ;  /* 0xffffff4801017836 */ /* 0x001fe20000000000 */
[----:B------:R-:W-:Y:S01]  /*0040*/  ULDC.64 UR8, c[0x0][0x208] ;  /* 0x0000820000087ab9 */ /* 0x000fe20000000a00 */
[----:B------:R-:W-:Y:S01]  /*0050*/  ULDC UR10, c[0x0][0x230] ;  /* 0x00008c00000a7ab9 */ /* 0x000fe20000000800 */
[----:B------:R-:W0:Y:S03]  /*0060*/  S2R R189, SR_TID.X ;  /* 0x0000000000bd7919 */ /* 0x000e260000002100 */
[----:B------:R-:W3:Y:S01]  /*0070*/  S2UR UR6, SR_CgaCtaId ;  /* 0x00000000000679c3 */ /* 0x000ee20000008800 */
[----:B-1----:R-:W-:-:S05]  /*0080*/  VIADD R0, R91, 0x1ff ;  /* 0x000001ff5b007836 */ /* 0x002fca0000000000 */
[----:B------:R-:W-:-:S04]  /*0090*/  SHF.R.S32.HI R3, RZ, 0x1f, R0 ;  /* 0x0000001fff037819 */ /* 0x000fc80000011400 */
[----:B------:R-:W-:Y:S02]  /*00a0*/  LEA.HI R3, R3, R0, RZ, 0x9 ;  /* 0x0000000003037211 */ /* 0x000fe400078f48ff */
[----:B--2---:R-:W-:Y:S02]  /*00b0*/  IABS R8, R5 ;  /* 0x0000000500087213 */ /* 0x004fe40000000000 */
[----:B------:R-:W-:Y:S02]  /*00c0*/  SHF.R.S32.HI R3, RZ, 0x9, R3 ;  /* 0x00000009ff037819 */ /* 0x000fe40000011403 */
[C---:B0-----:R-:W-:Y:S02]  /*00d0*/  LEA.HI R223, R189.reuse, 0xc, RZ, 0x1a ;  /* 0x0000000cbddf7811 */ /* 0x041fe400078fd0ff */
[----:B------:R-:W-:Y:S01]  /*00e0*/  LEA.HI R224, R189, 0x1c, RZ, 0x1a ;  /* 0x0000001cbde07811 */ /* 0x000fe200078fd0ff */
[----:B------:R-:W-:-:S05]  /*00f0*/  IMAD.SHL.U32 R4, R3, 0x8, RZ ;  /* 0x0000000803047824 */ /* 0x000fca00078e00ff */
[-C--:B------:R-:W-:Y:S02]  /*0100*/  IABS R7, R4.reuse ;  /* 0x0000000400077213 */ /* 0x080fe40000000000 */
[----:B------:R-:W-:Y:S02]  /*0110*/  IABS R10, R4 ;  /* 0x00000004000a7213 */ /* 0x000fe40000000000 */
[----:B------:R-:W0:Y:S08]  /*0120*/  I2F.RP R0, R7 ;  /* 0x0000000700007306 */ /* 0x000e300000209400 */
[----:B0-----:R-:W0:Y:S02]  /*0130*/  MUFU.RCP R0, R0 ;  /* 0x0000000000007308 */ /* 0x001e240000001000 */
[----:B0-----:R-:W-:-:S02]  /*0140*/  VIADD R2, R0, 0xffffffe ;  /* 0x0ffffffe00027836 */ /* 0x001fc40000000000 */
[----:B------:R-:W-:-:S04]  /*0150*/  IMAD.MOV R0, RZ, RZ, -R10 ;  /* 0x000000ffff007224 */ /* 0x000fc800078e0a0a */
[----:B------:R0:W1:Y:S02]  /*0160*/  F2I.FTZ.U32.TRUNC.NTZ R3, R2 ;  /* 0x0000000200037305 */ /* 0x000064000021f000 */
[----:B0-----:R-:W-:Y:S02]  /*0170*/  IMAD.MOV.U32 R2, RZ, RZ, RZ ;  /* 0x000000ffff027224 */ /* 0x001fe400078e00ff */
[----:B-1----:R-:W-:-:S04]  /*0180*/  IMAD.MOV R6, RZ, RZ, -R3 ;  /* 0x000000ffff067224 */ /* 0x002fc800078e0a03 */
[----:B------:R-:W-:Y:S02]  /*0190*/  IMAD R9, R6, R7, RZ ;  /* 0x0000000706097224 */ /* 0x000fe400078e02ff */
[----:B------:R-:W-:Y:S02]  /*01a0*/  IMAD.MOV.U32 R6, RZ, RZ, R8 ;  /* 0x000000ffff067224 */ /* 0x000fe400078e0008 */
[----:B------:R-:W-:-:S06]  /*01b0*/  IMAD.HI.U32 R3, R3, R9, R2 ;  /* 0x0000000903037227 */ /* 0x000fcc00078e0002 */
[----:B------:R-:W-:-:S04]  /*01c0*/  IMAD.HI.U32 R3, R3, R6, RZ ;  /* 0x0000000603037227 */ /* 0x000fc800078e00ff */
[----:B------:R-:W-:-:S05]  /*01d0*/  IMAD R0, R3, R0, R6 ;  /* 0x0000000003007224 */ /* 0x000fca00078e0206 */
[----:B------:R-:W-:-:S13]  /*01e0*/  ISETP.GT.U32.AND P1, PT, R7, R0, PT ;  /* 0x000000000700720c */ /* 0x000fda0003f24070 */
[----:B------:R-:W-:Y:S02]  /*01f0*/  @!P1 IMAD.IADD R0, R0, 0x1, -R7 ;  /* 0x0000000100009824 */ /* 0x000fe400078e0a07 */
[----:B------:R-:W-:Y:S01]  /*0200*/  @!P1 VIADD R3, R3, 0x1 ;  /* 0x0000000103039836 */ /* 0x000fe20000000000 */
[----:B------:R-:W-:Y:S02]  /*0210*/  ISETP.NE.AND P1, PT, R4, RZ, PT ;  /* 0x000000ff0400720c */ /* 0x000fe40003f25270 */
[----:B------:R-:W-:Y:S02]  /*0220*/  ISETP.GE.U32.AND P0, PT, R0, R7, PT ;  /* 0x000000070000720c */ /* 0x000fe40003f06070 */
[----:B------:R-:W-:-:S04]  /*0230*/  LOP3.LUT R0, R5, R4, RZ, 0x3c, !PT ;  /* 0x0000000405007212 */ /* 0x000fc800078e3cff */
[----:B------:R-:W-:Y:S01]  /*0240*/  ISETP.GE.AND P2, PT, R0, RZ, PT ;  /* 0x000000ff0000720c */ /* 0x000fe20003f46270 */
[----:B------:R-:W-:-:S06]  /*0250*/  VIADD R0, R90, 0x3f ;  /* 0x0000003f5a007836 */ /* 0x000fcc0000000000 */
[----:B------:R-:W-:-:S04]  /*0260*/  @P0 VIADD R3, R3, 0x1 ;  /* 0x0000000103030836 */ /* 0x000fc80000000000 */
[----:B------:R-:W-:Y:S01]  /*0270*/  IMAD.MOV.U32 R2, RZ, RZ, R3 ;  /* 0x000000ffff027224 */ /* 0x000fe200078e0003 */
[----:B------:R-:W-:-:S03]  /*0280*/  SHF.R.S32.HI R3, RZ, 0x1f, R0 ;  /* 0x0000001fff037819 */ /* 0x000fc60000011400 */
[----:B------:R-:W-:Y:S01]  /*0290*/  @!P2 IMAD.MOV R2, RZ, RZ, -R2 ;  /* 0x000000ffff02a224 */ /* 0x000fe200078e0a02 */
[----:B------:R-:W-:Y:S02]  /*02a0*/  @!P1 LOP3.LUT R2, RZ, R4, RZ, 0x33, !PT ;  /* 0x00000004ff029212 */ /* 0x000fe400078e33ff */
[----:B------:R-:W-:-:S03]  /*02b0*/  LEA.HI R3, R3, R0, RZ, 0x6 ;  /* 0x0000000003037211 */ /* 0x000fc600078f30ff */
[----:B------:R-:W-:Y:S02]  /*02c0*/  IMAD.SHL.U32 R6, R2, 0x8, RZ ;  /* 0x0000000802067824 */ /* 0x000fe400078e00ff */
[----:B------:R-:W-:-:S03]  /*02d0*/  IMAD.MOV R2, RZ, RZ, -R2 ;  /* 0x000000ffff027224 */ /* 0x000fc600078e0a02 */
[----:B------:R-:W-:Y:S01]  /*02e0*/  LEA.HI.SX32 R3, R3, -R6, 0x1a ;  /* 0x8000000603037211 */ /* 0x000fe200078fd2ff */
[----:B------:R-:W-:-:S03]  /*02f0*/  IMAD R11, R4, R2, R5 ;  /* 0x00000002040b7224 */ /* 0x000fc600078e0205 */
[----:B------:R-:W-:-:S04]  /*0300*/  VIMNMX R8, R3, 0x8, PT ;  /* 0x0000000803087848 */ /* 0x000fc80003fe0100 */
[-C--:B------:R-:W-:Y:S02]  /*0310*/  IABS R7, R8.reuse ;  /* 0x0000000800077213 */ /* 0x080fe40000000000 */
[----:B------:R-:W-:Y:S02]  /*0320*/  IABS R4, R8 ;  /* 0x0000000800047213 */ /* 0x000fe40000000000 */
[----:B------:R-:W0:Y:S01]  /*0330*/  I2F.RP R0, R7 ;  /* 0x0000000700007306 */ /* 0x000e220000209400 */
[C---:B------:R-:W-:Y:S02]  /*0340*/  R2UR UR4, R8.reuse ;  /* 0x00000000080472ca */ /* 0x040fe400000e0000 */
[----:B------:R-:W-:-:S11]  /*0350*/  R2UR UR7, R8 ;  /* 0x00000000080772ca */ /* 0x000fd600000e0000 */
[----:B------:R-:W-:Y:S01]  /*0360*/  UISETP.NE.AND UP0, UPT, UR4, URZ, UPT ;  /* 0x0000003f0400728c */ /* 0x000fe2000bf05270 */
[----:B0-----:R-:W0:Y:S02]  /*0370*/  MUFU.RCP R0, R0 ;  /* 0x0000000000007308 */ /* 0x001e240000001000 */
[----:B0-----:R-:W-:Y:S02]  /*0380*/  VIADD R3, R0, 0xffffffe ;  /* 0x0ffffffe00037836 */ /* 0x001fe40000000000 */
[----:B------:R-:W-:-:S04]  /*0390*/  IMAD.MOV R0, RZ, RZ, -R4 ;  /* 0x000000ffff007224 */ /* 0x000fc800078e0a04 */
[----:B------:R-:W0:Y:S02]  /*03a0*/  F2I.FTZ.U32.TRUNC.NTZ R3, R3 ;  /* 0x0000000300037305 */ /* 0x000e24000021f000 */
[----:B0-----:R-:W-:-:S04]  /*03b0*/  IMAD.MOV R9, RZ, RZ, -R3 ;  /* 0x000000ffff097224 */ /* 0x001fc800078e0a03 */
[----:B------:R-:W-:Y:S01]  /*03c0*/  IMAD.MOV.U32 R2, RZ, RZ, R9 ;  /* 0x000000ffff027224 */ /* 0x000fe200078e0009 */
[----:B------:R-:W-:-:S03]  /*03d0*/  IABS R9, R11 ;  /* 0x0000000b00097213 */ /* 0x000fc60000000000 */
[----:B------:R-:W-:Y:S02]  /*03e0*/  IMAD R5, R2, R7, RZ ;  /* 0x0000000702057224 */ /* 0x000fe400078e02ff */
[----:B------:R-:W-:-:S04]  /*03f0*/  IMAD.MOV.U32 R2, RZ, RZ, RZ ;  /* 0x000000ffff027224 */ /* 0x000fc800078e00ff */
[----:B------:R-:W-:Y:S01]  /*0400*/  IMAD.HI.U32 R2, R3, R5, R2 ;  /* 0x0000000503027227 */ /* 0x000fe200078e0002 */
[----:B------:R-:W-:-:S05]  /*0410*/  LOP3.LUT R3, R189, 0x3f, RZ, 0xc0, !PT ;  /* 0x0000003fbd037812 */ /* 0x000fca00078ec0ff */
[----:B------:R-:W-:-:S04]  /*0420*/  IMAD.HI.U32 R2, R2, R9, RZ ;  /* 0x0000000902027227 */ /* 0x000fc800078e00ff */
[----:B------:R-:W-:-:S05]  /*0430*/  IMAD R0, R2, R0, R9 ;  /* 0x0000000002007224 */ /* 0x000fca00078e0209 */
[----:B------:R-:W-:-:S13]  /*0440*/  ISETP.GT.U32.AND P1, PT, R7, R0, PT ;  /* 0x000000000700720c */ /* 0x000fda0003f24070 */
[----:B------:R-:W-:Y:S02]  /*0450*/  @!P1 IMAD.IADD R0, R0, 0x1, -R7 ;  /* 0x0000000100009824 */ /* 0x000fe400078e0a07 */
[----:B------:R-:W-:-:S03]  /*0460*/  @!P1 VIADD R2, R2, 0x1 ;  /* 0x0000000102029836 */ /* 0x000fc60000000000 */
[----:B------:R-:W-:Y:S02]  /*0470*/  ISETP.GE.U32.AND P0, PT, R0, R7, PT ;  /* 0x000000070000720c */ /* 0x000fe40003f06070 */
[----:B------:R-:W-:Y:S01]  /*0480*/  LOP3.LUT R0, R11, R8, RZ, 0x3c, !PT ;  /* 0x000000080b007212 */ /* 0x000fe200078e3cff */
[----:B------:R-:W0:Y:S03]  /*0490*/  LDC R7, c[0x0][0x230] ;  /* 0x00008c00ff077b82 */ /* 0x000e260000000800 */
[----:B------:R-:W-:-:S07]  /*04a0*/  ISETP.GE.AND P2, PT, R0, RZ, PT ;  /* 0x000000ff0000720c */ /* 0x000fce0003f46270 */
[----:B------:R-:W-:-:S06]  /*04b0*/  @P0 VIADD R2, R2, 0x1 ;  /* 0x0000000102020836 */ /* 0x000fcc0000000000 */
[----:B------:R-:W-:-:S05]  /*04c0*/  @!P2 IMAD.MOV R2, RZ, RZ, -R2 ;  /* 0x000000ffff02a224 */ /* 0x000fca00078e0a02 */
[----:B------:R-:W-:Y:S01]  /*04d0*/  R2UR UR5, R2 ;  /* 0x00000000020572ca */ /* 0x000fe200000e0000 */
[----:B0-----:R-:W-:-:S05]  /*04e0*/  VIADD R7, R7, 0x1f ;  /* 0x0000001f07077836 */ /* 0x001fca0000000000 */
[----:B------:R-:W-:-:S03]  /*04f0*/  ISETP.GT.AND P0, PT, R7, 0x1f, PT ;  /* 0x0000001f0700780c */ /* 0x000fc60003f04270 */
[----:B------:R-:W-:-:S04]  /*0500*/  @!UP0 ULOP3.LUT UR5, URZ, UR7, URZ, 0x33, !UPT ;  /* 0x000000073f058292 */ /* 0x000fc8000f8e333f */
[----:B------:R-:W-:Y:S02]  /*0510*/  UIADD3 UR4, -UR5, URZ, URZ ;  /* 0x0000003f05047290 */ /* 0x000fe4000fffe13f */
[----:B------:R-:W-:-:S04]  /*0520*/  USHF.L.U32 UR5, UR5, 0x9, URZ ;  /* 0x0000000905057899 */ /* 0x000fc8000800063f */
[----:B------:R-:W-:Y:S01]  /*0530*/  IMAD R0, R8, UR4, R11 ;  /* 0x0000000408007c24 */ /* 0x000fe2000f8e020b */
[----:B------:R-:W-:Y:S02]  /*0540*/  UMOV UR4, 0x400 ;  /* 0x0000040000047882 */ /* 0x000fe40000000000 */
[----:B---3--:R-:W-:Y:S01]  /*0550*/  ULEA UR4, UR6, UR4, 0x18 ;  /* 0x0000000406047291 */ /* 0x008fe2000f8ec03f */
[----:B------:R-:W-:-:S04]  /*0560*/  IMAD.IADD R0, R6, 0x1, R0 ;  /* 0x0000000106007824 */ /* 0x000fc800078e0200 */
[----:B------:R-:W-:Y:S01]  /*0570*/  IMAD R18, R0, 0x40, R3 ;  /* 0x0000004000127824 */ /* 0x000fe200078e0203 */
[----:B------:R-:W-:-:S04]  /*0580*/  SHF.R.U32.HI R0, RZ, 0x6, R189 ;  /* 0x00000006ff007819 */ /* 0x000fc800000116bd */
[----:B------:R0:W-:Y:S01]  /*0590*/  STL [R1+0x6c], R18 ;  /* 0x00006c1201007387 */ /* 0x0001e20000100800 */
[----:B------:R-:W-:-:S04]  /*05a0*/  SGXT.U32 R190, R0, 0x2 ;  /* 0x0000000200be781a */ /* 0x000fc80000000000 */
[C---:B------:R-:W-:Y:S02]  /*05b0*/  LOP3.LUT R191, R190.reuse, 0x4, RZ, 0xfc, !PT ;  /* 0x00000004bebf7812 */ /* 0x040fe400078efcff */
[C---:B------:R-:W-:Y:S02]  /*05c0*/  LOP3.LUT R192, R190.reuse, 0x8, RZ, 0xfc, !PT ;  /* 0x00000008bec07812 */ /* 0x040fe400078efcff */
[C---:B------:R-:W-:Y:S02]  /*05d0*/  LOP3.LUT R193, R190.reuse, 0x10, RZ, 0xfc, !PT ;  /* 0x00000010bec17812 */ /* 0x040fe400078efcff */
[C---:B------:R-:W-:Y:S02]  /*05e0*/  LOP3.LUT R221, R190.reuse, 0x14, RZ, 0xfc, !PT ;  /* 0x00000014bedd7812 */ /* 0x040fe400078efcff */
[----:B------:R-:W-:Y:S01]  /*05f0*/  LOP3.LUT R222, R190, 0x18, RZ, 0xfc, !PT ;  /* 0x00000018bede7812 */ /* 0x000fe200078efcff */
[----:B0-----:R-:W-:Y:S06]  /*0600*/  @P0 BRA `(.L_x_0) ;  /* 0x0000000400140947 */ /* 0x001fec0003800000 */
[C---:B------:R-:W-:Y:S01]  /*0610*/  IMAD.SHL.U32 R2, R189.reuse, 0x20, RZ ;  /* 0x00000020bd027824 */ /* 0x040fe200078e00ff */
[----:B------:R-:W-:Y:S02]  /*0620*/  LOP3.LUT R0, R189, 0x80, RZ, 0xc0, !PT ;  /* 0x00000080bd007812 */ /* 0x000fe400078ec0ff */
[----:B------:R-:W-:Y:S02]  /*0630*/  CS2R R24, SRZ ;  /* 0x0000000000187805 */ /* 0x000fe4000001ff00 */
[----:B------:R-:W-:Y:S02]  /*0640*/  CS2R R26, SRZ ;  /* 0x00000000001a7805 */ /* 0x000fe4000001ff00 */
[----:B------:R-:W-:Y:S01]  /*0650*/  CS2R R28, SRZ ;  /* 0x00000000001c7805 */ /* 0x000fe2000001ff00 */
[----:B------:R0:W-:Y:S01]  /*0660*/  STL [R1+0x70], R2 ;  /* 0x0000700201007387 */ /* 0x0001e20000100800 */
[----:B------:R-:W-:Y:S02]  /*0670*/  R2UR UR7, R0 ;  /* 0x00000000000772ca */ /* 0x000fe400000e0000 */
[----:B------:R-:W-:-:S02]  /*0680*/  CS2R R30, SRZ ;  /* 0x00000000001e7805 */ /* 0x000fc4000001ff00 */
[----:B------:R-:W-:Y:S02]  /*0690*/  CS2R R32, SRZ ;  /* 0x0000000000207805 */ /* 0x000fe4000001ff00 */
[----:B------:R-:W-:Y:S02]  /*06a0*/  CS2R R34, SRZ ;  /* 0x0000000000227805 */ /* 0x000fe4000001ff00 */
[----:B------:R-:W-:Y:S02]  /*06b0*/  CS2R R36, SRZ ;  /* 0x0000000000247805 */ /* 0x000fe4000001ff00 */
[----:B------:R-:W-:Y:S02]  /*06c0*/  CS2R R38, SRZ ;  /* 0x0000000000267805 */ /* 0x000fe4000001ff00 */
[----:B------:R-:W-:Y:S02]  /*06d0*/  CS2R R40, SRZ ;  /* 0x0000000000287805 */ /* 0x000fe4000001ff00 */
        /* <DEDUP_REMOVED lines=54> */
[----:B------:R-:W-:Y:S01]  /*0a40*/  CS2R R150, SRZ ;  /* 0x0000000000967805 */ /* 0x000fe2000001ff00 */
[----:B0-----:R-:W-:Y:S06]  /*0a50*/  BRA `(.L_x_1) ;  /* 0x0000007800f47947 */ /* 0x001fec0003800000 */
.L_x_0:
[----:B------:R-:W-:Y:S02]  /*0a60*/  IABS R0, R90 ;  /* 0x0000005a00007213 */ /* 0x000fe40000000000 */
[----:B------:R-:W-:Y:S02]  /*0a70*/  CS2R R136, SRZ ;  /* 0x0000000000887805 */ /* 0x000fe4000001ff00 */
[----:B------:R-:W-:Y:S02]  /*0a80*/  IABS R2, R91 ;  /* 0x0000005b00027213 */ /* 0x000fe40000000000 */
[----:B------:R-:W-:Y:S01]  /*0a90*/  CS2R R138, SRZ ;  /* 0x00000000008a7805 */ /* 0x000fe2000001ff00 */
[----:B------:R-:W0:Y:S01]  /*0aa0*/  I2F.RP R6, R0 ;  /* 0x0000000000067306 */ /* 0x000e220000209400 */
[----:B------:R-:W-:Y:S02]  /*0ab0*/  SHF.R.U32.HI R5, RZ, 0x5, R189 ;  /* 0x00000005ff057819 */ /* 0x000fe400000116bd */
[----:B------:R-:W-:-:S02]  /*0ac0*/  CS2R R140, SRZ ;  /* 0x00000000008c7805 */ /* 0x000fc4000001ff00 */
[----:B------:R-:W-:Y:S02]  /*0ad0*/  IABS R67, R18 ;  /* 0x0000001200437213 */ /* 0x000fe40000000000 */
[----:B------:R-:W-:Y:S02]  /*0ae0*/  CS2R R142, SRZ ;  /* 0x00000000008e7805 */ /* 0x000fe4000001ff00 */
[----:B------:R-:W-:Y:S02]  /*0af0*/  R2UR UR11, R5 ;  /* 0x00000000050b72ca */ /* 0x000fe400000e0000 */
[----:B------:R-:W-:Y:S02]  /*0b00*/  CS2R R144, SRZ ;  /* 0x0000000000907805 */ /* 0x000fe4000001ff00 */
[----:B------:R-:W-:Y:S01]  /*0b10*/  ISETP.NE.AND P1, PT, R90, RZ, PT ;  /* 0x000000ff5a00720c */ /* 0x000fe20003f25270 */
[----:B------:R-:W1:Y:S01]  /*0b20*/  I2F.RP R3, R2 ;  /* 0x0000000200037306 */ /* 0x000e620000209400 */
[----:B------:R-:W-:-:S02]  /*0b30*/  CS2R R146, SRZ ;  /* 0x0000000000927805 */ /* 0x000fc4000001ff00 */
[----:B------:R-:W-:Y:S02]  /*0b40*/  CS2R R148, SRZ ;  /* 0x0000000000947805 */ /* 0x000fe4000001ff00 */
[----:B------:R-:W-:-:S03]  /*0b50*/  CS2R R150, SRZ ;  /* 0x0000000000967805 */ /* 0x000fc6000001ff00 */
[----:B0-----:R-:W0:Y:S01]  /*0b60*/  MUFU.RCP R6, R6 ;  /* 0x0000000600067308 */ /* 0x001e220000001000 */
[----:B------:R-:W-:Y:S02]  /*0b70*/  ULOP3.LUT UR12, UR5, 0x7, UR11, 0xf8, !UPT ;  /* 0x00000007050c7892 */ /* 0x000fe4000f8ef80b */
[----:B------:R-:W-:Y:S02]  /*0b80*/  UIADD3 UR6, UR5, UR11, URZ ;  /* 0x0000000b05067290 */ /* 0x000fe4000fffe03f */
[----:B------:R-:W-:-:S03]  /*0b90*/  ULOP3.LUT UR50, UR12, 0x1f0, URZ, 0xfc, !UPT ;  /* 0x000001f00c327892 */ /* 0x000fc6000f8efc3f */
[----:B-1----:R-:W1:Y:S01]  /*0ba0*/  MUFU.RCP R3, R3 ;  /* 0x0000000300037308 */ /* 0x002e620000001000 */
[----:B------:R-:W-:Y:S02]  /*0bb0*/  ULOP3.LUT UR51, UR12, 0x1e8, URZ, 0xfc, !UPT ;  /* 0x000001e80c337892 */ /* 0x000fe4000f8efc3f */
[----:B------:R-:W-:Y:S02]  /*0bc0*/  ULOP3.LUT UR52, UR12, 0x1e0, URZ, 0xfc, !UPT ;  /* 0x000001e00c347892 */ /* 0x000fe4000f8efc3f */
[----:B------:R-:W-:Y:S02]  /*0bd0*/  ULOP3.LUT UR53, UR12, 0x1d0, URZ, 0xfc, !UPT ;  /* 0x000001d00c357892 */ /* 0x000fe4000f8efc3f */
[----:B------:R-:W-:Y:S01]  /*0be0*/  ULOP3.LUT UR54, UR12, 0x1c8, URZ, 0xfc, !UPT ;  /* 0x000001c80c367892 */ /* 0x000fe2000f8efc3f */
[----:B0-----:R-:W-:Y:S01]  /*0bf0*/  VIADD R8, R6, 0xffffffe ;  /* 0x0ffffffe06087836 */ /* 0x001fe20000000000 */
[----:B------:R-:W-:Y:S01]  /*0c00*/  ULOP3.LUT UR55, UR12, 0x1c0, URZ, 0xfc, !UPT ;  /* 0x000001c00c377892 */ /* 0x000fe2000f8efc3f */
[----:B------:R-:W-:Y:S01]  /*0c10*/  IMAD.U32 R6, RZ, RZ, UR52 ;  /* 0x00000034ff067e24 */ /* 0x000fe2000f8e00ff */
[----:B------:R-:W-:Y:S01]  /*0c20*/  ULOP3.LUT UR56, UR12, 0x1b0, URZ, 0xfc, !UPT ;  /* 0x000001b00c387892 */ /* 0x000fe2000f8efc3f */
[----:B------:R0:W2:Y:S01]  /*0c30*/  F2I.FTZ.U32.TRUNC.NTZ R9, R8 ;  /* 0x0000000800097305 */ /* 0x0000a2000021f000 */
[----:B------:R-:W-:-:S02]  /*0c40*/  ULOP3.LUT UR57, UR12, 0x1a8, URZ, 0xfc, !UPT ;  /* 0x000001a80c397892 */ /* 0x000fc4000f8efc3f */
[----:B------:R-:W-:Y:S01]  /*0c50*/  IABS R27, R6 ;  /* 0x00000006001b7213 */ /* 0x000fe20000000000 */
[----:B-1----:R-:W-:Y:S01]  /*0c60*/  VIADD R4, R3, 0xffffffe ;  /* 0x0ffffffe03047836 */ /* 0x002fe20000000000 */
[----:B------:R-:W-:Y:S01]  /*0c70*/  ULOP3.LUT UR58, UR12, 0x1a0, URZ, 0xfc, !UPT ;  /* 0x000001a00c3a7892 */ /* 0x000fe2000f8efc3f */
[----:B------:R-:W-:Y:S01]  /*0c80*/  IMAD.U32 R6, RZ, RZ, UR53 ;  /* 0x00000035ff067e24 */ /* 0x000fe2000f8e00ff */
[----:B------:R-:W-:Y:S01]  /*0c90*/  ULOP3.LUT UR59, UR12, 0x190, URZ, 0xfc, !UPT ;  /* 0x000001900c3b7892 */ /* 0x000fe2000f8efc3f */
[----:B------:R1:W3:Y:S01]  /*0ca0*/  F2I.FTZ.U32.TRUNC.NTZ R5, R4 ;  /* 0x0000000400057305 */ /* 0x0002e2000021f000 */
[----:B0-----:R-:W-:Y:S01]  /*0cb0*/  IMAD.MOV.U32 R8, RZ, RZ, RZ ;  /* 0x000000ffff087224 */ /* 0x001fe200078e00ff */
[----:B------:R-:W-:Y:S01]  /*0cc0*/  ULOP3.LUT UR60, UR12, 0x188, URZ, 0xfc, !UPT ;  /* 0x000001880c3c7892 */ /* 0x000fe2000f8efc3f */
[----:B------:R-:W-:Y:S01]  /*0cd0*/  IABS R33, R6 ;  /* 0x0000000600217213 */ /* 0x000fe20000000000 */
[----:B------:R-:W-:Y:S01]  /*0ce0*/  IMAD.U32 R6, RZ, RZ, UR55 ;  /* 0x00000037ff067e24 */ /* 0x000fe2000f8e00ff */
[----:B------:R-:W-:Y:S01]  /*0cf0*/  ULOP3.LUT UR61, UR12, 0x180, URZ, 0xfc, !UPT ;  /* 0x000001800c3d7892 */ /* 0x000fe2000f8efc3f */
[----:B--2---:R-:W-:Y:S01]  /*0d00*/  IMAD.MOV R13, RZ, RZ, -R9 ;  /* 0x000000ffff0d7224 */ /* 0x004fe200078e0a09 */
[----:B------:R-:W-:Y:S01]  /*0d10*/  ULOP3.LUT UR7, UR12, 0x170, URZ, 0xfc, !UPT ;  /* 0x000001700c077892 */ /* 0x000fe2000f8efc3f */
[----:B-1----:R-:W-:Y:S01]  /*0d20*/  IMAD.U32 R4, RZ, RZ, UR50 ;  /* 0x00000032ff047e24 */ /* 0x002fe2000f8e00ff */
[----:B------:R-:W-:Y:S01]  /*0d30*/  IABS R35, R6 ;  /* 0x0000000600237213 */ /* 0x000fe20000000000 */
[----:B------:R-:W-:Y:S01]  /*0d40*/  IMAD R3, R13, R0, RZ ;  /* 0x000000000d037224 */ /* 0x000fe200078e02ff */
[----:B------:R-:W-:-:S02]  /*0d50*/  ULOP3.LUT UR13, UR12, 0x168, URZ, 0xfc, !UPT ;  /* 0x000001680c0d7892 */ /* 0x000fc4000f8efc3f */
[----:B------:R-:W-:Y:S01]  /*0d60*/  IABS R49, R4 ;  /* 0x0000000400317213 */ /* 0x000fe20000000000 */
[----:B---3--:R-:W-:Y:S01]  /*0d70*/  IMAD.MOV R11, RZ, RZ, -R5 ;  /* 0x000000ffff0b7224 */ /* 0x008fe200078e0a05 */
[----:B------:R-:W-:Y:S01]  /*0d80*/  ULOP3.LUT UR14, UR12, 0x160, URZ, 0xfc, !UPT ;  /* 0x000001600c0e7892 */ /* 0x000fe2000f8efc3f */
[----:B------:R-:W-:Y:S01]  /*0d90*/  IMAD.HI.U32 R8, R9, R3, R8 ;  /* 0x0000000309087227 */ /* 0x000fe200078e0008 */
[----:B------:R-:W-:Y:S02]  /*0da0*/  ULOP3.LUT UR15, UR12, 0x150, URZ, 0xfc, !UPT ;  /* 0x000001500c0f7892 */ /* 0x000fe4000f8efc3f */
[----:B------:R-:W-:Y:S01]  /*0db0*/  ULOP3.LUT UR16, UR12, 0x148, URZ, 0xfc, !UPT ;  /* 0x000001480c107892 */ /* 0x000fe2000f8efc3f */
[----:B------:R-:W-:Y:S01]  /*0dc0*/  IMAD R3, R11, R2, RZ ;  /* 0x000000020b037224 */ /* 0x000fe200078e02ff */
[----:B------:R-:W-:Y:S01]  /*0dd0*/  ULOP3.LUT UR17, UR12, 0x140, URZ, 0xfc, !UPT ;  /* 0x000001400c117892 */ /* 0x000fe2000f8efc3f */
[----:B------:R-:W-:Y:S01]  /*0de0*/  IMAD.MOV.U32 R4, RZ, RZ, RZ ;  /* 0x000000ffff047224 */ /* 0x000fe200078e00ff */
[----:B------:R-:W-:Y:S01]  /*0df0*/  ULOP3.LUT UR19, UR12, 0x128, URZ, 0xfc, !UPT ;  /* 0x000001280c137892 */ /* 0x000fe2000f8efc3f */
[----:B------:R-:W-:Y:S01]  /*0e00*/  IMAD.HI.U32 R8, R8, R67, RZ ;  /* 0x0000004308087227 */ /* 0x000fe200078e00ff */
[----:B------:R-:W-:-:S02]  /*0e10*/  ULOP3.LUT UR18, UR12, 0x130, URZ, 0xfc, !UPT ;  /* 0x000001300c127892 */ /* 0x000fc4000f8efc3f */
[----:B------:R-:W-:Y:S01]  /*0e20*/  ULOP3.LUT UR20, UR12, 0x120, URZ, 0xfc, !UPT ;  /* 0x000001200c147892 */ /* 0x000fe2000f8efc3f */
[----:B------:R-:W-:Y:S01]  /*0e30*/  IMAD.HI.U32 R3, R5, R3, R4 ;  /* 0x0000000305037227 */ /* 0x000fe200078e0004 */
[----:B------:R-:W-:Y:S02]  /*0e40*/  ULOP3.LUT UR21, UR12, 0x110, URZ, 0xfc, !UPT ;  /* 0x000001100c157892 */ /* 0x000fe4000f8efc3f */
[----:B------:R-:W-:Y:S01]  /*0e50*/  ULOP3.LUT UR22, UR12, 0x108, URZ, 0xfc, !UPT ;  /* 0x000001080c167892 */ /* 0x000fe2000f8efc3f */
[----:B------:R-:W-:Y:S01]  /*0e60*/  IMAD.U32 R4, RZ, RZ, UR51 ;  /* 0x00000033ff047e24 */ /* 0x000fe2000f8e00ff */
[----:B------:R-:W-:Y:S01]  /*0e70*/  ULOP3.LUT UR23, UR12, 0x100, URZ, 0xfc, !UPT ;  /* 0x000001000c177892 */ /* 0x000fe2000f8efc3f */
[----:B------:R-:W-:Y:S01]  /*0e80*/  IMAD.MOV R8, RZ, RZ, -R8 ;  /* 0x000000ffff087224 */ /* 0x000fe200078e0a08 */
[----:B------:R-:W-:Y:S01]  /*0e90*/  ULOP3.LUT UR24, UR12, 0xf0, URZ, 0xfc, !UPT ;  /* 0x000000f00c187892 */ /* 0x000fe2000f8efc3f */
[----:B------:R-:W-:Y:S01]  /*0ea0*/  IMAD.U32 R9, RZ, RZ, UR61 ;  /* 0x0000003dff097e24 */ /* 0x000fe2000f8e00ff */
[----:B------:R-:W-:Y:S01]  /*0eb0*/  IABS R25, R4 ;  /* 0x0000000400197213 */ /* 0x000fe20000000000 */
[----:B------:R-:W-:Y:S01]  /*0ec0*/  IMAD.HI.U32 R4, R3, R49, RZ ;  /* 0x0000003103047227 */ /* 0x000fe200078e00ff */
[----:B------:R-:W-:-:S02]  /*0ed0*/  ULOP3.LUT UR25, UR12, 0xe8, URZ, 0xfc, !UPT ;  /* 0x000000e80c197892 */ /* 0x000fc4000f8efc3f */
[----:B------:R-:W-:Y:S01]  /*0ee0*/  IABS R16, R9 ;  /* 0x0000000900107213 */ /* 0x000fe20000000000 */
[----:B------:R-:W-:Y:S01]  /*0ef0*/  IMAD.MOV R5, RZ, RZ, -R4 ;  /* 0x000000ffff057224 */ /* 0x000fe200078e0a04 */
[----:B------:R-:W-:Y:S01]  /*0f00*/  ULOP3.LUT UR26, UR12, 0xe0, URZ, 0xfc, !UPT ;  /* 0x000000e00c1a7892 */ /* 0x000fe2000f8efc3f */
[C---:B------:R-:W-:Y:S01]  /*0f10*/  IMAD.HI.U32 R4, R3.reuse, R25, RZ ;  /* 0x0000001903047227 */ /* 0x040fe200078e00ff */
[----:B------:R-:W-:Y:S02]  /*0f20*/  ULOP3.LUT UR27, UR12, 0xd0, URZ, 0xfc, !UPT ;  /* 0x000000d00c1b7892 */ /* 0x000fe4000f8efc3f */
[----:B------:R-:W-:Y:S01]  /*0f30*/  ULOP3.LUT UR28, UR12, 0xc8, URZ, 0xfc, !UPT ;  /* 0x000000c80c1c7892 */ /* 0x000fe2000f8efc3f */
[----:B------:R-:W-:Y:S01]  /*0f40*/  IMAD R67, R0, R8, R67 ;  /* 0x0000000800437224 */ /* 0x000fe200078e0243 */
[----:B------:R-:W-:Y:S01]  /*0f50*/  ULOP3.LUT UR29, UR12, 0xc0, URZ, 0xfc, !UPT ;  /* 0x000000c00c1d7892 */ /* 0x000fe2000f8efc3f */
[----:B------:R-:W-:Y:S01]  /*0f60*/  IMAD R49, R2, R5, R49 ;  /* 0x0000000502317224 */ /* 0x000fe200078e0231 */
[----:B------:R-:W-:Y:S01]  /*0f70*/  ULOP3.LUT UR30, UR12, 0xb0, URZ, 0xfc, !UPT ;  /* 0x000000b00c1e7892 */ /* 0x000fe2000f8efc3f */
[----:B------:R-:W-:Y:S01]  /*0f80*/  IMAD.MOV R5, RZ, RZ, -R4 ;  /* 0x000000ffff057224 */ /* 0x000fe200078e0a04 */
[----:B------:R-:W-:Y:S01]  /*0f90*/  ISETP.GT.U32.AND P0, PT, R0, R67, PT ;  /* 0x000000430000720c */ /* 0x000fe20003f04070 */
[----:B------:R-:W-:Y:S01]  /*0fa0*/  IMAD.U32 R8, RZ, RZ, UR54 ;  /* 0x00000036ff087e24 */ /* 0x000fe2000f8e00ff */
[----:B------:R-:W-:Y:S01]  /*0fb0*/  ISETP.GT.U32.AND P2, PT, R2, R49, PT ;  /* 0x000000310200720c */ /* 0x000fe20003f44070 */
[----:B------:R-:W-:Y:S01]  /*0fc0*/  IMAD.HI.U32 R4, R3, R27, RZ ;  /* 0x0000001b03047227 */ /* 0x000fe200078e00ff */
[----:B------:R-:W-:-:S02]  /*0fd0*/  ULOP3.LUT UR31, UR12, 0xa8, URZ, 0xfc, !UPT ;  /* 0x000000a80c1f7892 */ /* 0x000fc4000f8efc3f */
[----:B------:R-:W-:Y:S01]  /*0fe0*/  IABS R37, R8 ;  /* 0x0000000800257213 */ /* 0x000fe20000000000 */
[C---:B------:R-:W-:Y:S01]  /*0ff0*/  IMAD R25, R2.reuse, R5, R25 ;  /* 0x0000000502197224 */ /* 0x040fe200078e0219 */
[----:B------:R-:W-:Y:S01]  /*1000*/  ULOP3.LUT UR32, UR12, 0xa0, URZ, 0xfc, !UPT ;  /* 0x000000a00c207892 */ /* 0x000fe2000f8efc3f */
[----:B------:R-:W-:Y:S01]  /*1010*/  IMAD.MOV R5, RZ, RZ, -R4 ;  /* 0x000000ffff057224 */ /* 0x000fe200078e0a04 */
[----:B------:R-:W-:Y:S01]  /*1020*/  ULOP3.LUT UR33, UR12, 0x90, URZ, 0xfc, !UPT ;  /* 0x000000900c217892 */ /* 0x000fe2000f8efc3f */
[----:B------:R-:W-:Y:S01]  /*1030*/  IMAD.U32 R8, RZ, RZ, UR56 ;  /* 0x00000038ff087e24 */ /* 0x000fe2000f8e00ff */
[C---:B------:R-:W-:Y:S01]  /*1040*/  ISETP.GT.U32.AND P3, PT, R2.reuse, R25, PT ;  /* 0x000000190200720c */ /* 0x040fe20003f64070 */
[C---:B------:R-:W-:Y:S01]  /*1050*/  IMAD.HI.U32 R4, R3.reuse, R33, RZ ;  /* 0x0000002103047227 */ /* 0x040fe200078e00ff */
[----:B------:R-:W-:Y:S02]  /*1060*/  ULOP3.LUT UR34, UR12, 0x88, URZ, 0xfc, !UPT ;  /* 0x000000880c227892 */ /* 0x000fe4000f8efc3f */
[----:B------:R-:W-:Y:S01]  /*1070*/  IABS R23, R8 ;  /* 0x0000000800177213 */ /* 0x000fe20000000000 */
[C---:B------:R-:W-:Y:S01]  /*1080*/  IMAD R27, R2.reuse, R5, R27 ;  /* 0x00000005021b7224 */ /* 0x040fe200078e021b */
[----:B------:R-:W-:Y:S01]  /*1090*/  ULOP3.LUT UR35, UR12, 0x80, URZ, 0xfc, !UPT ;  /* 0x000000800c237892 */ /* 0x000fe2000f8efc3f */
[----:B------:R-:W-:Y:S01]  /*10a0*/  IMAD.MOV R6, RZ, RZ, -R4 ;  /* 0x000000ffff067224 */ /* 0x000fe200078e0a04 */
[----:B------:R-:W-:Y:S01]  /*10b0*/  ULOP3.LUT UR37, UR12, 0x68, URZ, 0xfc, !UPT ;  /* 0x000000680c257892 */ /* 0x000fe2000f8efc3f */
[----:B------:R-:W-:Y:S01]  /*10c0*/  IMAD.HI.U32 R5, R3, R37, RZ ;  /* 0x0000002503057227 */ /* 0x000fe200078e00ff */
[----:B------:R-:W-:Y:S01]  /*10d0*/  ISETP.GT.U32.AND P4, PT, R2, R27, PT ;  /* 0x0000001b0200720c */ /* 0x000fe20003f84070 */
[----:B------:R-:W-:-:S02]  /*10e0*/  ULOP3.LUT UR36, UR12, 0x70, URZ, 0xfc, !UPT ;  /* 0x000000700c247892 */ /* 0x000fc4000f8efc3f */
[C---:B------:R-:W-:Y:S01]  /*10f0*/  IMAD.HI.U32 R4, R3.reuse, R35, RZ ;  /* 0x0000002303047227 */ /* 0x040fe200078e00ff */
[----:B------:R-:W-:Y:S02]  /*1100*/  ULOP3.LUT UR38, UR12, 0x60, URZ, 0xfc, !UPT ;  /* 0x000000600c267892 */ /* 0x000fe4000f8efc3f */
[----:B------:R-:W-:Y:S01]  /*1110*/  ULOP3.LUT UR39, UR12, 0x50, URZ, 0xfc, !UPT ;  /* 0x000000500c277892 */ /* 0x000fe2000f8efc3f */
[C---:B------:R-:W-:Y:S01]  /*1120*/  IMAD R33, R2.reuse, R6, R33 ;  /* 0x0000000602217224 */ /* 0x040fe200078e0221 */
[----:B------:R-:W-:Y:S01]  /*1130*/  ULOP3.LUT UR40, UR12, 0x48, URZ, 0xfc, !UPT ;  /* 0x000000480c287892 */ /* 0x000fe2000f8efc3f */
[----:B------:R-:W-:Y:S01]  /*1140*/  IMAD.MOV R8, RZ, RZ, -R5 ;  /* 0x000000ffff087224 */ /* 0x000fe200078e0a05 */
[----:B------:R-:W-:Y:S01]  /*1150*/  ULOP3.LUT UR41, UR12, 0x40, URZ, 0xfc, !UPT ;  /* 0x000000400c297892 */ /* 0x000fe2000f8efc3f */
[----:B------:R-:W-:Y:S01]  /*1160*/  IMAD.U32 R6, RZ, RZ, UR57 ;  /* 0x00000039ff067e24 */ /* 0x000fe2000f8e00ff */
[----:B------:R-:W-:Y:S01]  /*1170*/  ISETP.GT.U32.AND P5, PT, R2, R33, PT ;  /* 0x000000210200720c */ /* 0x000fe20003fa4070 */
[----:B------:R-:W-:Y:S01]  /*1180*/  IMAD.HI.U32 R5, R3, R23, RZ ;  /* 0x0000001703057227 */ /* 0x000fe200078e00ff */
[----:B------:R-:W-:-:S02]  /*1190*/  ULOP3.LUT UR42, UR12, 0x30, URZ, 0xfc, !UPT ;  /* 0x000000300c2a7892 */ /* 0x000fc4000f8efc3f */
[----:B------:R-:W-:Y:S01]  /*11a0*/  IABS R6, R6 ;  /* 0x0000000600067213 */ /* 0x000fe20000000000 */
[----:B------:R-:W-:Y:S01]  /*11b0*/  IMAD.MOV R4, RZ, RZ, -R4 ;  /* 0x000000ffff047224 */ /* 0x000fe200078e0a04 */
[----:B------:R-:W-:Y:S01]  /*11c0*/  ULOP3.LUT UR44, UR12, 0x20, URZ, 0xfc, !UPT ;  /* 0x000000200c2c7892 */ /* 0x000fe2000f8efc3f */
[----:B------:R-:W-:Y:S01]  /*11d0*/  IMAD.MOV R5, RZ, RZ, -R5 ;  /* 0x000000ffff057224 */ /* 0x000fe200078e0a05 */
[----:B------:R-:W-:Y:S01]  /*11e0*/  ULOP3.LUT UR46, UR12, 0x8, URZ, 0xfc, !UPT ;  /* 0x000000080c2e7892 */ /* 0x000fe2000f8efc3f */
[C---:B------:R-:W-:Y:S01]  /*11f0*/  IMAD R35, R2.reuse, R4, R35 ;  /* 0x0000000402237224 */ /* 0x040fe200078e0223 */
[----:B------:R-:W-:Y:S01]  /*1200*/  ULOP3.LUT UR43, UR12, 0x28, URZ, 0xfc, !UPT ;  /* 0x000000280c2b7892 */ /* 0x000fe2000f8efc3f */
[----:B------:R-:W-:Y:S01]  /*1210*/  IMAD.U32 R4, RZ, RZ, UR58 ;  /* 0x0000003aff047e24 */ /* 0x000fe2000f8e00ff */
[----:B------:R-:W-:Y:S01]  /*1220*/  ULOP3.LUT UR45, UR12, 0x10, URZ, 0xfc, !UPT ;  /* 0x000000100c2d7892 */ /* 0x000fe2000f8efc3f */
[C---:B------:R-:W-:Y:S01]  /*1230*/  IMAD R23, R2.reuse, R5, R23 ;  /* 0x0000000502177224 */ /* 0x040fe200078e0217 */
[----:B------:R-:W-:Y:S01]  /*1240*/  UIADD3 UR47, UR6, 0x1f8, URZ ;  /* 0x000001f8062f7890 */ /* 0x000fe2000fffe03f */
[----:B------:R-:W-:Y:S01]  /*1250*/  IMAD.MOV.U32 R5, RZ, RZ, R6 ;  /* 0x000000ffff057224 */ /* 0x000fe200078e0006 */
[----:B------:R-:W-:Y:S01]  /*1260*/  IABS R10, R4 ;  /* 0x00000004000a7213 */ /* 0x000fe20000000000 */
[----:B------:R-:W-:Y:S01]  /*1270*/  @!P0 IMAD.IADD R67, R67, 0x1, -R0 ;  /* 0x0000000143438824 */ /* 0x000fe200078e0a00 */
[----:B------:R-:W-:Y:S01]  /*1280*/  UIADD3 UR48, UR6, 0x1d8, URZ ;  /* 0x000001d806307890 */ /* 0x000fe2000fffe03f */
[----:B------:R-:W-:Y:S01]  /*1290*/  IMAD.U32 R6, RZ, RZ, UR59 ;  /* 0x0000003bff067e24 */ /* 0x000fe2000f8e00ff */
[----:B------:R-:W-:Y:S01]  /*12a0*/  UIADD3 UR49, UR6, 0x1b8, URZ ;  /* 0x000001b806317890 */ /* 0x000fe2000fffe03f */
[----:B------:R-:W-:Y:S01]  /*12b0*/  IMAD R37, R2, R8, R37 ;  /* 0x0000000802257224 */ /* 0x000fe200078e0225 */
[----:B------:R-:W-:Y:S01]  /*12c0*/  ISETP.GT.U32.AND P0, PT, R0, R67, PT ;  /* 0x000000430000720c */ /* 0x000fe20003f04070 */
[----:B------:R-:W-:Y:S01]  /*12d0*/  IMAD.U32 R8, RZ, RZ, UR60 ;  /* 0x0000003cff087e24 */ /* 0x000fe2000f8e00ff */
[----:B------:R-:W-:Y:S01]  /*12e0*/  IABS R12, R6 ;  /* 0x00000006000c7213 */ /* 0x000fe20000000000 */
[----:B------:R-:W-:-:S03]  /*12f0*/  IMAD.HI.U32 R4, R3, R5, RZ ;  /* 0x0000000503047227 */ /* 0x000fc600078e00ff */
[----:B------:R-:W-:Y:S01]  /*1300*/  IABS R14, R8 ;  /* 0x00000008000e7213 */ /* 0x000fe20000000000 */
[----:B------:R-:W-:Y:S02]  /*1310*/  IMAD.MOV R6, RZ, RZ, -R4 ;  /* 0x000000ffff067224 */ /* 0x000fe400078e0a04 */
[----:B------:R-:W-:-:S04]  /*1320*/  IMAD.HI.U32 R4, R3, R10, RZ ;  /* 0x0000000a03047227 */ /* 0x000fc800078e00ff */
[----:B------:R-:W-:Y:S02]  /*1330*/  IMAD R5, R2, R6, R5 ;  /* 0x0000000602057224 */ /* 0x000fe400078e0205 */
[----:B------:R-:W-:-:S04]  /*1340*/  IMAD.HI.U32 R6, R3, R12, RZ ;  /* 0x0000000c03067227 */ /* 0x000fc800078e00ff */
[----:B------:R-:W-:-:S04]  /*1350*/  IMAD.HI.U32 R8, R3, R14, RZ ;  /* 0x0000000e03087227 */ /* 0x000fc800078e00ff */
[----:B------:R-:W-:-:S04]  /*1360*/  IMAD.HI.U32 R9, R3, R16, RZ ;  /* 0x0000001003097227 */ /* 0x000fc800078e00ff */
[----:B------:R-:W-:Y:S02]  /*1370*/  IMAD.MOV R11, RZ, RZ, -R4 ;  /* 0x000000ffff0b7224 */ /* 0x000fe400078e0a04 */
[----:B------:R-:W-:Y:S02]  /*1380*/  IMAD.MOV R13, RZ, RZ, -R6 ;  /* 0x000000ffff0d7224 */ /* 0x000fe400078e0a06 */
[----:B------:R-:W-:Y:S02]  /*1390*/  IMAD.MOV R15, RZ, RZ, -R8 ;  /* 0x000000ffff0f7224 */ /* 0x000fe400078e0a08 */
[----:B------:R-:W-:Y:S01]  /*13a0*/  @!P0 IMAD.IADD R67, R67, 0x1, -R0 ;  /* 0x0000000143438824 */ /* 0x000fe200078e0a00 */
[----:B------:R-:W-:Y:S01]  /*13b0*/  ISETP.GE.AND P0, PT, R18, RZ, PT ;  /* 0x000000ff1200720c */ /* 0x000fe20003f06270 */
[----:B------:R-:W-:Y:S02]  /*13c0*/  IMAD.MOV R17, RZ, RZ, -R9 ;  /* 0x000000ffff117224 */ /* 0x000fe400078e0a09 */
[----:B------:R-:W-:-:S02]  /*13d0*/  IMAD.U32 R4, RZ, RZ, UR7 ;  /* 0x00000007ff047e24 */ /* 0x000fc4000f8e00ff */
[----:B------:R-:W-:Y:S02]  /*13e0*/  IMAD.U32 R6, RZ, RZ, UR13 ;  /* 0x0000000dff067e24 */ /* 0x000fe4000f8e00ff */
[----:B------:R-:W-:Y:S02]  /*13f0*/  @!P2 IMAD.IADD R49, R49, 0x1, -R2 ;  /* 0x000000013131a824 */ /* 0x000fe400078e0a02 */
[C---:B------:R-:W-:Y:S01]  /*1400*/  IMAD R9, R2.reuse, R11, R10 ;  /* 0x0000000b02097224 */ /* 0x040fe200078e020a */
[----:B------:R-:W-:Y:S01]  /*1410*/  IABS R19, R6 ;  /* 0x0000000600137213 */ /* 0x000fe20000000000 */
[C---:B------:R-:W-:Y:S01]  /*1420*/  IMAD R11, R2.reuse, R13, R12 ;  /* 0x0000000d020b7224 */ /* 0x040fe200078e020c */
[C---:B------:R-:W-:Y:S01]  /*1430*/  ISETP.GT.U32.AND P2, PT, R2.reuse, R49, PT ;  /* 0x000000310200720c */ /* 0x040fe20003f44070 */
[C---:B------:R-:W-:Y:S02]  /*1440*/  IMAD R13, R2.reuse, R15, R14 ;  /* 0x0000000f020d7224 */ /* 0x040fe400078e020e */
[----:B------:R-:W-:Y:S01]  /*1450*/  IMAD R15, R2, R17, R16 ;  /* 0x00000011020f7224 */ /* 0x000fe200078e0210 */
[----:B------:R-:W-:Y:S01]  /*1460*/  IABS R17, R4 ;  /* 0x0000000400117213 */ /* 0x000fe20000000000 */
[----:B------:R-:W-:-:S02]  /*1470*/  IMAD.U32 R4, RZ, RZ, UR14 ;  /* 0x0000000eff047e24 */ /* 0x000fc4000f8e00ff */
[----:B------:R-:W-:Y:S02]  /*1480*/  IMAD.U32 R8, RZ, RZ, UR15 ;  /* 0x0000000fff087e24 */ /* 0x000fe4000f8e00ff */
[----:B------:R-:W-:Y:S01]  /*1490*/  IMAD.MOV.U32 R0, RZ, RZ, R67 ;  /* 0x000000ffff007224 */ /* 0x000fe200078e0043 */
[----:B------:R-:W-:Y:S01]  /*14a0*/  IABS R21, R4 ;  /* 0x0000000400157213 */ /* 0x000fe20000000000 */
[----:B------:R-:W-:Y:S01]  /*14b0*/  IMAD.HI.U32 R6, R3, R19, RZ ;  /* 0x0000001303067227 */ /* 0x000fe200078e00ff */
[----:B------:R-:W-:-:S03]  /*14c0*/  IABS R29, R8 ;  /* 0x00000008001d7213 */ /* 0x000fc60000000000 */
[--C-:B------:R-:W-:Y:S02]  /*14d0*/  @!P3 IMAD.IADD R25, R25, 0x1, -R2.reuse ;  /* 0x000000011919b824 */ /* 0x100fe400078e0a02 */
[----:B------:R-:W-:Y:S02]  /*14e0*/  @!P4 IMAD.IADD R27, R27, 0x1, -R2 ;  /* 0x000000011b1bc824 */ /* 0x000fe400078e0a02 */
[C---:B------:R-:W-:Y:S01]  /*14f0*/  IMAD.HI.U32 R4, R3.reuse, R17, RZ ;  /* 0x0000001103047227 */ /* 0x040fe200078e00ff */
[C---:B------:R-:W-:Y:S02]  /*1500*/  ISETP.GT.U32.AND P3, PT, R2.reuse, R25, PT ;  /* 0x000000190200720c */ /* 0x040fe40003f64070 */
[C---:B------:R-:W-:Y:S01]  /*1510*/  ISETP.GT.U32.AND P4, PT, R2.reuse, R27, PT ;  /* 0x0000001b0200720c */ /* 0x040fe20003f84070 */
[----:B------:R-:W-:Y:S02]  /*1520*/  IMAD.U32 R10, RZ, RZ, UR16 ;  /* 0x00000010ff0a7e24 */ /* 0x000fe4000f8e00ff */
[----:B------:R-:W-:Y:S01]  /*1530*/  @!P0 IMAD.MOV R0, RZ, RZ, -R0 ;  /* 0x000000ffff008224 */ /* 0x000fe200078e0a00 */
[----:B------:R-:W-:Y:S01]  /*1540*/  @!P1 LOP3.LUT R0, RZ, R90, RZ, 0x33, !PT ;  /* 0x0000005aff009212 */ /* 0x000fe200078e33ff */
[----:B------:R-:W-:Y:S01]  /*1550*/  IMAD.MOV R6, RZ, RZ, -R6 ;  /* 0x000000ffff067224 */ /* 0x000fe200078e0a06 */
[C---:B------:R-:W-:Y:S01]  /*1560*/  ISETP.GT.U32.AND P0, PT, R2.reuse, R37, PT ;  /* 0x000000250200720c */ /* 0x040fe20003f04070 */
[----:B------:R-:W-:Y:S01]  /*1570*/  IMAD.MOV R8, RZ, RZ, -R4 ;  /* 0x000000ffff087224 */ /* 0x000fe200078e0a04 */
[----:B------:R-:W-:Y:S01]  /*1580*/  ISETP.GT.U32.AND P1, PT, R2, R35, PT ;  /* 0x000000230200720c */ /* 0x000fe20003f24070 */
[----:B------:R-:W-:Y:S01]  /*1590*/  IMAD.HI.U32 R4, R3, R21, RZ ;  /* 0x0000001503047227 */ /* 0x000fe200078e00ff */
[----:B------:R-:W-:-:S03]  /*15a0*/  IABS R31, R10 ;  /* 0x0000000a001f7213 */ /* 0x000fc60000000000 */
[C---:B------:R-:W-:Y:S02]  /*15b0*/  IMAD R19, R2.reuse, R6, R19 ;  /* 0x0000000602137224 */ /* 0x040fe400078e0213 */
[----:B------:R-:W-:Y:S01]  /*15c0*/  @!P2 IMAD.IADD R49, R49, 0x1, -R2 ;  /* 0x000000013131a824 */ /* 0x000fe200078e0a02 */
[----:B------:R-:W-:Y:S01]  /*15d0*/  ISETP.GT.U32.AND P2, PT, R2, R5, PT ;  /* 0x000000050200720c */ /* 0x000fe20003f44070 */
[----:B------:R-:W-:-:S04]  /*15e0*/  IMAD.HI.U32 R6, R3, R29, RZ ;  /* 0x0000001d03067227 */ /* 0x000fc800078e00ff */
[C---:B------:R-:W-:Y:S02]  /*15f0*/  IMAD R17, R2.reuse, R8, R17 ;  /* 0x0000000802117224 */ /* 0x040fe400078e0211 */
[----:B------:R-:W-:Y:S01]  /*1600*/  @!P5 IMAD.IADD R33, R33, 0x1, -R2 ;  /* 0x000000012121d824 */ /* 0x000fe200078e0a02 */
[C---:B------:R-:W-:Y:S01]  /*1610*/  ISETP.GT.U32.AND P5, PT, R2.reuse, R23, PT ;  /* 0x000000170200720c */ /* 0x040fe20003fa4070 */
[----:B------:R-:W-:Y:S02]  /*1620*/  IMAD.MOV R8, RZ, RZ, -R4 ;  /* 0x000000ffff087224 */ /* 0x000fe400078e0a04 */
[----:B------:R-:W-:Y:S01]  /*1630*/  IMAD.U32 R10, RZ, RZ, UR17 ;  /* 0x00000011ff0a7e24 */ /* 0x000fe2000f8e00ff */
[----:B------:R-:W-:Y:S01]  /*1640*/  ISETP.GT.U32.AND P6, PT, R2, R33, PT ;  /* 0x000000210200720c */ /* 0x000fe20003fc4070 */
[----:B------:R-:W-:-:S03]  /*1650*/  IMAD.HI.U32 R4, R3, R31, RZ ;  /* 0x0000001f03047227 */ /* 0x000fc600078e00ff */
[----:B------:R-:W-:Y:S01]  /*1660*/  IABS R39, R10 ;  /* 0x0000000a00277213 */ /* 0x000fe20000000000 */
[----:B------:R-:W-:Y:S02]  /*1670*/  IMAD.MOV R6, RZ, RZ, -R6 ;  /* 0x000000ffff067224 */ /* 0x000fe400078e0a06 */
[C---:B------:R-:W-:Y:S02]  /*1680*/  IMAD R21, R2.reuse, R8, R21 ;  /* 0x0000000802157224 */ /* 0x040fe400078e0215 */
[----:B------:R-:W-:Y:S02]  /*1690*/  IMAD.MOV R4, RZ, RZ, -R4 ;  /* 0x000000ffff047224 */ /* 0x000fe400078e0a04 */
[----:B------:R-:W-:Y:S02]  /*16a0*/  IMAD R29, R2, R6, R29 ;  /* 0x00000006021d7224 */ /* 0x000fe400078e021d */
[----:B------:R-:W-:Y:S02]  /*16b0*/  IMAD.U32 R8, RZ, RZ, UR19 ;  /* 0x00000013ff087e24 */ /* 0x000fe4000f8e00ff */
[----:B------:R-:W-:-:S02]  /*16c0*/  IMAD.U32 R6, RZ, RZ, UR18 ;  /* 0x00000012ff067e24 */ /* 0x000fc4000f8e00ff */
[--C-:B------:R-:W-:Y:S01]  /*16d0*/  @!P3 IMAD.IADD R25, R25, 0x1, -R2.reuse ;  /* 0x000000011919b824 */ /* 0x100fe200078e0a02 */
[C---:B------:R-:W-:Y:S01]  /*16e0*/  ISETP.GT.U32.AND P3, PT, R2.reuse, R9, PT ;  /* 0x000000090200720c */ /* 0x040fe20003f64070 */
[--C-:B------:R-:W-:Y:S01]  /*16f0*/  @!P4 IMAD.IADD R27, R27, 0x1, -R2.reuse ;  /* 0x000000011b1bc824 */ /* 0x100fe200078e0a02 */
[C---:B------:R-:W-:Y:S01]  /*1700*/  ISETP.GT.U32.AND P4, PT, R2.reuse, R11, PT ;  /* 0x0000000b0200720c */ /* 0x040fe20003f84070 */
[--C-:B------:R-:W-:Y:S01]  /*1710*/  @!P0 IMAD.IADD R37, R37, 0x1, -R2.reuse ;  /* 0x0000000125258824 */ /* 0x100fe200078e0a02 */
[C---:B------:R-:W-:Y:S01]  /*1720*/  ISETP.GT.U32.AND P0, PT, R2.reuse, R15, PT ;  /* 0x0000000f0200720c */ /* 0x040fe20003f04070 */
[----:B------:R-:W-:Y:S01]  /*1730*/  @!P1 IMAD.IADD R35, R35, 0x1, -R2 ;  /* 0x0000000123239824 */ /* 0x000fe200078e0a02 */
[C---:B------:R-:W-:Y:S01]  /*1740*/  ISETP.GT.U32.AND P1, PT, R2.reuse, R17, PT ;  /* 0x000000110200720c */ /* 0x040fe20003f24070 */
[----:B------:R-:W-:Y:S01]  /*1750*/  IMAD R31, R2, R4, R31 ;  /* 0x00000004021f7224 */ /* 0x000fe200078e021f */
[----:B------:R-:W-:Y:S01]  /*1760*/  IABS R43, R8 ;  /* 0x00000008002b7213 */ /* 0x000fe20000000000 */
[----:B------:R-:W-:Y:S01]  /*1770*/  IMAD.HI.U32 R4, R3, R39, RZ ;  /* 0x0000002703047227 */ /* 0x000fe200078e00ff */
[----:B------:R-:W-:-:S03]  /*1780*/  IABS R41, R6 ;  /* 0x0000000600297213 */ /* 0x000fc60000000000 */
[----:B------:R-:W-:Y:S01]  /*1790*/  @!P2 IMAD.IADD R5, R5, 0x1, -R2 ;  /* 0x000000010505a824 */ /* 0x000fe200078e0a02 */
[----:B------:R-:W-:Y:S01]  /*17a0*/  ISETP.GT.U32.AND P2, PT, R2, R21, PT ;  /* 0x000000150200720c */ /* 0x000fe20003f44070 */
[----:B------:R-:W-:Y:S02]  /*17b0*/  IMAD.U32 R8, RZ, RZ, UR20 ;  /* 0x00000014ff087e24 */ /* 0x000fe4000f8e00ff */
[----:B------:R-:W-:Y:S02]  /*17c0*/  IMAD.MOV R6, RZ, RZ, -R4 ;  /* 0x000000ffff067224 */ /* 0x000fe400078e0a04 */
[----:B------:R-:W-:Y:S01]  /*17d0*/  IMAD.HI.U32 R4, R3, R41, RZ ;  /* 0x0000002903047227 */ /* 0x000fe200078e00ff */
[----:B------:R-:W-:-:S03]  /*17e0*/  IABS R45, R8 ;  /* 0x00000008002d7213 */ /* 0x000fc60000000000 */
[--C-:B------:R-:W-:Y:S01]  /*17f0*/  @!P6 IMAD.IADD R33, R33, 0x1, -R2.reuse ;  /* 0x000000012121e824 */ /* 0x100fe200078e0a02 */
[C---:B------:R-:W-:Y:S01]  /*1800*/  ISETP.GT.U32.AND P6, PT, R2.reuse, R13, PT ;  /* 0x0000000d0200720c */ /* 0x040fe20003fc4070 */
[----:B------:R-:W-:Y:S01]  /*1810*/  @!P5 IMAD.IADD R23, R23, 0x1, -R2 ;  /* 0x000000011717d824 */ /* 0x000fe200078e0a02 */
[C---:B------:R-:W-:Y:S01]  /*1820*/  ISETP.GT.U32.AND P5, PT, R2.reuse, R19, PT ;  /* 0x000000130200720c */ /* 0x040fe20003fa4070 */
[----:B------:R-:W-:Y:S02]  /*1830*/  IMAD.U32 R10, RZ, RZ, UR21 ;  /* 0x00000015ff0a7e24 */ /* 0x000fe4000f8e00ff */
[----:B------:R-:W-:Y:S02]  /*1840*/  IMAD R39, R2, R6, R39 ;  /* 0x0000000602277224 */ /* 0x000fe400078e0227 */
[----:B------:R-:W-:Y:S01]  /*1850*/  IMAD.HI.U32 R6, R3, R43, RZ ;  /* 0x0000002b03067227 */ /* 0x000fe200078e00ff */
[----:B------:R-:W-:-:S03]  /*1860*/  IABS R47, R10 ;  /* 0x0000000a002f7213 */ /* 0x000fc60000000000 */
[----:B------:R-:W-:Y:S02]  /*1870*/  IMAD.MOV R8, RZ, RZ, -R4 ;  /* 0x000000ffff087224 */ /* 0x000fe400078e0a04 */
[--C-:B------:R-:W-:Y:S01]  /*1880*/  @!P3 IMAD.IADD R9, R9, 0x1, -R2.reuse ;  /* 0x000000010909b824 */ /* 0x100fe200078e0a02 */
[C---:B------:R-:W-:Y:S01]  /*1890*/  ISETP.GT.U32.AND P3, PT, R2.reuse, R29, PT ;  /* 0x0000001d0200720c */ /* 0x040fe20003f64070 */
[--C-:B------:R-:W-:Y:S01]  /*18a0*/  @!P4 IMAD.IADD R11, R11, 0x1, -R2.reuse ;  /* 0x000000010b0bc824 */ /* 0x100fe200078e0a02 */
[C---:B------:R-:W-:Y:S01]  /*18b0*/  ISETP.GT.U32.AND P4, PT, R2.reuse, R31, PT ;  /* 0x0000001f0200720c */ /* 0x040fe20003f84070 */
[--C-:B------:R-:W-:Y:S01]  /*18c0*/  @!P0 IMAD.IADD R15, R15, 0x1, -R2.reuse ;  /* 0x000000010f0f8824 */ /* 0x100fe200078e0a02 */
[C---:B------:R-:W-:Y:S01]  /*18d0*/  ISETP.GT.U32.AND P0, PT, R2.reuse, R35, PT ;  /* 0x000000230200720c */ /* 0x040fe20003f04070 */
[----:B------:R-:W-:Y:S01]  /*18e0*/  @!P1 IMAD.IADD R17, R17, 0x1, -R2 ;  /* 0x0000000111119824 */ /* 0x000fe200078e0a02 */
[----:B------:R-:W-:Y:S01]  /*18f0*/  ISETP.GT.U32.AND P1, PT, R2, R23, PT ;  /* 0x000000170200720c */ /* 0x000fe20003f24070 */
[----:B------:R-:W-:-:S04]  /*1900*/  IMAD.HI.U32 R4, R3, R45, RZ ;  /* 0x0000002d03047227 */ /* 0x000fc800078e00ff */
[----:B------:R-:W-:Y:S02]  /*1910*/  IMAD.MOV R6, RZ, RZ, -R6 ;  /* 0x000000ffff067224 */ /* 0x000fe400078e0a06 */
[----:B------:R-:W-:Y:S01]  /*1920*/  @!P2 IMAD.IADD R21, R21, 0x1, -R2 ;  /* 0x000000011515a824 */ /* 0x000fe200078e0a02 */
[C---:B------:R-:W-:Y:S01]  /*1930*/  ISETP.GT.U32.AND P2, PT, R2.reuse, R9, PT ;  /* 0x000000090200720c */ /* 0x040fe20003f44070 */
[C---:B------:R-:W-:Y:S02]  /*1940*/  IMAD R41, R2.reuse, R8, R41 ;  /* 0x0000000802297224 */ /* 0x040fe400078e0229 */
[----:B------:R-:W-:Y:S02]  /*1950*/  IMAD.MOV R4, RZ, RZ, -R4 ;  /* 0x000000ffff047224 */ /* 0x000fe400078e0a04 */
[----:B------:R-:W-:Y:S02]  /*1960*/  IMAD R43, R2, R6, R43 ;  /* 0x00000006022b7224 */ /* 0x000fe400078e022b */
[----:B------:R-:W-:-:S02]  /*1970*/  IMAD.U32 R8, RZ, RZ, UR22 ;  /* 0x00000016ff087e24 */ /* 0x000fc4000f8e00ff */
[----:B------:R-:W-:Y:S02]  /*1980*/  IMAD.U32 R10, RZ, RZ, UR23 ;  /* 0x00000017ff0a7e24 */ /* 0x000fe4000f8e00ff */
[----:B------:R-:W-:Y:S01]  /*1990*/  IMAD.HI.U32 R6, R3, R47, RZ ;  /* 0x0000002f03067227 */ /* 0x000fe200078e00ff */
[----:B------:R-:W-:Y:S02]  /*19a0*/  IABS R51, R8 ;  /* 0x0000000800337213 */ /* 0x000fe40000000000 */
[----:B------:R-:W-:Y:S01]  /*19b0*/  IABS R53, R10 ;  /* 0x0000000a00357213 */ /* 0x000fe20000000000 */
[C---:B------:R-:W-:Y:S02]  /*19c0*/  IMAD R45, R2.reuse, R4, R45 ;  /* 0x00000004022d7224 */ /* 0x040fe400078e022d */
[----:B------:R-:W-:Y:S02]  /*19d0*/  IMAD.U32 R4, RZ, RZ, UR24 ;  /* 0x00000018ff047e24 */ /* 0x000fe4000f8e00ff */
[--C-:B------:R-:W-:Y:S01]  /*19e0*/  @!P6 IMAD.IADD R13, R13, 0x1, -R2.reuse ;  /* 0x000000010d0de824 */ /* 0x100fe200078e0a02 */
[C---:B------:R-:W-:Y:S01]  /*19f0*/  ISETP.GT.U32.AND P6, PT, R2.reuse, R37, PT ;  /* 0x000000250200720c */ /* 0x040fe20003fc4070 */
[----:B------:R-:W-:Y:S01]  /*1a00*/  @!P5 IMAD.IADD R19, R19, 0x1, -R2 ;  /* 0x000000011313d824 */ /* 0x000fe200078e0a02 */
[----:B------:R-:W-:Y:S01]  /*1a10*/  ISETP.GT.U32.AND P5, PT, R2, R5, PT ;  /* 0x000000050200720c */ /* 0x000fe20003fa4070 */
[----:B------:R-:W-:Y:S01]  /*1a20*/  IMAD.MOV R6, RZ, RZ, -R6 ;  /* 0x000000ffff067224 */ /* 0x000fe200078e0a06 */
[----:B------:R-:W-:Y:S01]  /*1a30*/  IABS R55, R4 ;  /* 0x0000000400377213 */ /* 0x000fe20000000000 */
[----:B------:R-:W-:-:S02]  /*1a40*/  IMAD.U32 R8, RZ, RZ, UR25 ;  /* 0x00000019ff087e24 */ /* 0x000fc4000f8e00ff */
        /* <DEDUP_REMOVED lines=8> */
[----:B------:R-:W-:-:S04]  /*1ad0*/  IMAD.HI.U32 R4, R3, R51, RZ ;  /* 0x0000003303047227 */ /* 0x000fc800078e00ff */
[----:B------:R-:W-:-:S04]  /*1ae0*/  IMAD.HI.U32 R6, R3, R53, RZ ;  /* 0x0000003503067227 */ /* 0x000fc800078e00ff */
[----:B------:R-:W-:Y:S01]  /*1af0*/  @!P2 IMAD.IADD R9, R9, 0x1, -R2 ;  /* 0x000000010909a824 */ /* 0x000fe200078e0a02 */
[----:B------:R-:W-:Y:S01]  /*1b00*/  ISETP.GT.U32.AND P2, PT, R2, R21, PT ;  /* 0x000000150200720c */ /* 0x000fe20003f44070 */
[----:B------:R-:W-:Y:S02]  /*1b10*/  IMAD.MOV R8, RZ, RZ, -R4 ;  /* 0x000000ffff087224 */ /* 0x000fe400078e0a04 */
[----:B------:R-:W-:Y:S02]  /*1b20*/  IMAD.MOV R6, RZ, RZ, -R6 ;  /* 0x000000ffff067224 */ /* 0x000fe400078e0a06 */
[----:B------:R-:W-:Y:S02]  /*1b30*/  IMAD.U32 R10, RZ, RZ, UR26 ;  /* 0x0000001aff0a7e24 */ /* 0x000fe4000f8e00ff */
[----:B------:R-:W-:-:S03]  /*1b40*/  IMAD.HI.U32 R4, R3, R55, RZ ;  /* 0x0000003703047227 */ /* 0x000fc600078e00ff */
[----:B------:R-:W-:Y:S01]  /*1b50*/  IABS R59, R10 ;  /* 0x0000000a003b7213 */ /* 0x000fe20000000000 */
[C---:B------:R-:W-:Y:S02]  /*1b60*/  IMAD R53, R2.reuse, R6, R53 ;  /* 0x0000000602357224 */ /* 0x040fe400078e0235 */
[--C-:B------:R-:W-:Y:S01]  /*1b70*/  @!P3 IMAD.IADD R29, R29, 0x1, -R2.reuse ;  /* 0x000000011d1db824 */ /* 0x100fe200078e0a02 */
[C---:B------:R-:W-:Y:S01]  /*1b80*/  ISETP.GT.U32.AND P3, PT, R2.reuse, R11, PT ;  /* 0x0000000b0200720c */ /* 0x040fe20003f64070 */
[----:B------:R-:W-:Y:S01]  /*1b90*/  @!P5 IMAD.IADD R5, R5, 0x1, -R2 ;  /* 0x000000010505d824 */ /* 0x000fe200078e0a02 */
[----:B------:R-:W-:Y:S01]  /*1ba0*/  ISETP.GT.U32.AND P5, PT, R2, R31, PT ;  /* 0x0000001f0200720c */ /* 0x000fe20003fa4070 */
[----:B------:R-:W-:-:S04]  /*1bb0*/  IMAD.HI.U32 R6, R3, R57, RZ ;  /* 0x0000003903067227 */ /* 0x000fc800078e00ff */
[----:B------:R-:W-:Y:S02]  /*1bc0*/  IMAD.MOV R4, RZ, RZ, -R4 ;  /* 0x000000ffff047224 */ /* 0x000fe400078e0a04 */
[--C-:B------:R-:W-:Y:S01]  /*1bd0*/  @!P4 IMAD.IADD R13, R13, 0x1, -R2.reuse ;  /* 0x000000010d0dc824 */ /* 0x100fe200078e0a02 */
[C---:B------:R-:W-:Y:S01]  /*1be0*/  ISETP.GT.U32.AND P4, PT, R2.reuse, R39, PT ;  /* 0x000000270200720c */ /* 0x040fe20003f84070 */
[--C-:B------:R-:W-:Y:S01]  /*1bf0*/  @!P0 IMAD.IADD R15, R15, 0x1, -R2.reuse ;  /* 0x000000010f0f8824 */ /* 0x100fe200078e0a02 */
[C---:B------:R-:W-:Y:S01]  /*1c00*/  ISETP.GT.U32.AND P0, PT, R2.reuse, R41, PT ;  /* 0x000000290200720c */ /* 0x040fe20003f04070 */
[----:B------:R-:W-:Y:S01]  /*1c10*/  @!P1 IMAD.IADD R17, R17, 0x1, -R2 ;  /* 0x0000000111119824 */ /* 0x000fe200078e0a02 */
[C---:B------:R-:W-:Y:S01]  /*1c20*/  ISETP.GT.U32.AND P1, PT, R2.reuse, R43, PT ;  /* 0x0000002b0200720c */ /* 0x040fe20003f24070 */
[----:B------:R-:W-:Y:S02]  /*1c30*/  IMAD.MOV R6, RZ, RZ, -R6 ;  /* 0x000000ffff067224 */ /* 0x000fe400078e0a06 */
[----:B------:R-:W-:-:S02]  /*1c40*/  IMAD R55, R2, R4, R55 ;  /* 0x0000000402377224 */ /* 0x000fc400078e0237 */
[----:B------:R-:W-:Y:S02]  /*1c50*/  IMAD R51, R2, R8, R51 ;  /* 0x0000000802337224 */ /* 0x000fe400078e0233 */
[----:B------:R-:W-:-:S04]  /*1c60*/  IMAD.HI.U32 R4, R3, R59, RZ ;  /* 0x0000003b03047227 */ /* 0x000fc800078e00ff */
[----:B------:R-:W-:Y:S02]  /*1c70*/  IMAD.U32 R8, RZ, RZ, UR27 ;  /* 0x0000001bff087e24 */ /* 0x000fe4000f8e00ff */
[----:B------:R-:W-:Y:S01]  /*1c80*/  @!P2 IMAD.IADD R21, R21, 0x1, -R2 ;  /* 0x000000011515a824 */ /* 0x000fe200078e0a02 */
[C---:B------:R-:W-:Y:S01]  /*1c90*/  ISETP.GT.U32.AND P2, PT, R2.reuse, R47, PT ;  /* 0x0000002f0200720c */ /* 0x040fe20003f44070 */
[C---:B------:R-:W-:Y:S01]  /*1ca0*/  IMAD R57, R2.reuse, R6, R57 ;  /* 0x0000000602397224 */ /* 0x040fe200078e0239 */
[----:B------:R-:W-:Y:S01]  /*1cb0*/  IABS R61, R8 ;  /* 0x00000008003d7213 */ /* 0x000fe20000000000 */
[----:B------:R-:W-:Y:S02]  /*1cc0*/  IMAD.MOV R6, RZ, RZ, -R4 ;  /* 0x000000ffff067224 */ /* 0x000fe400078e0a04 */
[----:B------:R-:W-:Y:S02]  /*1cd0*/  IMAD.U32 R8, RZ, RZ, UR28 ;  /* 0x0000001cff087e24 */ /* 0x000fe4000f8e00ff */
[----:B------:R-:W-:-:S02]  /*1ce0*/  IMAD R59, R2, R6, R59 ;  /* 0x00000006023b7224 */ /* 0x000fc400078e023b */
[--C-:B------:R-:W-:Y:S01]  /*1cf0*/  @!P6 IMAD.IADD R37, R37, 0x1, -R2.reuse ;  /* 0x000000012525e824 */ /* 0x100fe200078e0a02 */
[C---:B------:R-:W-:Y:S01]  /*1d00*/  ISETP.GT.U32.AND P6, PT, R2.reuse, R19, PT ;  /* 0x000000130200720c */ /* 0x040fe20003fc4070 */
[--C-:B------:R-:W-:Y:S01]  /*1d10*/  @!P3 IMAD.IADD R11, R11, 0x1, -R2.reuse ;  /* 0x000000010b0bb824 */ /* 0x100fe200078e0a02 */
[C---:B------:R-:W-:Y:S01]  /*1d20*/  ISETP.GT.U32.AND P3, PT, R2.reuse, R29, PT ;  /* 0x0000001d0200720c */ /* 0x040fe20003f64070 */
[----:B------:R-:W-:Y:S01]  /*1d30*/  @!P5 IMAD.IADD R31, R31, 0x1, -R2 ;  /* 0x000000011f1fd824 */ /* 0x000fe200078e0a02 */
[----:B------:R-:W-:Y:S01]  /*1d40*/  ISETP.GT.U32.AND P5, PT, R2, R53, PT ;  /* 0x000000350200720c */ /* 0x000fe20003fa4070 */
[----:B------:R-:W-:Y:S01]  /*1d50*/  IMAD.U32 R10, RZ, RZ, UR29 ;  /* 0x0000001dff0a7e24 */ /* 0x000fe2000f8e00ff */
[----:B------:R-:W-:Y:S01]  /*1d60*/  IABS R63, R8 ;  /* 0x00000008003f7213 */ /* 0x000fe20000000000 */
[----:B------:R-:W-:-:S03]  /*1d70*/  IMAD.HI.U32 R4, R3, R61, RZ ;  /* 0x0000003d03047227 */ /* 0x000fc600078e00ff */
[----:B------:R-:W-:Y:S01]  /*1d80*/  IABS R65, R10 ;  /* 0x0000000a00417213 */ /* 0x000fe20000000000 */
[--C-:B------:R-:W-:Y:S01]  /*1d90*/  @!P4 IMAD.IADD R39, R39, 0x1, -R2.reuse ;  /* 0x000000012727c824 */ /* 0x100fe200078e0a02 */
[C---:B------:R-:W-:Y:S01]  /*1da0*/  ISETP.GT.U32.AND P4, PT, R2.reuse, R55, PT ;  /* 0x000000370200720c */ /* 0x040fe20003f84070 */
[--C-:B------:R-:W-:Y:S01]  /*1db0*/  @!P0 IMAD.IADD R41, R41, 0x1, -R2.reuse ;  /* 0x0000000129298824 */ /* 0x100fe200078e0a02 */
[C---:B------:R-:W-:Y:S01]  /*1dc0*/  ISETP.GT.U32.AND P0, PT, R2.reuse, R57, PT ;  /* 0x000000390200720c */ /* 0x040fe20003f04070 */
[----:B------:R-:W-:Y:S01]  /*1dd0*/  @!P1 IMAD.IADD R43, R43, 0x1, -R2 ;  /* 0x000000012b2b9824 */ /* 0x000fe200078e0a02 */
[C---:B------:R-:W-:Y:S01]  /*1de0*/  ISETP.GT.U32.AND P1, PT, R2.reuse, R59, PT ;  /* 0x0000003b0200720c */ /* 0x040fe20003f24070 */
[----:B------:R-:W-:Y:S02]  /*1df0*/  IMAD.MOV R6, RZ, RZ, -R4 ;  /* 0x000000ffff067224 */ /* 0x000fe400078e0a04 */
[----:B------:R-:W-:Y:S01]  /*1e00*/  @!P2 IMAD.IADD R47, R47, 0x1, -R2 ;  /* 0x000000012f2fa824 */ /* 0x000fe200078e0a02 */
[----:B------:R-:W-:Y:S01]  /*1e10*/  ISETP.GT.U32.AND P2, PT, R2, R41, PT ;  /* 0x000000290200720c */ /* 0x000fe20003f44070 */
[----:B------:R-:W-:-:S02]  /*1e20*/  IMAD.U32 R8, RZ, RZ, UR30 ;  /* 0x0000001eff087e24 */ /* 0x000fc4000f8e00ff */
[----:B------:R-:W-:-:S03]  /*1e30*/  IMAD.HI.U32 R4, R3, R63, RZ ;  /* 0x0000003f03047227 */ /* 0x000fc600078e00ff */
[----:B------:R-:W-:Y:S01]  /*1e40*/  IABS R69, R8 ;  /* 0x0000000800457213 */ /* 0x000fe20000000000 */
[----:B------:R-:W-:Y:S02]  /*1e50*/  IMAD R61, R2, R6, R61 ;  /* 0x00000006023d7224 */ /* 0x000fe400078e023d */
[----:B------:R-:W-:Y:S02]  /*1e60*/  IMAD.U32 R10, RZ, RZ, UR31 ;  /* 0x0000001fff0a7e24 */ /* 0x000fe4000f8e00ff */
[----:B------:R-:W-:Y:S02]  /*1e70*/  IMAD.MOV R6, RZ, RZ, -R4 ;  /* 0x000000ffff067224 */ /* 0x000fe400078e0a04 */
[----:B------:R-:W-:Y:S01]  /*1e80*/  IMAD.HI.U32 R4, R3, R65, RZ ;  /* 0x0000004103047227 */ /* 0x000fe200078e00ff */
[----:B------:R-:W-:-:S03]  /*1e90*/  IABS R71, R10 ;  /* 0x0000000a00477213 */ /* 0x000fc60000000000 */
[--C-:B------:R-:W-:Y:S01]  /*1ea0*/  @!P6 IMAD.IADD R19, R19, 0x1, -R2.reuse ;  /* 0x000000011313e824 */ /* 0x100fe200078e0a02 */
[C---:B------:R-:W-:Y:S01]  /*1eb0*/  ISETP.GT.U32.AND P6, PT, R2.reuse, R45, PT ;  /* 0x0000002d0200720c */ /* 0x040fe20003fc4070 */
[--C-:B------:R-:W-:Y:S01]  /*1ec0*/  @!P3 IMAD.IADD R29, R29, 0x1, -R2.reuse ;  /* 0x000000011d1db824 */ /* 0x100fe200078e0a02 */
[C---:B------:R-:W-:Y:S01]  /*1ed0*/  ISETP.GT.U32.AND P3, PT, R2.reuse, R51, PT ;  /* 0x000000330200720c */ /* 0x040fe20003f64070 */
[----:B------:R-:W-:Y:S02]  /*1ee0*/  @!P5 IMAD.IADD R53, R53, 0x1, -R2 ;  /* 0x000000013535d824 */ /* 0x000fe400078e0a02 */
[----:B------:R-:W-:Y:S02]  /*1ef0*/  IMAD.U32 R8, RZ, RZ, UR32 ;  /* 0x00000020ff087e24 */ /* 0x000fe4000f8e00ff */
[C---:B------:R-:W-:Y:S02]  /*1f00*/  IMAD R63, R2.reuse, R6, R63 ;  /* 0x00000006023f7224 */ /* 0x040fe400078e023f */
[----:B------:R-:W-:Y:S01]  /*1f10*/  IMAD.MOV R6, RZ, RZ, -R4 ;  /* 0x000000ffff067224 */ /* 0x000fe200078e0a04 */
[----:B------:R-:W-:Y:S01]  /*1f20*/  IABS R73, R8 ;  /* 0x0000000800497213 */ /* 0x000fe20000000000 */
[--C-:B------:R-:W-:Y:S01]  /*1f30*/  @!P4 IMAD.IADD R55, R55, 0x1, -R2.reuse ;  /* 0x000000013737c824 */ /* 0x100fe200078e0a02 */
[C---:B------:R-:W-:Y:S01]  /*1f40*/  ISETP.GT.U32.AND P4, PT, R2.reuse, R47, PT ;  /* 0x0000002f0200720c */ /* 0x040fe20003f84070 */
[----:B------:R-:W-:Y:S01]  /*1f50*/  @!P1 IMAD.IADD R59, R59, 0x1, -R2 ;  /* 0x000000013b3b9824 */ /* 0x000fe200078e0a02 */
[----:B------:R-:W-:Y:S01]  /*1f60*/  ISETP.GT.U32.AND P1, PT, R2, R53, PT ;  /* 0x000000350200720c */ /* 0x000fe20003f24070 */
[----:B------:R-:W-:-:S04]  /*1f70*/  IMAD.HI.U32 R4, R3, R69, RZ ;  /* 0x0000004503047227 */ /* 0x000fc800078e00ff */
[C---:B------:R-:W-:Y:S02]  /*1f80*/  IMAD R65, R2.reuse, R6, R65 ;  /* 0x0000000602417224 */ /* 0x040fe400078e0241 */
[----:B------:R-:W-:Y:S01]  /*1f90*/  @!P2 IMAD.IADD R41, R41, 0x1, -R2 ;  /* 0x000000012929a824 */ /* 0x000fe200078e0a02 */
[----:B------:R-:W-:Y:S01]  /*1fa0*/  ISETP.GT.U32.AND P2, PT, R2, R55, PT ;  /* 0x000000370200720c */ /* 0x000fe20003f44070 */
[----:B------:R-:W-:-:S04]  /*1fb0*/  IMAD.HI.U32 R6, R3, R71, RZ ;  /* 0x0000004703067227 */ /* 0x000fc800078e00ff */
[----:B------:R-:W-:Y:S02]  /*1fc0*/  IMAD.MOV R8, RZ, RZ, -R4 ;  /* 0x000000ffff087224 */ /* 0x000fe400078e0a04 */
[----:B------:R-:W-:Y:S02]  /*1fd0*/  IMAD.U32 R10, RZ, RZ, UR33 ;  /* 0x00000021ff0a7e24 */ /* 0x000fe4000f8e00ff */
[----:B------:R-:W-:-:S03]  /*1fe0*/  IMAD.HI.U32 R4, R3, R73, RZ ;  /* 0x0000004903047227 */ /* 0x000fc600078e00ff */
[----:B------:R-:W-:Y:S01]  /*1ff0*/  IABS R75, R10 ;  /* 0x0000000a004b7213 */ /* 0x000fe20000000000 */
[----:B------:R-:W-:Y:S02]  /*2000*/  IMAD.MOV R6, RZ, RZ, -R6 ;  /* 0x000000ffff067224 */ /* 0x000fe400078e0a06 */
[--C-:B------:R-:W-:Y:S01]  /*2010*/  @!P6 IMAD.IADD R45, R45, 0x1, -R2.reuse ;  /* 0x000000012d2de824 */ /* 0x100fe200078e0a02 */
[C---:B------:R-:W-:Y:S01]  /*2020*/  ISETP.GT.U32.AND P6, PT, R2.reuse, R39, PT ;  /* 0x000000270200720c */ /* 0x040fe20003fc4070 */
[----:B------:R-:W-:Y:S01]  /*2030*/  @!P3 IMAD.IADD R51, R51, 0x1, -R2 ;  /* 0x000000013333b824 */ /* 0x000fe200078e0a02 */
[C---:B------:R-:W-:Y:S01]  /*2040*/  ISETP.GT.U32.AND P3, PT, R2.reuse, R43, PT ;  /* 0x0000002b0200720c */ /* 0x040fe20003f64070 */
[----:B------:R-:W-:Y:S01]  /*2050*/  IMAD.MOV R4, RZ, RZ, -R4 ;  /* 0x000000ffff047224 */ /* 0x000fe200078e0a04 */
[C---:B------:R-:W-:Y:S01]  /*2060*/  ISETP.GT.U32.AND P5, PT, R2.reuse, R45, PT ;  /* 0x0000002d0200720c */ /* 0x040fe20003fa4070 */
[C---:B------:R-:W-:Y:S02]  /*2070*/  IMAD R71, R2.reuse, R6, R71 ;  /* 0x0000000602477224 */ /* 0x040fe400078e0247 */
[----:B------:R-:W-:-:S02]  /*2080*/  IMAD R69, R2, R8, R69 ;  /* 0x0000000802457224 */ /* 0x000fc400078e0245 */
[----:B------:R-:W-:Y:S02]  /*2090*/  IMAD.U32 R6, RZ, RZ, UR34 ;  /* 0x00000022ff067e24 */ /* 0x000fe4000f8e00ff */
[----:B------:R-:W-:Y:S01]  /*20a0*/  @!P1 IMAD.IADD R53, R53, 0x1, -R2 ;  /* 0x0000000135359824 */ /* 0x000fe200078e0a02 */
[C---:B------:R-:W-:Y:S01]  /*20b0*/  ISETP.GT.U32.AND P1, PT, R2.reuse, R65, PT ;  /* 0x000000410200720c */ /* 0x040fe20003f24070 */
[----:B------:R-:W-:Y:S01]  /*20c0*/  IMAD R73, R2, R4, R73 ;  /* 0x0000000402497224 */ /* 0x000fe200078e0249 */
[----:B------:R-:W-:Y:S01]  /*20d0*/  IABS R77, R6 ;  /* 0x00000006004d7213 */ /* 0x000fe20000000000 */
[----:B------:R-:W-:Y:S02]  /*20e0*/  IMAD.U32 R8, RZ, RZ, UR35 ;  /* 0x00000023ff087e24 */ /* 0x000fe4000f8e00ff */
[----:B------:R-:W-:-:S03]  /*20f0*/  IMAD.HI.U32 R4, R3, R75, RZ ;  /* 0x0000004b03047227 */ /* 0x000fc600078e00ff */
[----:B------:R-:W-:Y:S01]  /*2100*/  IABS R79, R8 ;  /* 0x00000008004f7213 */ /* 0x000fe20000000000 */
[----:B------:R-:W-:Y:S01]  /*2110*/  @!P2 IMAD.IADD R55, R55, 0x1, -R2 ;  /* 0x000000013737a824 */ /* 0x000fe200078e0a02 */
[C---:B------:R-:W-:Y:S01]  /*2120*/  ISETP.GT.U32.AND P2, PT, R2.reuse, R69, PT ;  /* 0x000000450200720c */ /* 0x040fe20003f44070 */
[----:B------:R-:W-:Y:S02]  /*2130*/  IMAD.MOV R6, RZ, RZ, -R4 ;  /* 0x000000ffff067224 */ /* 0x000fe400078e0a04 */
[--C-:B------:R-:W-:Y:S01]  /*2140*/  @!P0 IMAD.IADD R57, R57, 0x1, -R2.reuse ;  /* 0x0000000139398824 */ /* 0x100fe200078e0a02 */
[C---:B------:R-:W-:Y:S01]  /*2150*/  ISETP.GT.U32.AND P0, PT, R2.reuse, R51, PT ;  /* 0x000000330200720c */ /* 0x040fe20003f04070 */
[----:B------:R-:W-:Y:S02]  /*2160*/  IMAD.U32 R8, RZ, RZ, UR37 ;  /* 0x00000025ff087e24 */ /* 0x000fe4000f8e00ff */
[----:B------:R-:W-:Y:S02]  /*2170*/  IMAD.U32 R10, RZ, RZ, UR36 ;  /* 0x00000024ff0a7e24 */ /* 0x000fe4000f8e00ff */
[C---:B------:R-:W-:Y:S01]  /*2180*/  IMAD R75, R2.reuse, R6, R75 ;  /* 0x00000006024b7224 */ /* 0x040fe200078e024b */
[----:B------:R-:W-:Y:S01]  /*2190*/  IABS R83, R8 ;  /* 0x0000000800537213 */ /* 0x000fe20000000000 */
[----:B------:R-:W-:Y:S01]  /*21a0*/  @!P3 IMAD.IADD R43, R43, 0x1, -R2 ;  /* 0x000000012b2bb824 */ /* 0x000fe200078e0a02 */
[----:B------:R-:W-:Y:S01]  /*21b0*/  ISETP.GT.U32.AND P3, PT, R2, R57, PT ;  /* 0x000000390200720c */ /* 0x000fe20003f64070 */
[----:B------:R-:W-:Y:S01]  /*21c0*/  IMAD.HI.U32 R6, R3, R79, RZ ;  /* 0x0000004f03067227 */ /* 0x000fe200078e00ff */
[----:B------:R-:W-:-:S03]  /*21d0*/  IABS R81, R10 ;  /* 0x0000000a00517213 */ /* 0x000fc60000000000 */
[----:B------:R-:W-:-:S04]  /*21e0*/  IMAD.HI.U32 R4, R3, R77, RZ ;  /* 0x0000004d03047227 */ /* 0x000fc800078e00ff */
[--C-:B------:R-:W-:Y:S01]  /*21f0*/  @!P5 IMAD.IADD R45, R45, 0x1, -R2.reuse ;  /* 0x000000012d2dd824 */ /* 0x100fe200078e0a02 */
[C---:B------:R-:W-:Y:S01]  /*2200*/  ISETP.GT.U32.AND P5, PT, R2.reuse, R61, PT ;  /* 0x0000003d0200720c */ /* 0x040fe20003fa4070 */
[----:B------:R-:W-:Y:S01]  /*2210*/  @!P1 IMAD.IADD R65, R65, 0x1, -R2 ;  /* 0x0000000141419824 */ /* 0x000fe200078e0a02 */
[----:B------:R-:W-:Y:S01]  /*2220*/  ISETP.GT.U32.AND P1, PT, R2, R75, PT ;  /* 0x0000004b0200720c */ /* 0x000fe20003f24070 */
[----:B------:R-:W-:Y:S02]  /*2230*/  IMAD.MOV R10, RZ, RZ, -R6 ;  /* 0x000000ffff0a7224 */ /* 0x000fe400078e0a06 */
[----:B------:R-:W-:-:S04]  /*2240*/  IMAD.HI.U32 R6, R3, R83, RZ ;  /* 0x0000005303067227 */ /* 0x000fc800078e00ff */
[----:B------:R-:W-:Y:S02]  /*2250*/  IMAD.MOV R8, RZ, RZ, -R4 ;  /* 0x000000ffff087224 */ /* 0x000fe400078e0a04 */
[----:B------:R-:W-:Y:S02]  /*2260*/  IMAD.U32 R12, RZ, RZ, UR38 ;  /* 0x00000026ff0c7e24 */ /* 0x000fe4000f8e00ff */
[----:B------:R-:W-:Y:S01]  /*2270*/  @!P2 IMAD.IADD R69, R69, 0x1, -R2 ;  /* 0x000000014545a824 */ /* 0x000fe200078e0a02 */
[----:B------:R-:W-:Y:S01]  /*2280*/  ISETP.GT.U32.AND P2, PT, R2, R65, PT ;  /* 0x000000410200720c */ /* 0x000fe20003f44070 */
[----:B------:R-:W-:Y:S01]  /*2290*/  IMAD.HI.U32 R4, R3, R81, RZ ;  /* 0x0000005103047227 */ /* 0x000fe200078e00ff */
[----:B------:R-:W-:-:S03]  /*22a0*/  IABS R111, R12 ;  /* 0x0000000c006f7213 */ /* 0x000fc60000000000 */
[----:B------:R-:W-:Y:S02]  /*22b0*/  IMAD.MOV R6, RZ, RZ, -R6 ;  /* 0x000000ffff067224 */ /* 0x000fe400078e0a06 */
[----:B------:R-:W-:Y:S02]  /*22c0*/  IMAD.MOV R4, RZ, RZ, -R4 ;  /* 0x000000ffff047224 */ /* 0x000fe400078e0a04 */
[C---:B------:R-:W-:Y:S02]  /*22d0*/  IMAD R79, R2.reuse, R10, R79 ;  /* 0x0000000a024f7224 */ /* 0x040fe400078e024f */
[----:B------:R-:W-:Y:S01]  /*22e0*/  @!P3 IMAD.IADD R57, R57, 0x1, -R2 ;  /* 0x000000013939b824 */ /* 0x000fe200078e0a02 */
[C---:B------:R-:W-:Y:S01]  /*22f0*/  ISETP.GT.U32.AND P3, PT, R2.reuse, R71, PT ;  /* 0x000000470200720c */ /* 0x040fe20003f64070 */
[----:B------:R-:W-:Y:S02]  /*2300*/  IMAD R83, R2, R6, R83 ;  /* 0x0000000602537224 */ /* 0x000fe400078e0253 */
[----:B------:R-:W-:-:S02]  /*2310*/  IMAD.U32 R6, RZ, RZ, UR39 ;  /* 0x00000027ff067e24 */ /* 0x000fc4000f8e00ff */
[C---:B------:R-:W-:Y:S02]  /*2320*/  IMAD R81, R2.reuse, R4, R81 ;  /* 0x0000000402517224 */ /* 0x040fe400078e0251 */
[----:B------:R-:W-:Y:S01]  /*2330*/  IMAD R77, R2, R8, R77 ;  /* 0x00000008024d7224 */ /* 0x000fe200078e024d */
[----:B------:R-:W-:Y:S01]  /*2340*/  IABS R115, R6 ;  /* 0x0000000600737213 */ /* 0x000fe20000000000 */
[----:B------:R-:W-:-:S04]  /*2350*/  IMAD.HI.U32 R4, R3, R111, RZ ;  /* 0x0000006f03047227 */ /* 0x000fc800078e00ff */
[--C-:B------:R-:W-:Y:S01]  /*2360*/  @!P5 IMAD.IADD R61, R61, 0x1, -R2.reuse ;  /* 0x000000013d3dd824 */ /* 0x100fe200078e0a02 */
[C---:B------:R-:W-:Y:S01]  /*2370*/  ISETP.GT.U32.AND P5, PT, R2.reuse, R73, PT ;  /* 0x000000490200720c */ /* 0x040fe20003fa4070 */
[----:B------:R-:W-:Y:S01]  /*2380*/  @!P1 IMAD.IADD R75, R75, 0x1, -R2 ;  /* 0x000000014b4b9824 */ /* 0x000fe200078e0a02 */
[C---:B------:R-:W-:Y:S01]  /*2390*/  ISETP.GT.U32.AND P1, PT, R2.reuse, R79, PT ;  /* 0x0000004f0200720c */ /* 0x040fe20003f24070 */
[----:B------:R-:W-:Y:S02]  /*23a0*/  IMAD.U32 R8, RZ, RZ, UR40 ;  /* 0x00000028ff087e24 */ /* 0x000fe4000f8e00ff */
[----:B------:R-:W-:Y:S02]  /*23b0*/  IMAD.MOV R4, RZ, RZ, -R4 ;  /* 0x000000ffff047224 */ /* 0x000fe400078e0a04 */
[----:B------:R-:W-:Y:S01]  /*23c0*/  IMAD.U32 R6, RZ, RZ, UR41 ;  /* 0x00000029ff067e24 */ /* 0x000fe2000f8e00ff */
[----:B------:R-:W-:Y:S01]  /*23d0*/  IABS R117, R8 ;  /* 0x0000000800757213 */ /* 0x000fe20000000000 */
[----:B------:R-:W-:Y:S01]  /*23e0*/  @!P2 IMAD.IADD R65, R65, 0x1, -R2 ;  /* 0x000000014141a824 */ /* 0x000fe200078e0a02 */
[C---:B------:R-:W-:Y:S01]  /*23f0*/  ISETP.GT.U32.AND P2, PT, R2.reuse, R75, PT ;  /* 0x0000004b0200720c */ /* 0x040fe20003f44070 */
[----:B------:R-:W-:Y:S01]  /*2400*/  IMAD.U32 R8, RZ, RZ, UR42 ;  /* 0x0000002aff087e24 */ /* 0x000fe2000f8e00ff */
[----:B------:R-:W-:Y:S01]  /*2410*/  IABS R119, R6 ;  /* 0x0000000600777213 */ /* 0x000fe20000000000 */
[----:B------:R-:W-:-:S02]  /*2420*/  IMAD R111, R2, R4, R111 ;  /* 0x00000004026f7224 */ /* 0x000fc400078e026f */
[----:B------:R-:W-:Y:S01]  /*2430*/  IMAD.HI.U32 R4, R3, R115, RZ ;  /* 0x0000007303047227 */ /* 0x000fe200078e00ff */
[----:B------:R-:W-:-:S03]  /*2440*/  IABS R123, R8 ;  /* 0x00000008007b7213 */ /* 0x000fc60000000000 */
[----:B------:R-:W-:Y:S01]  /*2450*/  @!P3 IMAD.IADD R71, R71, 0x1, -R2 ;  /* 0x000000014747b824 */ /* 0x000fe200078e0a02 */
[----:B------:R-:W-:Y:S01]  /*2460*/  ISETP.GT.U32.AND P3, PT, R2, R77, PT ;  /* 0x0000004d0200720c */ /* 0x000fe20003f64070 */
[----:B------:R-:W-:Y:S02]  /*2470*/  IMAD.MOV R8, RZ, RZ, -R4 ;  /* 0x000000ffff087224 */ /* 0x000fe400078e0a04 */
[----:B------:R-:W-:-:S04]  /*2480*/  IMAD.HI.U32 R4, R3, R119, RZ ;  /* 0x0000007703047227 */ /* 0x000fc800078e00ff */
[--C-:B------:R-:W-:Y:S01]  /*2490*/  @!P5 IMAD.IADD R73, R73, 0x1, -R2.reuse ;  /* 0x000000014949d824 */ /* 0x100fe200078e0a02 */
[C---:B------:R-:W-:Y:S01]  /*24a0*/  ISETP.GT.U32.AND P5, PT, R2.reuse, R71, PT ;  /* 0x000000470200720c */ /* 0x040fe20003fa4070 */
[----:B------:R-:W-:Y:S02]  /*24b0*/  @!P1 IMAD.IADD R79, R79, 0x1, -R2 ;  /* 0x000000014f4f9824 */ /* 0x000fe400078e0a02 */
[C---:B------:R-:W-:Y:S02]  /*24c0*/  IMAD R115, R2.reuse, R8, R115 ;  /* 0x0000000802737224 */ /* 0x040fe400078e0273 */
[----:B------:R-:W-:Y:S02]  /*24d0*/  IMAD.MOV R8, RZ, RZ, -R4 ;  /* 0x000000ffff087224 */ /* 0x000fe400078e0a04 */
[----:B------:R-:W-:Y:S01]  /*24e0*/  @!P2 IMAD.IADD R75, R75, 0x1, -R2 ;  /* 0x000000014b4ba824 */ /* 0x000fe200078e0a02 */
[C---:B------:R-:W-:Y:S01]  /*24f0*/  ISETP.GT.U32.AND P2, PT, R2.reuse, R79, PT ;  /* 0x0000004f0200720c */ /* 0x040fe20003f44070 */
[----:B------:R-:W-:Y:S01]  /*2500*/  IMAD.HI.U32 R4, R3, R123, RZ ;  /* 0x0000007b03047227 */ /* 0x000fe200078e00ff */
[----:B------:R-:W-:-:S03]  /*2510*/  ISETP.GT.U32.AND P1, PT, R2, R115, PT ;  /* 0x000000730200720c */ /* 0x000fc60003f24070 */
[C---:B------:R-:W-:Y:S02]  /*2520*/  IMAD R119, R2.reuse, R8, R119 ;  /* 0x0000000802777224 */ /* 0x040fe400078e0277 */
[----:B------:R-:W-:Y:S02]  /*2530*/  IMAD.MOV R4, RZ, RZ, -R4 ;  /* 0x000000ffff047224 */ /* 0x000fe400078e0a04 */
[----:B------:R-:W-:Y:S02]  /*2540*/  IMAD.U32 R8, RZ, RZ, UR44 ;  /* 0x0000002cff087e24 */ /* 0x000fe4000f8e00ff */
[--C-:B------:R-:W-:Y:S01]  /*2550*/  @!P6 IMAD.IADD R39, R39, 0x1, -R2.reuse ;  /* 0x000000012727e824 */ /* 0x100fe200078e0a02 */
[C---:B------:R-:W-:Y:S01]  /*2560*/  ISETP.GT.U32.AND P6, PT, R2.reuse, R59, PT ;  /* 0x0000003b0200720c */ /* 0x040fe20003fc4070 */
[----:B------:R-:W-:Y:S01]  /*2570*/  @!P3 IMAD.IADD R77, R77, 0x1, -R2 ;  /* 0x000000014d4db824 */ /* 0x000fe200078e0a02 */
[----:B------:R-:W-:Y:S01]  /*2580*/  ISETP.GT.U32.AND P3, PT, R2, R81, PT ;  /* 0x000000510200720c */ /* 0x000fe20003f64070 */
[----:B------:R-:W-:Y:S01]  /*2590*/  IMAD.HI.U32 R6, R3, R117, RZ ;  /* 0x0000007503067227 */ /* 0x000fe200078e00ff */
[----:B------:R-:W-:-:S03]  /*25a0*/  IABS R127, R8 ;  /* 0x00000008007f7213 */ /* 0x000fc60000000000 */
[--C-:B------:R-:W-:Y:S01]  /*25b0*/  @!P4 IMAD.IADD R47, R47, 0x1, -R2.reuse ;  /* 0x000000012f2fc824 */ /* 0x100fe200078e0a02 */
[C---:B------:R-:W-:Y:S01]  /*25c0*/  ISETP.GT.U32.AND P4, PT, R2.reuse, R63, PT ;  /* 0x0000003f0200720c */ /* 0x040fe20003f84070 */
[C---:B------:R-:W-:Y:S02]  /*25d0*/  IMAD R123, R2.reuse, R4, R123 ;  /* 0x00000004027b7224 */ /* 0x040fe400078e027b */
[----:B------:R-:W-:Y:S02]  /*25e0*/  IMAD.U32 R4, RZ, RZ, UR46 ;  /* 0x0000002eff047e24 */ /* 0x000fe4000f8e00ff */
[----:B------:R-:W-:Y:S01]  /*25f0*/  @!P5 IMAD.IADD R71, R71, 0x1, -R2 ;  /* 0x000000014747d824 */ /* 0x000fe200078e0a02 */
[----:B------:R-:W-:Y:S01]  /*2600*/  ISETP.GT.U32.AND P5, PT, R2, R83, PT ;  /* 0x000000530200720c */ /* 0x000fe20003fa4070 */
[----:B------:R-:W-:Y:S01]  /*2610*/  IMAD.U32 R10, RZ, RZ, UR43 ;  /* 0x0000002bff0a7e24 */ /* 0x000fe2000f8e00ff */
[----:B------:R-:W-:Y:S01]  /*2620*/  IABS R131, R4 ;  /* 0x0000000400837213 */ /* 0x000fe20000000000 */
[----:B------:R-:W-:-:S02]  /*2630*/  IMAD.MOV R6, RZ, RZ, -R6 ;  /* 0x000000ffff067224 */ /* 0x000fc400078e0a06 */
[----:B------:R-:W-:Y:S01]  /*2640*/  @!P2 IMAD.IADD R79, R79, 0x1, -R2 ;  /* 0x000000014f4fa824 */ /* 0x000fe200078e0a02 */
[C---:B------:R-:W-:Y:S01]  /*2650*/  ISETP.GT.U32.AND P2, PT, R2.reuse, R123, PT ;  /* 0x0000007b0200720c */ /* 0x040fe20003f44070 */
[----:B------:R-:W-:Y:S01]  /*2660*/  IMAD R117, R2, R6, R117 ;  /* 0x0000000602757224 */ /* 0x000fe200078e0275 */
[----:B------:R-:W-:Y:S01]  /*2670*/  IABS R125, R10 ;  /* 0x0000000a007d7213 */ /* 0x000fe20000000000 */
[----:B------:R-:W-:-:S04]  /*2680*/  IMAD.HI.U32 R4, R3, R127, RZ ;  /* 0x0000007f03047227 */ /* 0x000fc800078e00ff */
[----:B------:R-:W-:Y:S02]  /*2690*/  IMAD.MOV R4, RZ, RZ, -R4 ;  /* 0x000000ffff047224 */ /* 0x000fe400078e0a04 */
[--C-:B------:R-:W-:Y:S01]  /*26a0*/  @!P6 IMAD.IADD R59, R59, 0x1, -R2.reuse ;  /* 0x000000013b3be824 */ /* 0x100fe200078e0a02 */
[C---:B------:R-:W-:Y:S01]  /*26b0*/  ISETP.GT.U32.AND P6, PT, R2.reuse, R61, PT ;  /* 0x0000003d0200720c */ /* 0x040fe20003fc4070 */
[----:B------:R-:W-:Y:S01]  /*26c0*/  @!P3 IMAD.IADD R81, R81, 0x1, -R2 ;  /* 0x000000015151b824 */ /* 0x000fe200078e0a02 */
[----:B------:R-:W-:Y:S01]  /*26d0*/  ISETP.GT.U32.AND P3, PT, R2, R117, PT ;  /* 0x000000750200720c */ /* 0x000fe20003f64070 */
[----:B------:R-:W-:-:S04]  /*26e0*/  IMAD.HI.U32 R6, R3, R125, RZ ;  /* 0x0000007d03067227 */ /* 0x000fc800078e00ff */
[--C-:B------:R-:W-:Y:S02]  /*26f0*/  @!P4 IMAD.IADD R63, R63, 0x1, -R2.reuse ;  /* 0x000000013f3fc824 */ /* 0x100fe400078e0a02 */
[----:B------:R-:W-:Y:S02]  /*2700*/  IMAD.U32 R10, RZ, RZ, UR45 ;  /* 0x0000002dff0a7e24 */ /* 0x000fe4000f8e00ff */
[C---:B------:R-:W-:Y:S01]  /*2710*/  IMAD R127, R2.reuse, R4, R127 ;  /* 0x00000004027f7224 */ /* 0x040fe200078e027f */
[C---:B------:R-:W-:Y:S01]  /*2720*/  ISETP.GT.U32.AND P4, PT, R2.reuse, R63, PT ;  /* 0x0000003f0200720c */ /* 0x040fe20003f84070 */
[----:B------:R-:W-:Y:S01]  /*2730*/  @!P5 IMAD.IADD R83, R83, 0x1, -R2 ;  /* 0x000000015353d824 */ /* 0x000fe200078e0a02 */
[C---:B------:R-:W-:Y:S01]  /*2740*/  ISETP.GT.U32.AND P5, PT, R2.reuse, R119, PT ;  /* 0x000000770200720c */ /* 0x040fe20003fa4070 */
[----:B------:R-:W-:Y:S01]  /*2750*/  IMAD.MOV R6, RZ, RZ, -R6 ;  /* 0x000000ffff067224 */ /* 0x000fe200078e0a06 */
[----:B------:R-:W-:Y:S01]  /*2760*/  IABS R129, R10 ;  /* 0x0000000a00817213 */ /* 0x000fe20000000000 */
[----:B------:R-:W-:Y:S01]  /*2770*/  @!P2 IMAD.IADD R123, R123, 0x1, -R2 ;  /* 0x000000017b7ba824 */ /* 0x000fe200078e0a02 */
[C---:B------:R-:W-:Y:S01]  /*2780*/  ISETP.GT.U32.AND P2, PT, R2.reuse, R127, PT ;  /* 0x0000007f0200720c */ /* 0x040fe20003f44070 */
[----:B------:R-:W-:-:S02]  /*2790*/  IMAD R125, R2, R6, R125 ;  /* 0x00000006027d7224 */ /* 0x000fc400078e027d */
[----:B------:R-:W-:-:S04]  /*27a0*/  IMAD.HI.U32 R6, R3, R129, RZ ;  /* 0x0000008103067227 */ /* 0x000fc800078e00ff */
[--C-:B------:R-:W-:Y:S01]  /*27b0*/  @!P6 IMAD.IADD R61, R61, 0x1, -R2.reuse ;  /* 0x000000013d3de824 */ /* 0x100fe200078e0a02 */
[C---:B------:R-:W-:Y:S01]  /*27c0*/  ISETP.GT.U32.AND P6, PT, R2.reuse, R69, PT ;  /* 0x000000450200720c */ /* 0x040fe20003fc4070 */
[--C-:B------:R-:W-:Y:S02]  /*27d0*/  @!P1 IMAD.IADD R115, R115, 0x1, -R2.reuse ;  /* 0x0000000173739824 */ /* 0x100fe400078e0a02 */
[----:B------:R-:W-:Y:S01]  /*27e0*/  @!P3 IMAD.IADD R117, R117, 0x1, -R2 ;  /* 0x000000017575b824 */ /* 0x000fe200078e0a02 */
[C---:B------:R-:W-:Y:S01]  /*27f0*/  ISETP.GT.U32.AND P3, PT, R2.reuse, R125, PT ;  /* 0x0000007d0200720c */ /* 0x040fe20003f64070 */
[----:B------:R-:W-:Y:S02]  /*2800*/  IMAD.U32 R8, RZ, RZ, UR47 ;  /* 0x0000002fff087e24 */ /* 0x000fe4000f8e00ff */
[----:B------:R-:W-:Y:S02]  /*2810*/  IMAD.MOV R6, RZ, RZ, -R6 ;  /* 0x000000ffff067224 */ /* 0x000fe400078e0a06 */
[--C-:B------:R-:W-:Y:S01]  /*2820*/  @!P5 IMAD.IADD R119, R119, 0x1, -R2.reuse ;  /* 0x000000017777d824 */ /* 0x100fe200078e0a02 */
[C---:B------:R-:W-:Y:S01]  /*2830*/  ISETP.GT.U32.AND P5, PT, R2.reuse, R115, PT ;  /* 0x000000730200720c */ /* 0x040fe20003fa4070 */
[----:B------:R-:W-:Y:S01]  /*2840*/  @!P4 IMAD.IADD R63, R63, 0x1, -R2 ;  /* 0x000000013f3fc824 */ /* 0x000fe200078e0a02 */
[C---:B------:R-:W-:Y:S01]  /*2850*/  ISETP.GT.U32.AND P4, PT, R2.reuse, R73, PT ;  /* 0x000000490200720c */ /* 0x040fe20003f84070 */
[----:B------:R-:W-:Y:S01]  /*2860*/  IMAD R129, R2, R6, R129 ;  /* 0x0000000602817224 */ /* 0x000fe200078e0281 */
[----:B------:R-:W-:Y:S01]  /*2870*/  IABS R6, R8 ;  /* 0x0000000800067213 */ /* 0x000fe20000000000 */
[----:B------:R-:W-:-:S04]  /*2880*/  IMAD.HI.U32 R4, R3, R131, RZ ;  /* 0x0000008303047227 */ /* 0x000fc800078e00ff */
[----:B------:R-:W-:Y:S02]  /*2890*/  @!P2 IMAD.IADD R127, R127, 0x1, -R2 ;  /* 0x000000017f7fa824 */ /* 0x000fe400078e0a02 */
[----:B------:R-:W-:Y:S02]  /*28a0*/  IMAD.MOV R8, RZ, RZ, -R4 ;  /* 0x000000ffff087224 */ /* 0x000fe400078e0a04 */
[----:B------:R-:W-:Y:S01]  /*28b0*/  IMAD.HI.U32 R4, R3, R6, RZ ;  /* 0x0000000603047227 */ /* 0x000fe200078e00ff */
[----:B------:R-:W-:-:S03]  /*28c0*/  ISETP.GT.U32.AND P2, PT, R2, R127, PT ;  /* 0x0000007f0200720c */ /* 0x000fc60003f44070 */
[--C-:B------:R-:W-:Y:S01]  /*28d0*/  @!P6 IMAD.IADD R69, R69, 0x1, -R2.reuse ;  /* 0x000000014545e824 */ /* 0x100fe200078e0a02 */
[C---:B------:R-:W-:Y:S01]  /*28e0*/  ISETP.GT.U32.AND P6, PT, R2.reuse, R77, PT ;  /* 0x0000004d0200720c */ /* 0x040fe20003fc4070 */
[----:B------:R-:W-:Y:S01]  /*28f0*/  @!P3 IMAD.IADD R125, R125, 0x1, -R2 ;  /* 0x000000017d7db824 */ /* 0x000fe200078e0a02 */
[C---:B------:R-:W-:Y:S01]  /*2900*/  ISETP.GT.U32.AND P3, PT, R2.reuse, R123, PT ;  /* 0x0000007b0200720c */ /* 0x040fe20003f64070 */
[----:B------:R-:W-:Y:S02]  /*2910*/  IMAD.MOV R67, RZ, RZ, -R4 ;  /* 0x000000ffff437224 */ /* 0x000fe400078e0a04 */
[----:B------:R-:W-:Y:S02]  /*2920*/  IMAD.U32 R4, RZ, RZ, UR48 ;  /* 0x00000030ff047e24 */ /* 0x000fe4000f8e00ff */
[--C-:B------:R-:W-:Y:S01]  /*2930*/  @!P5 IMAD.IADD R115, R115, 0x1, -R2.reuse ;  /* 0x000000017373d824 */ /* 0x100fe200078e0a02 */
[C---:B------:R-:W-:Y:S01]  /*2940*/  ISETP.GT.U32.AND P5, PT, R2.reuse, R125, PT ;  /* 0x0000007d0200720c */ /* 0x040fe20003fa4070 */
[--C-:B------:R-:W-:Y:S01]  /*2950*/  @!P4 IMAD.IADD R73, R73, 0x1, -R2.reuse ;  /* 0x000000014949c824 */ /* 0x100fe200078e0a02 */
[C---:B------:R-:W-:Y:S01]  /*2960*/  ISETP.GT.U32.AND P4, PT, R2.reuse, R111, PT ;  /* 0x0000006f0200720c */ /* 0x040fe20003f84070 */
[C---:B------:R-:W-:Y:S01]  /*2970*/  IMAD R131, R2.reuse, R8, R131 ;  /* 0x0000000802837224 */ /* 0x040fe200078e0283 */
[----:B------:R-:W-:Y:S01]  /*2980*/  IABS R85, R4 ;  /* 0x0000000400557213 */ /* 0x000fe20000000000 */
[--C-:B------:R-:W-:Y:S01]  /*2990*/  @!P0 IMAD.IADD R51, R51, 0x1, -R2.reuse ;  /* 0x0000000133338824 */ /* 0x100fe200078e0a02 */
[----:B------:R-:W-:Y:S01]  /*29a0*/  ISETP.LE.AND P0, PT, RZ, UR50, PT ;  /* 0x00000032ff007c0c */ /* 0x000fe2000bf03270 */
[----:B------:R-:W-:Y:S01]  /*29b0*/  UIADD3 UR50, UR6, 0x198, URZ ;  /* 0x0000019806327890 */ /* 0x000fe2000fffe03f */
[----:B------:R-:W-:Y:S01]  /*29c0*/  @!P2 IMAD.IADD R127, R127, 0x1, -R2 ;  /* 0x000000017f7fa824 */ /* 0x000fe200078e0a02 */
[----:B------:R-:W-:Y:S01]  /*29d0*/  ISETP.GT.U32.AND P2, PT, R2, R131, PT ;  /* 0x000000830200720c */ /* 0x000fe20003f44070 */
[----:B------:R-:W-:-:S04]  /*29e0*/  IMAD.HI.U32 R4, R3, R85, RZ ;  /* 0x0000005503047227 */ /* 0x000fc800078e00ff */
        /* <DEDUP_REMOVED lines=8> */
[C---:B------:R-:W-:Y:S01]  /*2a70*/  IMAD R85, R2.reuse, R4, R85 ;  /* 0x0000000402557224 */ /* 0x040fe200078e0255 */
[----:B------:R-:W-:Y:S01]  /*2a80*/  IABS R89, R8 ;  /* 0x0000000800597213 */ /* 0x000fe20000000000 */
[C---:B------:R-:W-:Y:S01]  /*2a90*/  IMAD R67, R2.reuse, R67, R6 ;  /* 0x0000004302437224 */ /* 0x040fe200078e0206 */
[----:B------:R-:W-:Y:S01]  /*2aa0*/  ISETP.GT.U32.AND P1, PT, R2, R111, PT ;  /* 0x0000006f0200720c */ /* 0x000fe20003f24070 */
[----:B------:R-:W-:-:S02]  /*2ab0*/  IMAD.U32 R6, RZ, RZ, UR49 ;  /* 0x00000031ff067e24 */ /* 0x000fc4000f8e00ff */
[----:B------:R-:W-:Y:S01]  /*2ac0*/  @!P2 IMAD.IADD R131, R131, 0x1, -R2 ;  /* 0x000000018383a824 */ /* 0x000fe200078e0a02 */
[----:B------:R-:W-:Y:S01]  /*2ad0*/  ISETP.GT.U32.AND P2, PT, R2, R85, PT ;  /* 0x000000550200720c */ /* 0x000fe20003f44070 */
[----:B------:R-:W-:Y:S01]  /*2ae0*/  IMAD.HI.U32 R8, R3, R89, RZ ;  /* 0x0000005903087227 */ /* 0x000fe200078e00ff */
[----:B------:R-:W-:-:S03]  /*2af0*/  IABS R87, R6 ;  /* 0x0000000600577213 */ /* 0x000fc60000000000 */
[----:B------:R-:W-:Y:S01]  /*2b00*/  @!P6 IMAD.IADD R81, R81, 0x1, -R2 ;  /* 0x000000015151e824 */ /* 0x000fe200078e0a02 */
[C---:B------:R-:W-:Y:S01]  /*2b10*/  ISETP.GT.U32.AND P6, PT, R2.reuse, R119, PT ;  /* 0x000000770200720c */ /* 0x040fe20003fc4070 */
[----:B------:R-:W-:Y:S02]  /*2b20*/  IMAD.MOV R8, RZ, RZ, -R8 ;  /* 0x000000ffff087224 */ /* 0x000fe400078e0a08 */
[----:B------:R-:W-:Y:S01]  /*2b30*/  @!P5 IMAD.IADD R129, R129, 0x1, -R2 ;  /* 0x000000018181d824 */ /* 0x000fe200078e0a02 */
[----:B------:R-:W-:Y:S01]  /*2b40*/  ISETP.GT.U32.AND P5, PT, R2, R67, PT ;  /* 0x000000430200720c */ /* 0x000fe20003fa4070 */
[----:B------:R-:W-:-:S04]  /*2b50*/  IMAD.HI.U32 R6, R3, R87, RZ ;  /* 0x0000005703067227 */ /* 0x000fc800078e00ff */
[----:B------:R-:W-:Y:S01]  /*2b60*/  @!P4 IMAD.IADD R83, R83, 0x1, -R2 ;  /* 0x000000015353c824 */ /* 0x000fe200078e0a02 */
[C---:B------:R-:W-:Y:S01]  /*2b70*/  ISETP.GT.U32.AND P4, PT, R2.reuse, R117, PT ;  /* 0x000000750200720c */ /* 0x040fe20003f84070 */
[C---:B------:R-:W-:Y:S02]  /*2b80*/  IMAD R89, R2.reuse, R8, R89 ;  /* 0x0000000802597224 */ /* 0x040fe400078e0259 */
[----:B------:R-:W-:Y:S02]  /*2b90*/  IMAD.MOV R6, RZ, RZ, -R6 ;  /* 0x000000ffff067224 */ /* 0x000fe400078e0a06 */
[--C-:B------:R-:W-:Y:S01]  /*2ba0*/  @!P2 IMAD.IADD R85, R85, 0x1, -R2.reuse ;  /* 0x000000015555a824 */ /* 0x100fe200078e0a02 */
[C---:B------:R-:W-:Y:S01]  /*2bb0*/  ISETP.GT.U32.AND P2, PT, R2.reuse, R89, PT ;  /* 0x000000590200720c */ /* 0x040fe20003f44070 */
[C---:B------:R-:W-:Y:S02]  /*2bc0*/  IMAD R87, R2.reuse, R6, R87 ;  /* 0x0000000602577224 */ /* 0x040fe400078e0257 */
[--C-:B------:R-:W-:Y:S01]  /*2bd0*/  @!P6 IMAD.IADD R119, R119, 0x1, -R2.reuse ;  /* 0x000000017777e824 */ /* 0x100fe200078e0a02 */
[----:B------:R-:W-:Y:S01]  /*2be0*/  ISETP.LE.AND P6, PT, RZ, UR53, PT ;  /* 0x00000035ff007c0c */ /* 0x000fe2000bfc3270 */
[--C-:B------:R-:W-:Y:S01]  /*2bf0*/  @!P1 IMAD.IADD R111, R111, 0x1, -R2.reuse ;  /* 0x000000016f6f9824 */ /* 0x100fe200078e0a02 */
[----:B------:R-:W-:Y:S01]  /*2c00*/  UIADD3 UR53, UR6, 0x138, URZ ;  /* 0x0000013806357890 */ /* 0x000fe2000fffe03f */
[----:B------:R-:W-:Y:S01]  /*2c10*/  @!P0 IMAD.MOV R49, RZ, RZ, -R49 ;  /* 0x000000ffff318224 */ /* 0x000fe200078e0a31 */
[----:B------:R-:W-:Y:S01]  /*2c20*/  ISETP.LE.AND P1, PT, RZ, UR51, PT ;  /* 0x00000033ff007c0c */ /* 0x000fe2000bf23270 */
[----:B------:R-:W-:Y:S01]  /*2c30*/  UIADD3 UR51, UR6, 0x178, URZ ;  /* 0x0000017806337890 */ /* 0x000fe2000fffe03f */
[----:B------:R-:W-:Y:S01]  /*2c40*/  ISETP.LE.AND P0, PT, RZ, UR54, PT ;  /* 0x00000036ff007c0c */ /* 0x000fe2000bf03270 */
[--C-:B------:R-:W-:Y:S01]  /*2c50*/  @!P5 IMAD.IADD R67, R67, 0x1, -R2.reuse ;  /* 0x000000014343d824 */ /* 0x100fe200078e0a02 */
[----:B------:R-:W-:Y:S01]  /*2c60*/  ISETP.GT.U32.AND P5, PT, R2, R87, PT ;  /* 0x000000570200720c */ /* 0x000fe20003fa4070 */
[----:B------:R-:W-:Y:S01]  /*2c70*/  @!P4 IMAD.IADD R117, R117, 0x1, -R2 ;  /* 0x000000017575c824 */ /* 0x000fe200078e0a02 */
[----:B------:R-:W-:Y:S01]  /*2c80*/  ISETP.LE.AND P4, PT, RZ, UR52, PT ;  /* 0x00000034ff007c0c */ /* 0x000fe2000bf83270 */
[----:B------:R-:W-:Y:S01]  /*2c90*/  UIADD3 UR52, UR6, 0x158, URZ ;  /* 0x0000015806347890 */ /* 0x000fe2000fffe03f */
[----:B------:R-:W-:Y:S01]  /*2ca0*/  IMAD.U32 R8, RZ, RZ, UR53 ;  /* 0x00000035ff087e24 */ /* 0x000fe2000f8e00ff */
[----:B------:R-:W-:Y:S01]  /*2cb0*/  UIADD3 UR54, UR6, 0x118, URZ ;  /* 0x0000011806367890 */ /* 0x000fe2000fffe03f */
[----:B------:R-:W-:-:S02]  /*2cc0*/  IMAD.U32 R4, RZ, RZ, UR51 ;  /* 0x00000033ff047e24 */ /* 0x000fc4000f8e00ff */
[--C-:B------:R-:W-:Y:S01]  /*2cd0*/  @!P3 IMAD.IADD R123, R123, 0x1, -R2.reuse ;  /* 0x000000017b7bb824 */ /* 0x100fe200078e0a02 */
[----:B------:R-:W-:Y:S01]  /*2ce0*/  ISETP.LE.AND P3, PT, RZ, UR55, PT ;  /* 0x00000037ff007c0c */ /* 0x000fe2000bf63270 */
[----:B------:R-:W-:Y:S01]  /*2cf0*/  @!P2 IMAD.IADD R89, R89, 0x1, -R2 ;  /* 0x000000015959a824 */ /* 0x000fe200078e0a02 */
[----:B------:R-:W-:Y:S01]  /*2d00*/  UIADD3 UR55, UR6, 0xf8, URZ ;  /* 0x000000f806377890 */ /* 0x000fe2000fffe03f */
[----:B------:R-:W-:Y:S01]  /*2d10*/  IABS R97, R8 ;  /* 0x0000000800617213 */ /* 0x000fe20000000000 */
[----:B------:R-:W-:Y:S01]  /*2d20*/  IMAD.U32 R6, RZ, RZ, UR52 ;  /* 0x00000034ff067e24 */ /* 0x000fe2000f8e00ff */
[----:B------:R-:W-:Y:S01]  /*2d30*/  IABS R93, R4 ;  /* 0x00000004005d7213 */ /* 0x000fe20000000000 */
[----:B------:R-:W-:Y:S01]  /*2d40*/  @!P1 IMAD.MOV R25, RZ, RZ, -R25 ;  /* 0x000000ffff199224 */ /* 0x000fe200078e0a19 */
[C---:B------:R-:W-:Y:S01]  /*2d50*/  ISETP.GT.U32.AND P1, PT, R2.reuse, R129, PT ;  /* 0x000000810200720c */ /* 0x040fe20003f24070 */
[----:B------:R-:W-:Y:S01]  /*2d60*/  @!P0 IMAD.MOV R37, RZ, RZ, -R37 ;  /* 0x000000ffff258224 */ /* 0x000fe200078e0a25 */
[----:B------:R-:W-:Y:S01]  /*2d70*/  ISETP.GT.U32.AND P0, PT, R2, R89, PT ;  /* 0x000000590200720c */ /* 0x000fe20003f04070 */
[----:B------:R-:W-:Y:S01]  /*2d80*/  IMAD.HI.U32 R8, R3, R97, RZ ;  /* 0x0000006103087227 */ /* 0x000fe200078e00ff */
[----:B------:R-:W-:-:S02]  /*2d90*/  IABS R95, R6 ;  /* 0x00000006005f7213 */ /* 0x000fc40000000000 */
[C---:B------:R-:W-:Y:S01]  /*2da0*/  ISETP.GT.U32.AND P2, PT, R2.reuse, R85, PT ;  /* 0x000000550200720c */ /* 0x040fe20003f44070 */
[----:B------:R-:W-:Y:S01]  /*2db0*/  @!P5 IMAD.IADD R87, R87, 0x1, -R2 ;  /* 0x000000015757d824 */ /* 0x000fe200078e0a02 */
[----:B------:R-:W-:Y:S01]  /*2dc0*/  ISETP.GT.U32.AND P5, PT, R2, R131, PT ;  /* 0x000000830200720c */ /* 0x000fe20003fa4070 */
[----:B------:R-:W-:Y:S02]  /*2dd0*/  IMAD.U32 R12, RZ, RZ, UR55 ;  /* 0x00000037ff0c7e24 */ /* 0x000fe4000f8e00ff */
[----:B------:R-:W-:-:S03]  /*2de0*/  IMAD.HI.U32 R4, R3, R93, RZ ;  /* 0x0000005d03047227 */ /* 0x000fc600078e00ff */
[----:B------:R-:W-:Y:S01]  /*2df0*/  IABS R101, R12 ;  /* 0x0000000c00657213 */ /* 0x000fe20000000000 */
[----:B------:R-:W-:Y:S02]  /*2e00*/  IMAD.MOV R8, RZ, RZ, -R8 ;  /* 0x000000ffff087224 */ /* 0x000fe400078e0a08 */
[----:B------:R-:W-:Y:S01]  /*2e10*/  @!P4 IMAD.MOV R27, RZ, RZ, -R27 ;  /* 0x000000ffff1bc224 */ /* 0x000fe200078e0a1b */
[----:B------:R-:W-:Y:S01]  /*2e20*/  ISETP.GT.U32.AND P4, PT, R2, R67, PT ;  /* 0x000000430200720c */ /* 0x000fe20003f84070 */
[----:B------:R-:W-:-:S04]  /*2e30*/  IMAD.HI.U32 R6, R3, R95, RZ ;  /* 0x0000005f03067227 */ /* 0x000fc800078e00ff */
[----:B------:R-:W-:Y:S02]  /*2e40*/  IMAD.MOV R4, RZ, RZ, -R4 ;  /* 0x000000ffff047224 */ /* 0x000fe400078e0a04 */
[C---:B------:R-:W-:Y:S02]  /*2e50*/  IMAD R97, R2.reuse, R8, R97 ;  /* 0x0000000802617224 */ /* 0x040fe400078e0261 */
[----:B------:R-:W-:Y:S02]  /*2e60*/  IMAD.MOV R6, RZ, RZ, -R6 ;  /* 0x000000ffff067224 */ /* 0x000fe400078e0a06 */
[----:B------:R-:W-:Y:S02]  /*2e70*/  IMAD R93, R2, R4, R93 ;  /* 0x00000004025d7224 */ /* 0x000fe400078e025d */
[----:B------:R-:W-:-:S04]  /*2e80*/  IMAD.HI.U32 R4, R3, R101, RZ ;  /* 0x0000006503047227 */ /* 0x000fc800078e00ff */
[--C-:B------:R-:W-:Y:S01]  /*2e90*/  @!P1 IMAD.IADD R129, R129, 0x1, -R2.reuse ;  /* 0x0000000181819824 */ /* 0x100fe200078e0a02 */
[----:B------:R-:W-:Y:S01]  /*2ea0*/  ISETP.LE.AND P1, PT, RZ, UR56, PT ;  /* 0x00000038ff007c0c */ /* 0x000fe2000bf23270 */
[--C-:B------:R-:W-:Y:S01]  /*2eb0*/  @!P0 IMAD.IADD R89, R89, 0x1, -R2.reuse ;  /* 0x0000000159598824 */ /* 0x100fe200078e0a02 */
[C---:B------:R-:W-:Y:S01]  /*2ec0*/  ISETP.GT.U32.AND P0, PT, R2.reuse, R97, PT ;  /* 0x000000610200720c */ /* 0x040fe20003f04070 */
[C---:B------:R-:W-:Y:S01]  /*2ed0*/  IMAD R95, R2.reuse, R6, R95 ;  /* 0x00000006025f7224 */ /* 0x040fe200078e025f */
[----:B------:R-:W-:Y:S01]  /*2ee0*/  UIADD3 UR56, UR6, 0xd8, URZ ;  /* 0x000000d806387890 */ /* 0x000fe2000fffe03f */
[----:B------:R-:W-:Y:S01]  /*2ef0*/  @!P5 IMAD.IADD R131, R131, 0x1, -R2 ;  /* 0x000000018383d824 */ /* 0x000fe200078e0a02 */
[C---:B------:R-:W-:Y:S01]  /*2f00*/  ISETP.GT.U32.AND P5, PT, R2.reuse, R93, PT ;  /* 0x0000005d0200720c */ /* 0x040fe20003fa4070 */
[----:B------:R-:W-:Y:S02]  /*2f10*/  IMAD.MOV R4, RZ, RZ, -R4 ;  /* 0x000000ffff047224 */ /* 0x000fe400078e0a04 */
[--C-:B------:R-:W-:Y:S01]  /*2f20*/  @!P4 IMAD.IADD R67, R67, 0x1, -R2.reuse ;  /* 0x000000014343c824 */ /* 0x100fe200078e0a02 */
[----:B------:R-:W-:Y:S01]  /*2f30*/  ISETP.LE.AND P4, PT, RZ, UR57, PT ;  /* 0x00000039ff007c0c */ /* 0x000fe2000bf83270 */
[----:B------:R-:W-:Y:S01]  /*2f40*/  @!P2 IMAD.IADD R85, R85, 0x1, -R2 ;  /* 0x000000015555a824 */ /* 0x000fe200078e0a02 */
[C---:B------:R-:W-:Y:S01]  /*2f50*/  ISETP.GT.U32.AND P2, PT, R2.reuse, R95, PT ;  /* 0x0000005f0200720c */ /* 0x040fe20003f44070 */
[----:B------:R-:W-:Y:S01]  /*2f60*/  IMAD R101, R2, R4, R101 ;  /* 0x0000000402657224 */ /* 0x000fe200078e0265 */
[----:B------:R-:W-:Y:S01]  /*2f70*/  UIADD3 UR57, UR6, 0xb8, URZ ;  /* 0x000000b806397890 */ /* 0x000fe2000fffe03f */
[----:B------:R-:W-:-:S02]  /*2f80*/  IMAD.U32 R4, RZ, RZ, UR56 ;  /* 0x00000038ff047e24 */ /* 0x000fc4000f8e00ff */
[----:B------:R-:W-:Y:S02]  /*2f90*/  IMAD.U32 R10, RZ, RZ, UR54 ;  /* 0x00000036ff0a7e24 */ /* 0x000fe4000f8e00ff */
[--C-:B------:R-:W-:Y:S01]  /*2fa0*/  @!P0 IMAD.IADD R97, R97, 0x1, -R2.reuse ;  /* 0x0000000161618824 */ /* 0x100fe200078e0a02 */
[----:B------:R-:W-:Y:S01]  /*2fb0*/  IABS R103, R4 ;  /* 0x0000000400677213 */ /* 0x000fe20000000000 */
[----:B------:R-:W-:Y:S01]  /*2fc0*/  IMAD.U32 R4, RZ, RZ, UR57 ;  /* 0x00000039ff047e24 */ /* 0x000fe2000f8e00ff */
[----:B------:R-:W-:Y:S01]  /*2fd0*/  IABS R99, R10 ;  /* 0x0000000a00637213 */ /* 0x000fe20000000000 */
[--C-:B------:R-:W-:Y:S01]  /*2fe0*/  @!P5 IMAD.IADD R93, R93, 0x1, -R2.reuse ;  /* 0x000000015d5dd824 */ /* 0x100fe200078e0a02 */
[C---:B------:R-:W-:Y:S01]  /*2ff0*/  ISETP.GT.U32.AND P0, PT, R2.reuse, R97, PT ;  /* 0x000000610200720c */ /* 0x040fe20003f04070 */
[----:B------:R-:W-:Y:S01]  /*3000*/  @!P6 IMAD.MOV R33, RZ, RZ, -R33 ;  /* 0x000000ffff21e224 */ /* 0x000fe200078e0a21 */
[----:B------:R-:W-:Y:S01]  /*3010*/  IABS R105, R4 ;  /* 0x0000000400697213 */ /* 0x000fe20000000000 */
[----:B------:R-:W-:Y:S01]  /*3020*/  @!P2 IMAD.IADD R95, R95, 0x1, -R2 ;  /* 0x000000015f5fa824 */ /* 0x000fe200078e0a02 */
[C---:B------:R-:W-:Y:S01]  /*3030*/  ISETP.GT.U32.AND P6, PT, R2.reuse, R87, PT ;  /* 0x000000570200720c */ /* 0x040fe20003fc4070 */
[----:B------:R-:W-:Y:S01]  /*3040*/  IMAD.HI.U32 R4, R3, R103, RZ ;  /* 0x0000006703047227 */ /* 0x000fe200078e00ff */
[----:B------:R-:W-:-:S02]  /*3050*/  ISETP.GT.U32.AND P2, PT, R2, R93, PT ;  /* 0x0000005d0200720c */ /* 0x000fc40003f44070 */
[----:B------:R-:W-:Y:S01]  /*3060*/  ISETP.LE.AND P5, PT, RZ, UR59, PT ;  /* 0x0000003bff007c0c */ /* 0x000fe2000bfa3270 */
[----:B------:R-:W-:Y:S01]  /*3070*/  IMAD.HI.U32 R10, R3, R99, RZ ;  /* 0x00000063030a7227 */ /* 0x000fe200078e00ff */
[----:B------:R-:W-:-:S03]  /*3080*/  UIADD3 UR59, UR6, 0x78, URZ ;  /* 0x00000078063b7890 */ /* 0x000fc6000fffe03f */
[----:B------:R-:W-:Y:S01]  /*3090*/  @!P3 IMAD.MOV R35, RZ, RZ, -R35 ;  /* 0x000000ffff23b224 */ /* 0x000fe200078e0a23 */
[C---:B------:R-:W-:Y:S01]  /*30a0*/  ISETP.GT.U32.AND P3, PT, R2.reuse, R95, PT ;  /* 0x0000005f0200720c */ /* 0x040fe20003f64070 */
[----:B------:R-:W-:Y:S02]  /*30b0*/  IMAD.MOV R6, RZ, RZ, -R4 ;  /* 0x000000ffff067224 */ /* 0x000fe400078e0a04 */
[----:B------:R-:W-:Y:S02]  /*30c0*/  IMAD.MOV R10, RZ, RZ, -R10 ;  /* 0x000000ffff0a7224 */ /* 0x000fe400078e0a0a */
[C---:B------:R-:W-:Y:S02]  /*30d0*/  IMAD R103, R2.reuse, R6, R103 ;  /* 0x0000000602677224 */ /* 0x040fe400078e0267 */
[C---:B------:R-:W-:Y:S02]  /*30e0*/  IMAD R99, R2.reuse, R10, R99 ;  /* 0x0000000a02637224 */ /* 0x040fe400078e0263 */
[--C-:B------:R-:W-:Y:S01]  /*30f0*/  @!P0 IMAD.IADD R97, R97, 0x1, -R2.reuse ;  /* 0x0000000161618824 */ /* 0x100fe200078e0a02 */
[C---:B------:R-:W-:Y:S01]  /*3100*/  ISETP.GT.U32.AND P0, PT, R2.reuse, R103, PT ;  /* 0x000000670200720c */ /* 0x040fe20003f04070 */
[--C-:B------:R-:W-:Y:S01]  /*3110*/  @!P6 IMAD.IADD R87, R87, 0x1, -R2.reuse ;  /* 0x000000015757e824 */ /* 0x100fe200078e0a02 */
[----:B------:R-:W-:Y:S01]  /*3120*/  ISETP.LE.AND P6, PT, RZ, UR58, PT ;  /* 0x0000003aff007c0c */ /* 0x000fe2000bfc3270 */
[--C-:B------:R-:W-:Y:S01]  /*3130*/  @!P2 IMAD.IADD R93, R93, 0x1, -R2.reuse ;  /* 0x000000015d5da824 */ /* 0x100fe200078e0a02 */
[C---:B------:R-:W-:Y:S01]  /*3140*/  ISETP.GT.U32.AND P2, PT, R2.reuse, R99, PT ;  /* 0x000000630200720c */ /* 0x040fe20003f44070 */
[----:B------:R-:W-:Y:S01]  /*3150*/  UIADD3 UR58, UR6, 0x98, URZ ;  /* 0x00000098063a7890 */ /* 0x000fe2000fffe03f */
[----:B------:R-:W-:Y:S01]  /*3160*/  @!P3 IMAD.IADD R95, R95, 0x1, -R2 ;  /* 0x000000015f5fb824 */ /* 0x000fe200078e0a02 */
[----:B------:R-:W-:Y:S01]  /*3170*/  ISETP.GT.U32.AND P3, PT, R2, R101, PT ;  /* 0x000000650200720c */ /* 0x000fe20003f64070 */
[----:B------:R-:W-:-:S04]  /*3180*/  IMAD.HI.U32 R4, R3, R105, RZ ;  /* 0x0000006903047227 */ /* 0x000fc800078e00ff */
[----:B------:R-:W-:Y:S02]  /*3190*/  IMAD.U32 R8, RZ, RZ, UR58 ;  /* 0x0000003aff087e24 */ /* 0x000fe4000f8e00ff */
[----:B------:R-:W-:Y:S02]  /*31a0*/  @!P0 IMAD.IADD R103, R103, 0x1, -R2 ;  /* 0x0000000167678824 */ /* 0x000fe400078e0a02 */
[----:B------:R-:W-:Y:S01]  /*31b0*/  IMAD.MOV R4, RZ, RZ, -R4 ;  /* 0x000000ffff047224 */ /* 0x000fe200078e0a04 */
[----:B------:R-:W-:Y:S01]  /*31c0*/  IABS R107, R8 ;  /* 0x00000008006b7213 */ /* 0x000fe20000000000 */
[----:B------:R-:W-:Y:S02]  /*31d0*/  @!P2 IMAD.IADD R99, R99, 0x1, -R2 ;  /* 0x000000016363a824 */ /* 0x000fe400078e0a02 */
[----:B------:R-:W-:Y:S01]  /*31e0*/  @!P1 IMAD.MOV R23, RZ, RZ, -R23 ;  /* 0x000000ffff179224 */ /* 0x000fe200078e0a17 */
[C---:B------:R-:W-:Y:S01]  /*31f0*/  ISETP.GT.U32.AND P1, PT, R2.reuse, R103, PT ;  /* 0x000000670200720c */ /* 0x040fe20003f24070 */
[----:B------:R-:W-:-:S02]  /*3200*/  IMAD R105, R2, R4, R105 ;  /* 0x0000000402697224 */ /* 0x000fc400078e0269 */
[----:B------:R-:W-:-:S03]  /*3210*/  IMAD.HI.U32 R4, R3, R107, RZ ;  /* 0x0000006b03047227 */ /* 0x000fc600078e00ff */
[C---:B------:R-:W-:Y:S01]  /*3220*/  ISETP.GT.U32.AND P2, PT, R2.reuse, R105, PT ;  /* 0x000000690200720c */ /* 0x040fe20003f44070 */
[----:B------:R-:W-:Y:S01]  /*3230*/  @!P3 IMAD.IADD R101, R101, 0x1, -R2 ;  /* 0x000000016565b824 */ /* 0x000fe200078e0a02 */
[C---:B------:R-:W-:Y:S01]  /*3240*/  ISETP.GT.U32.AND P3, PT, R2.reuse, R99, PT ;  /* 0x000000630200720c */ /* 0x040fe20003f64070 */
[----:B------:R-:W-:Y:S02]  /*3250*/  IMAD.MOV R4, RZ, RZ, -R4 ;  /* 0x000000ffff047224 */ /* 0x000fe400078e0a04 */
[----:B------:R-:W-:Y:S01]  /*3260*/  IMAD.U32 R10, RZ, RZ, UR59 ;  /* 0x0000003bff0a7e24 */ /* 0x000fe2000f8e00ff */
[C---:B------:R-:W-:Y:S01]  /*3270*/  ISETP.GT.U32.AND P0, PT, R2.reuse, R101, PT ;  /* 0x000000650200720c */ /* 0x040fe20003f04070 */
[C---:B------:R-:W-:Y:S02]  /*3280*/  IMAD R107, R2.reuse, R4, R107 ;  /* 0x00000004026b7224 */ /* 0x040fe400078e026b */
[--C-:B------:R-:W-:Y:S01]  /*3290*/  @!P1 IMAD.IADD R103, R103, 0x1, -R2.reuse ;  /* 0x0000000167679824 */ /* 0x100fe200078e0a02 */
[----:B------:R-:W-:Y:S01]  /*32a0*/  IABS R109, R10 ;  /* 0x0000000a006d7213 */ /* 0x000fe20000000000 */
[----:B------:R-:W-:Y:S01]  /*32b0*/  @!P4 IMAD.MOV R5, RZ, RZ, -R5 ;  /* 0x000000ffff05c224 */ /* 0x000fe200078e0a05 */
[----:B------:R-:W-:Y:S01]  /*32c0*/  ISETP.GT.U32.AND P1, PT, R2, R107, PT ;  /* 0x0000006b0200720c */ /* 0x000fe20003f24070 */
[----:B------:R-:W-:Y:S01]  /*32d0*/  @!P5 IMAD.MOV R11, RZ, RZ, -R11 ;  /* 0x000000ffff0bd224 */ /* 0x000fe200078e0a0b */
[----:B------:R-:W-:Y:S01]  /*32e0*/  ISETP.LE.AND P4, PT, RZ, UR13, PT ;  /* 0x0000000dff007c0c */ /* 0x000fe2000bf83270 */
[----:B------:R-:W-:Y:S01]  /*32f0*/  @!P3 IMAD.IADD R99, R99, 0x1, -R2 ;  /* 0x000000016363b824 */ /* 0x000fe200078e0a02 */
[----:B------:R-:W-:Y:S01]  /*3300*/  ISETP.LE.AND P3, PT, RZ, UR60, PT ;  /* 0x0000003cff007c0c */ /* 0x000fe2000bf63270 */
[----:B------:R-:W-:Y:S01]  /*3310*/  UIADD3 UR60, UR6, 0x58, URZ ;  /* 0x00000058063c7890 */ /* 0x000fe2000fffe03f */
[----:B------:R-:W-:Y:S01]  /*3320*/  IMAD.HI.U32 R6, R3, R109, RZ ;  /* 0x0000006d03067227 */ /* 0x000fe200078e00ff */
[----:B------:R-:W-:Y:S01]  /*3330*/  ISETP.LE.AND P5, PT, RZ, UR14, PT ;  /* 0x0000000eff007c0c */ /* 0x000fe2000bfa3270 */
[----:B------:R-:W-:-:S02]  /*3340*/  ULDC UR13, c[0x0][0x23c] ;  /* 0x00008f00000d7ab9 */ /* 0x000fc40000000800 */
[--C-:B------:R-:W-:Y:S01]  /*3350*/  @!P0 IMAD.IADD R101, R101, 0x1, -R2.reuse ;  /* 0x0000000165658824 */ /* 0x100fe200078e0a02 */
[----:B------:R-:W-:Y:S01]  /*3360*/  ISETP.LE.AND P0, PT, RZ, UR61, PT ;  /* 0x0000003dff007c0c */ /* 0x000fe2000bf03270 */
[----:B------:R-:W-:Y:S01]  /*3370*/  IMAD.U32 R4, RZ, RZ, UR60 ;  /* 0x0000003cff047e24 */ /* 0x000fe2000f8e00ff */
[----:B------:R-:W-:Y:S01]  /*3380*/  UIADD3 UR61, UR6, 0x38, URZ ;  /* 0x00000038063d7890 */ /* 0x000fe2000fffe03f */
[----:B------:R-:W-:Y:S01]  /*3390*/  @!P1 IMAD.IADD R107, R107, 0x1, -R2 ;  /* 0x000000016b6b9824 */ /* 0x000fe200078e0a02 */
[----:B------:R-:W-:Y:S01]  /*33a0*/  UIADD3 UR6, UR6, 0x18, URZ ;  /* 0x0000001806067890 */ /* 0x000fe2000fffe03f */
[----:B------:R-:W-:Y:S01]  /*33b0*/  IMAD.MOV R6, RZ, RZ, -R6 ;  /* 0x000000ffff067224 */ /* 0x000fe200078e0a06 */
[----:B------:R-:W-:Y:S01]  /*33c0*/  IABS R113, R4 ;  /* 0x0000000400717213 */ /* 0x000fe20000000000 */
[----:B------:R-:W-:Y:S01]  /*33d0*/  @!P3 IMAD.MOV R13, RZ, RZ, -R13 ;  /* 0x000000ffff0db224 */ /* 0x000fe200078e0a0d */
[C---:B------:R-:W-:Y:S01]  /*33e0*/  ISETP.GT.U32.AND P1, PT, R2.reuse, R107, PT ;  /* 0x0000006b0200720c */ /* 0x040fe20003f24070 */
[----:B------:R-:W-:Y:S01]  /*33f0*/  IMAD R109, R2, R6, R109 ;  /* 0x00000006026d7224 */ /* 0x000fe200078e026d */
[----:B------:R-:W-:Y:S01]  /*3400*/  ISETP.LE.AND P3, PT, RZ, UR15, PT ;  /* 0x0000000fff007c0c */ /* 0x000fe2000bf63270 */
[----:B------:R-:W-:Y:S01]  /*3410*/  IMAD.HI.U32 R4, R3, R113, RZ ;  /* 0x0000007103047227 */ /* 0x000fe200078e00ff */
[----:B------:R-:W-:-:S03]  /*3420*/  ULDC.64 UR14, c[0x0][0x210] ;  /* 0x00008400000e7ab9 */ /* 0x000fc60000000a00 */
[----:B------:R-:W-:Y:S02]  /*3430*/  IMAD.U32 R6, RZ, RZ, UR61 ;  /* 0x0000003dff067e24 */ /* 0x000fe4000f8e00ff */
[----:B------:R-:W-:Y:S02]  /*3440*/  IMAD.MOV R4, RZ, RZ, -R4 ;  /* 0x000000ffff047224 */ /* 0x000fe400078e0a04 */
[----:B------:R-:W-:Y:S01]  /*3450*/  @!P0 IMAD.MOV R15, RZ, RZ, -R15 ;  /* 0x000000ffff0f8224 */ /* 0x000fe200078e0a0f */
[----:B------:R-:W-:Y:S01]  /*3460*/  IABS R121, R6 ;  /* 0x0000000600797213 */ /* 0x000fe20000000000 */
[C---:B------:R-:W-:Y:S01]  /*3470*/  IMAD R113, R2.reuse, R4, R113 ;  /* 0x0000000402717224 */ /* 0x040fe200078e0271 */
[----:B------:R-:W-:Y:S01]  /*3480*/  ISETP.LE.AND P0, PT, RZ, UR16, PT ;  /* 0x00000010ff007c0c */ /* 0x000fe2000bf03270 */
[----:B------:R-:W-:Y:S02]  /*3490*/  @!P1 IMAD.IADD R107, R107, 0x1, -R2 ;  /* 0x000000016b6b9824 */ /* 0x000fe400078e0a02 */
[----:B------:R-:W-:Y:S01]  /*34a0*/  IMAD.HI.U32 R6, R3, R121, RZ ;  /* 0x0000007903067227 */ /* 0x000fe200078e00ff */
[----:B------:R-:W-:-:S03]  /*34b0*/  ISETP.GT.U32.AND P1, PT, R2, R113, PT ;  /* 0x000000710200720c */ /* 0x000fc60003f24070 */
[----:B------:R-:W-:Y:S02]  /*34c0*/  IMAD.MOV R6, RZ, RZ, -R6 ;  /* 0x000000ffff067224 */ /* 0x000fe400078e0a06 */
[----:B------:R-:W-:Y:S02]  /*34d0*/  IMAD.U32 R4, RZ, RZ, UR6 ;  /* 0x00000006ff047e24 */ /* 0x000fe4000f8e00ff */
[C---:B------:R-:W-:Y:S02]  /*34e0*/  IMAD R121, R2.reuse, R6, R121 ;  /* 0x0000000602797224 */ /* 0x040fe400078e0279 */
[----:B------:R-:W-:Y:S01]  /*34f0*/  IMAD.U32 R6, RZ, RZ, UR12 ;  /* 0x0000000cff067e24 */ /* 0x000fe2000f8e00ff */
[----:B------:R-:W-:Y:S01]  /*3500*/  IABS R4, R4 ;  /* 0x0000000400047213 */ /* 0x000fe20000000000 */
[--C-:B------:R-:W-:Y:S02]  /*3510*/  @!P2 IMAD.IADD R105, R105, 0x1, -R2.reuse ;  /* 0x000000016969a824 */ /* 0x100fe400078e0a02 */
[----:B------:R-:W-:Y:S01]  /*3520*/  @!P1 IMAD.IADD R113, R113, 0x1, -R2 ;  /* 0x0000000171719824 */ /* 0x000fe200078e0a02 */
[----:B------:R-:W-:Y:S01]  /*3530*/  IABS R8, R6 ;  /* 0x0000000600087213 */ /* 0x000fe20000000000 */
[----:B------:R-:W-:Y:S01]  /*3540*/  IMAD.MOV.U32 R6, RZ, RZ, R4 ;  /* 0x000000ffff067224 */ /* 0x000fe200078e0004 */
[C---:B------:R-:W-:Y:S01]  /*3550*/  ISETP.GT.U32.AND P2, PT, R2.reuse, R105, PT ;  /* 0x000000690200720c */ /* 0x040fe20003f44070 */
[----:B------:R-:W-:Y:S01]  /*3560*/  @!P4 IMAD.MOV R19, RZ, RZ, -R19 ;  /* 0x000000ffff13c224 */ /* 0x000fe200078e0a13 */
[----:B------:R-:W-:Y:S01]  /*3570*/  ISETP.GT.U32.AND P1, PT, R2, R113, PT ;  /* 0x000000710200720c */ /* 0x000fe20003f24070 */
[----:B------:R-:W-:Y:S01]  /*3580*/  IMAD.HI.U32 R4, R3, R6, RZ ;  /* 0x0000000603047227 */ /* 0x000fe200078e00ff */
[----:B------:R-:W-:-:S03]  /*3590*/  ISETP.LE.AND P4, PT, RZ, UR18, PT ;  /* 0x00000012ff007c0c */ /* 0x000fc6000bf83270 */
[----:B------:R-:W-:-:S04]  /*35a0*/  IMAD.HI.U32 R3, R3, R8, RZ ;  /* 0x0000000803037227 */ /* 0x000fc800078e00ff */
[----:B------:R-:W-:Y:S01]  /*35b0*/  IMAD.MOV R133, RZ, RZ, -R4 ;  /* 0x000000ffff857224 */ /* 0x000fe200078e0a04 */
[----:B------:R-:W-:Y:S01]  /*35c0*/  SHF.R.S32.HI R4, RZ, 0x1f, R7 ;  /* 0x0000001fff047819 */ /* 0x000fe20000011407 */
[----:B------:R-:W-:Y:S02]  /*35d0*/  IMAD.MOV R135, RZ, RZ, -R3 ;  /* 0x000000ffff877224 */ /* 0x000fe400078e0a03 */
[----:B------:R-:W-:Y:S01]  /*35e0*/  IMAD R3, R2, R133, R6 ;  /* 0x0000008502037224 */ /* 0x000fe200078e0206 */
[----:B------:R-:W-:Y:S01]  /*35f0*/  LOP3.LUT R6, R189, 0x80, RZ, 0xc0, !PT ;  /* 0x00000080bd067812 */ /* 0x000fe200078ec0ff */
[--C-:B------:R-:W-:Y:S01]  /*3600*/  @!P1 IMAD.IADD R113, R113, 0x1, -R2.reuse ;  /* 0x0000000171719824 */ /* 0x100fe200078e0a02 */
[----:B------:R-:W-:Y:S01]  /*3610*/  LEA.HI R7, R4, R7, RZ, 0x5 ;  /* 0x0000000704077211 */ /* 0x000fe200078f28ff */
[----:B------:R-:W-:Y:S01]  /*3620*/  @!P5 IMAD.MOV R21, RZ, RZ, -R21 ;  /* 0x000000ffff15d224 */ /* 0x000fe200078e0a15 */
[C---:B------:R-:W-:Y:S01]  /*3630*/  ISETP.GT.U32.AND P1, PT, R2.reuse, R3, PT ;  /* 0x000000030200720c */ /* 0x040fe20003f24070 */
[----:B------:R-:W-:Y:S01]  /*3640*/  @!P3 IMAD.MOV R29, RZ, RZ, -R29 ;  /* 0x000000ffff1db224 */ /* 0x000fe200078e0a1d */
[----:B------:R-:W-:Y:S01]  /*3650*/  ISETP.LE.AND P5, PT, RZ, UR19, PT ;  /* 0x00000013ff007c0c */ /* 0x000fe2000bfa3270 */
[----:B------:R-:W-:Y:S01]  /*3660*/  @!P0 IMAD.MOV R31, RZ, RZ, -R31 ;  /* 0x000000ffff1f8224 */ /* 0x000fe200078e0a1f */
[----:B------:R-:W-:Y:S01]  /*3670*/  ISETP.LE.AND P3, PT, RZ, UR20, PT ;  /* 0x00000014ff007c0c */ /* 0x000fe2000bf63270 */
[----:B------:R-:W-:Y:S01]  /*3680*/  @!P2 IMAD.IADD R105, R105, 0x1, -R2 ;  /* 0x000000016969a824 */ /* 0x000fe200078e0a02 */
[----:B------:R-:W-:Y:S01]  /*3690*/  ISETP.LE.AND P0, PT, RZ, UR21, PT ;  /* 0x00000015ff007c0c */ /* 0x000fe2000bf03270 */
[----:B------:R-:W-:Y:S01]  /*36a0*/  @!P4 IMAD.MOV R41, RZ, RZ, -R41 ;  /* 0x000000ffff29c224 */ /* 0x000fe200078e0a29 */
[C---:B------:R-:W-:Y:S01]  /*36b0*/  ISETP.GT.U32.AND P2, PT, R2.reuse, R109, PT ;  /* 0x0000006d0200720c */ /* 0x040fe20003f44070 */
[C---:B------:R-:W-:Y:S01]  /*36c0*/  IMAD R133, R2.reuse, R135, R8 ;  /* 0x0000008702857224 */ /* 0x040fe200078e0208 */
[----:B------:R-:W-:Y:S01]  /*36d0*/  ISETP.LE.AND P4, PT, RZ, UR23, PT ;  /* 0x00000017ff007c0c */ /* 0x000fe2000bf83270 */
[----:B------:R-:W-:Y:S01]  /*36e0*/  @!P6 IMAD.MOV R9, RZ, RZ, -R9 ;  /* 0x000000ffff09e224 */ /* 0x000fe200078e0a09 */
[----:B------:R-:W-:Y:S01]  /*36f0*/  ISETP.LE.AND P6, PT, RZ, UR12, PT ;  /* 0x0000000cff007c0c */ /* 0x000fe2000bfc3270 */
[--C-:B------:R-:W-:Y:S01]  /*3700*/  @!P1 IMAD.IADD R3, R3, 0x1, -R2.reuse ;  /* 0x0000000103039824 */ /* 0x100fe200078e0a02 */
[----:B------:R-:W-:Y:S01]  /*3710*/  ULDC UR12, c[0x0][0x234] ;  /* 0x00008d00000c7ab9 */ /* 0x000fe20000000800 */
[----:B------:R-:W-:Y:S01]  /*3720*/  @!P5 IMAD.MOV R43, RZ, RZ, -R43 ;  /* 0x000000ffff2bd224 */ /* 0x000fe200078e0a2b */
[----:B------:R-:W-:Y:S01]  /*3730*/  ISETP.LE.AND P5, PT, RZ, UR24, PT ;  /* 0x00000018ff007c0c */ /* 0x000fe2000bfa3270 */
[----:B------:R-:W-:Y:S01]  /*3740*/  @!P3 IMAD.MOV R45, RZ, RZ, -R45 ;  /* 0x000000ffff2db224 */ /* 0x000fe200078e0a2d */
[C---:B------:R-:W-:Y:S01]  /*3750*/  ISETP.GT.U32.AND P1, PT, R2.reuse, R3, PT ;  /* 0x000000030200720c */ /* 0x040fe20003f24070 */
[----:B------:R-:W-:Y:S01]  /*3760*/  @!P0 IMAD.MOV R47, RZ, RZ, -R47 ;  /* 0x000000ffff2f8224 */ /* 0x000fe200078e0a2f */
[----:B------:R-:W-:Y:S01]  /*3770*/  ISETP.LE.AND P3, PT, RZ, UR25, PT ;  /* 0x00000019ff007c0c */ /* 0x000fe2000bf63270 */
[--C-:B------:R-:W-:Y:S01]  /*3780*/  @!P2 IMAD.IADD R109, R109, 0x1, -R2.reuse ;  /* 0x000000016d6da824 */ /* 0x100fe200078e0a02 */
[----:B------:R-:W-:Y:S01]  /*3790*/  ISETP.LE.AND P0, PT, RZ, UR26, PT ;  /* 0x0000001aff007c0c */ /* 0x000fe2000bf03270 */
[----:B------:R-:W-:Y:S01]  /*37a0*/  @!P4 IMAD.MOV R53, RZ, RZ, -R53 ;  /* 0x000000ffff35c224 */ /* 0x000fe200078e0a35 */
[----:B------:R-:W-:Y:S01]  /*37b0*/  ISETP.LE.AND P4, PT, RZ, UR28, PT ;  /* 0x0000001cff007c0c */ /* 0x000fe2000bf83270 */
[----:B------:R-:W-:Y:S01]  /*37c0*/  IMAD.SHL.U32 R14, R189, 0x20, RZ ;  /* 0x00000020bd0e7824 */ /* 0x000fe200078e00ff */
[----:B------:R-:W-:Y:S01]  /*37d0*/  ISETP.GT.U32.AND P2, PT, R2, R109, PT ;  /* 0x0000006d0200720c */ /* 0x000fe20003f44070 */
[----:B------:R-:W-:Y:S01]  /*37e0*/  IMAD R0, R0, UR12, RZ ;  /* 0x0000000c00007c24 */ /* 0x000fe2000f8e02ff */
[----:B------:R-:W-:Y:S01]  /*37f0*/  SHF.R.S32.HI R135, RZ, 0x2, R189 ;  /* 0x00000002ff877819 */ /* 0x000fe200000114bd */
[----:B------:R-:W-:Y:S01]  /*3800*/  @!P5 IMAD.MOV R55, RZ, RZ, -R55 ;  /* 0x000000ffff37d224 */ /* 0x000fe200078e0a37 */
[----:B------:R-:W-:Y:S01]  /*3810*/  ISETP.LE.AND P5, PT, RZ, UR29, PT ;  /* 0x0000001dff007c0c */ /* 0x000fe2000bfa3270 */
[--C-:B------:R-:W-:Y:S01]  /*3820*/  @!P1 IMAD.IADD R3, R3, 0x1, -R2.reuse ;  /* 0x0000000103039824 */ /* 0x100fe200078e0a02 */
[----:B------:R-:W-:Y:S01]  /*3830*/  ISETP.LE.AND P1, PT, RZ, UR7, PT ;  /* 0x00000007ff007c0c */ /* 0x000fe2000bf23270 */
[----:B------:R-:W-:Y:S01]  /*3840*/  @!P3 IMAD.MOV R57, RZ, RZ, -R57 ;  /* 0x000000ffff39b224 */ /* 0x000fe200078e0a39 */
[----:B------:R-:W-:Y:S01]  /*3850*/  ISETP.LE.AND P3, PT, RZ, UR30, PT ;  /* 0x0000001eff007c0c */ /* 0x000fe2000bf63270 */
[----:B------:R-:W-:Y:S01]  /*3860*/  @!P0 IMAD.MOV R59, RZ, RZ, -R59 ;  /* 0x000000ffff3b8224 */ /* 0x000fe200078e0a3b */
[----:B------:R-:W-:Y:S01]  /*3870*/  ISETP.LE.AND P0, PT, RZ, UR31, PT ;  /* 0x0000001fff007c0c */ /* 0x000fe2000bf03270 */
[----:B------:R-:W-:Y:S01]  /*3880*/  @!P4 IMAD.MOV R63, RZ, RZ, -R63 ;  /* 0x000000ffff3fc224 */ /* 0x000fe200078e0a3f */
[----:B------:R-:W-:Y:S01]  /*3890*/  ISETP.LE.AND P4, PT, RZ, UR33, PT ;  /* 0x00000021ff007c0c */ /* 0x000fe2000bf83270 */
[--C-:B------:R-:W-:Y:S01]  /*38a0*/  @!P2 IMAD.IADD R109, R109, 0x1, -R2.reuse ;  /* 0x000000016d6da824 */ /* 0x100fe200078e0a02 */
[----:B------:R-:W-:Y:S01]  /*38b0*/  ISETP.GT.U32.AND P2, PT, R2, R121, PT ;  /* 0x000000790200720c */ /* 0x000fe20003f44070 */
[----:B------:R-:W-:Y:S01]  /*38c0*/  STL [R1+0x70], R14 ;  /* 0x0000700e01007387 */ /* 0x000fe20000100800 */
[----:B------:R-:W-:Y:S01]  /*38d0*/  R2UR UR7, R6 ;  /* 0x00000000060772ca */ /* 0x000fe200000e0000 */
[----:B------:R-:W-:Y:S01]  /*38e0*/  @!P5 IMAD.MOV R65, RZ, RZ, -R65 ;  /* 0x000000ffff41d224 */ /* 0x000fe200078e0a41 */
[----:B------:R-:W-:Y:S01]  /*38f0*/  ISETP.LE.AND P5, PT, RZ, UR34, PT ;  /* 0x00000022ff007c0c */ /* 0x000fe2000bfa3270 */
        /* <DEDUP_REMOVED lines=8> */
[----:B------:R-:W-:Y:S01]  /*3980*/  @!P2 IMAD.IADD R121, R121, 0x1, -R2 ;  /* 0x000000017979a824 */ /* 0x000fe200078e0a02 */
[----:B------:R-:W-:Y:S01]  /*3990*/  ULDC.64 UR16, c[0x0][0x218] ;  /* 0x0000860000107ab9 */ /* 0x000fe20000000a00 */
[----:B------:R-:W-:-:S02]  /*39a0*/  LOP3.LUT R4, R14, 0x760, RZ, 0xc0, !PT ;  /* 0x000007600e047812 */ /* 0x000fc400078ec0ff */
[----:B------:R-:W-:Y:S01]  /*39b0*/  @!P5 IMAD.MOV R77, RZ, RZ, -R77 ;  /* 0x000000ffff4dd224 */ /* 0x000fe200078e0a4d */
[----:B------:R-:W-:Y:S01]  /*39c0*/  ISETP.LE.AND P5, PT, RZ, UR39, PT ;  /* 0x00000027ff007c0c */ /* 0x000fe2000bfa3270 */
[----:B------:R-:W-:Y:S01]  /*39d0*/  @!P1 IMAD.MOV R39, RZ, RZ, -R39 ;  /* 0x000000ffff279224 */ /* 0x000fe200078e0a27 */
[----:B------:R-:W-:Y:S01]  /*39e0*/  ISETP.LE.AND P1, PT, RZ, UR22, PT ;  /* 0x00000016ff007c0c */ /* 0x000fe2000bf23270 */
[----:B------:R-:W-:Y:S01]  /*39f0*/  @!P3 IMAD.MOV R79, RZ, RZ, -R79 ;  /* 0x000000ffff4fb224 */ /* 0x000fe200078e0a4f */
[----:B------:R-:W-:Y:S01]  /*3a00*/  ISETP.GT.U32.AND P2, PT, R2, R121, PT ;  /* 0x000000790200720c */ /* 0x000fe20003f44070 */
[----:B------:R-:W-:Y:S01]  /*3a10*/  @!P0 IMAD.MOV R81, RZ, RZ, -R81 ;  /* 0x000000ffff518224 */ /* 0x000fe200078e0a51 */
[----:B------:R-:W-:Y:S01]  /*3a20*/  ISETP.LE.AND P3, PT, RZ, UR40, PT ;  /* 0x00000028ff007c0c */ /* 0x000fe2000bf63270 */
[----:B------:R-:W-:Y:S01]  /*3a30*/  @!P4 IMAD.MOV R111, RZ, RZ, -R111 ;  /* 0x000000ffff6fc224 */ /* 0x000fe200078e0a6f */
[----:B------:R-:W-:Y:S02]  /*3a40*/  ISETP.LE.AND P0, PT, RZ, UR41, PT ;  /* 0x00000029ff007c0c */ /* 0x000fe4000bf03270 */
[----:B------:R-:W-:-:S02]  /*3a50*/  ISETP.LE.AND P4, PT, RZ, UR43, PT ;  /* 0x0000002bff007c0c */ /* 0x000fc4000bf83270 */
[----:B------:R-:W-:Y:S01]  /*3a60*/  SGXT R135, R135, 0x1 ;  /* 0x000000018787781a */ /* 0x000fe20000000200 */
[----:B------:R-:W-:Y:S01]  /*3a70*/  @!P5 IMAD.MOV R115, RZ, RZ, -R115 ;  /* 0x000000ffff73d224 */ /* 0x000fe200078e0a73 */
[----:B------:R-:W-:Y:S01]  /*3a80*/  ISETP.LE.AND P5, PT, RZ, UR44, PT ;  /* 0x0000002cff007c0c */ /* 0x000fe2000bfa3270 */
[----:B------:R-:W-:Y:S01]  /*3a90*/  @!P1 IMAD.MOV R51, RZ, RZ, -R51 ;  /* 0x000000ffff339224 */ /* 0x000fe200078e0a33 */
[----:B------:R-:W-:Y:S01]  /*3aa0*/  ISETP.LE.AND P1, PT, RZ, UR27, PT ;  /* 0x0000001bff007c0c */ /* 0x000fe2000bf23270 */
[----:B------:R-:W-:Y:S01]  /*3ab0*/  @!P2 IMAD.IADD R121, R121, 0x1, -R2 ;  /* 0x000000017979a824 */ /* 0x000fe200078e0a02 */
[----:B------:R-:W-:Y:S01]  /*3ac0*/  ISETP.GT.U32.AND P2, PT, R2, R133, PT ;  /* 0x000000850200720c */ /* 0x000fe20003f44070 */
[----:B------:R-:W-:Y:S01]  /*3ad0*/  @!P3 IMAD.MOV R117, RZ, RZ, -R117 ;  /* 0x000000ffff75b224 */ /* 0x000fe200078e0a75 */
[----:B------:R-:W-:Y:S01]  /*3ae0*/  ISETP.LE.AND P3, PT, RZ, UR45, PT ;  /* 0x0000002dff007c0c */ /* 0x000fe2000bf63270 */
[----:B------:R-:W-:Y:S01]  /*3af0*/  @!P0 IMAD.MOV R119, RZ, RZ, -R119 ;  /* 0x000000ffff778224 */ /* 0x000fe200078e0a77 */
[----:B------:R-:W-:Y:S01]  /*3b00*/  ISETP.LE.AND P0, PT, RZ, UR46, PT ;  /* 0x0000002eff007c0c */ /* 0x000fe2000bf03270 */
[----:B------:R-:W-:Y:S01]  /*3b10*/  @!P4 IMAD.MOV R125, RZ, RZ, -R125 ;  /* 0x000000ffff7dc224 */ /* 0x000fe200078e0a7d */
[----:B------:R-:W-:-:S02]  /*3b20*/  ISETP.LE.AND P4, PT, RZ, UR48, PT ;  /* 0x00000030ff007c0c */ /* 0x000fc4000bf83270 */
[----:B------:R-:W-:Y:S01]  /*3b30*/  LOP3.LUT R4, R4, 0x90, R135, 0xf8, !PT ;  /* 0x0000009004047812 */ /* 0x000fe200078ef887 */
[----:B------:R-:W-:Y:S01]  /*3b40*/  @!P5 IMAD.MOV R127, RZ, RZ, -R127 ;  /* 0x000000ffff7fd224 */ /* 0x000fe200078e0a7f */
[----:B------:R-:W-:Y:S01]  /*3b50*/  ISETP.LE.AND P5, PT, RZ, UR49, PT ;  /* 0x00000031ff007c0c */ /* 0x000fe2000bfa3270 */
[----:B------:R-:W-:Y:S01]  /*3b60*/  @!P1 IMAD.MOV R61, RZ, RZ, -R61 ;  /* 0x000000ffff3d9224 */ /* 0x000fe200078e0a3d */
[----:B------:R-:W-:Y:S01]  /*3b70*/  ISETP.LE.AND P1, PT, RZ, UR32, PT ;  /* 0x00000020ff007c0c */ /* 0x000fe2000bf23270 */
[----:B------:R-:W-:Y:S01]  /*3b80*/  @!P2 IMAD.IADD R133, R133, 0x1, -R2 ;  /* 0x000000018585a824 */ /* 0x000fe200078e0a02 */
[----:B------:R-:W-:Y:S01]  /*3b90*/  LOP3.LUT R4, R4, R190, RZ, 0xfc, !PT ;  /* 0x000000be04047212 */ /* 0x000fe200078efcff */
[----:B------:R-:W-:Y:S01]  /*3ba0*/  @!P3 IMAD.MOV R129, RZ, RZ, -R129 ;  /* 0x000000ffff81b224 */ /* 0x000fe200078e0a81 */
[----:B------:R-:W-:Y:S01]  /*3bb0*/  ISETP.LE.AND P3, PT, RZ, UR50, PT ;  /* 0x00000032ff007c0c */ /* 0x000fe2000bf63270 */
[----:B------:R-:W-:Y:S01]  /*3bc0*/  @!P0 IMAD.MOV R131, RZ, RZ, -R131 ;  /* 0x000000ffff838224 */ /* 0x000fe200078e0a83 */
[----:B------:R-:W-:Y:S01]  /*3bd0*/  ISETP.LE.AND P0, PT, RZ, UR51, PT ;  /* 0x00000033ff007c0c */ /* 0x000fe2000bf03270 */
[----:B------:R-:W-:Y:S01]  /*3be0*/  @!P4 IMAD.MOV R85, RZ, RZ, -R85 ;  /* 0x000000ffff55c224 */ /* 0x000fe200078e0a55 */
[----:B------:R-:W-:-:S02]  /*3bf0*/  ISETP.GT.U32.AND P2, PT, R2, R133, PT ;  /* 0x000000850200720c */ /* 0x000fc40003f44070 */
[----:B------:R-:W-:Y:S02]  /*3c00*/  CS2R R134, SRZ ;  /* 0x0000000000867805 */ /* 0x000fe4000001ff00 */
[----:B------:R-:W-:Y:S01]  /*3c10*/  ISETP.LE.AND P4, PT, RZ, UR53, PT ;  /* 0x00000035ff007c0c */ /* 0x000fe2000bf83270 */
[----:B------:R-:W-:Y:S01]  /*3c20*/  @!P5 IMAD.MOV R87, RZ, RZ, -R87 ;  /* 0x000000ffff57d224 */ /* 0x000fe200078e0a57 */
[----:B------:R-:W-:Y:S01]  /*3c30*/  ISETP.LE.AND P5, PT, RZ, UR54, PT ;  /* 0x00000036ff007c0c */ /* 0x000fe2000bfa3270 */
[----:B------:R-:W-:Y:S01]  /*3c40*/  @!P1 IMAD.MOV R73, RZ, RZ, -R73 ;  /* 0x000000ffff499224 */ /* 0x000fe200078e0a49 */
[----:B------:R-:W-:Y:S02]  /*3c50*/  ISETP.LE.AND P1, PT, RZ, UR37, PT ;  /* 0x00000025ff007c0c */ /* 0x000fe4000bf23270 */
[----:B------:R-:W-:Y:S01]  /*3c60*/  SHF.R.S32.HI R7, RZ, 0x5, R7 ;  /* 0x00000005ff077819 */ /* 0x000fe20000011407 */
[----:B------:R-:W-:Y:S01]  /*3c70*/  @!P3 IMAD.MOV R89, RZ, RZ, -R89 ;  /* 0x000000ffff59b224 */ /* 0x000fe200078e0a59 */
[----:B------:R-:W-:Y:S01]  /*3c80*/  ISETP.LE.AND P3, PT, RZ, UR55, PT ;  /* 0x00000037ff007c0c */ /* 0x000fe2000bf63270 */
[----:B------:R-:W-:Y:S01]  /*3c90*/  @!P0 IMAD.MOV R93, RZ, RZ, -R93 ;  /* 0x000000ffff5d8224 */ /* 0x000fe200078e0a5d */
[----:B------:R-:W-:Y:S01]  /*3ca0*/  ISETP.LE.AND P0, PT, RZ, UR56, PT ;  /* 0x00000038ff007c0c */ /* 0x000fe2000bf03270 */
[----:B------:R-:W-:Y:S01]  /*3cb0*/  @!P2 IMAD.IADD R133, R133, 0x1, -R2 ;  /* 0x000000018585a824 */ /* 0x000fe200078e0a02 */
[----:B------:R-:W-:Y:S01]  /*3cc0*/  ISETP.NE.AND P2, PT, R91, RZ, PT ;  /* 0x000000ff5b00720c */ /* 0x000fe20003f45270 */
[----:B------:R-:W-:Y:S01]  /*3cd0*/  @!P4 IMAD.MOV R97, RZ, RZ, -R97 ;  /* 0x000000ffff61c224 */ /* 0x000fe200078e0a61 */
[----:B------:R-:W-:Y:S01]  /*3ce0*/  LOP3.LUT R2, RZ, R91, RZ, 0x33, !PT ;  /* 0x0000005bff027212 */ /* 0x000fe200078e33ff */
[----:B------:R-:W-:Y:S01]  /*3cf0*/  @!P5 IMAD.MOV R99, RZ, RZ, -R99 ;  /* 0x000000ffff63d224 */ /* 0x000fe200078e0a63 */
[----:B------:R-:W-:Y:S01]  /*3d00*/  ISETP.LE.AND P4, PT, RZ, UR58, PT ;  /* 0x0000003aff007c0c */ /* 0x000fe2000bf83270 */
[----:B------:R-:W-:Y:S01]  /*3d10*/  @!P1 IMAD.MOV R83, RZ, RZ, -R83 ;  /* 0x000000ffff539224 */ /* 0x000fe200078e0a53 */
[----:B------:R-:W-:Y:S01]  /*3d20*/  ISETP.LE.AND P1, PT, RZ, UR42, PT ;  /* 0x0000002aff007c0c */ /* 0x000fe2000bf23270 */
[----:B------:R-:W-:Y:S01]  /*3d30*/  @!P6 IMAD.MOV R133, RZ, RZ, -R133 ;  /* 0x000000ffff85e224 */ /* 0x000fe200078e0a85 */
[C---:B------:R-:W-:Y:S01]  /*3d40*/  SEL R49, R2.reuse, R49, !P2 ;  /* 0x0000003102317207 */ /* 0x040fe20005000000 */
[----:B------:R-:W-:Y:S01]  /*3d50*/  @!P3 IMAD.MOV R101, RZ, RZ, -R101 ;  /* 0x000000ffff65b224 */ /* 0x000fe200078e0a65 */
[----:B------:R-:W-:Y:S01]  /*3d60*/  ISETP.LE.AND P5, PT, RZ, UR59, PT ;  /* 0x0000003bff007c0c */ /* 0x000fe2000bfa3270 */
[----:B------:R-:W-:Y:S01]  /*3d70*/  @!P0 IMAD.MOV R103, RZ, RZ, -R103 ;  /* 0x000000ffff678224 */ /* 0x000fe200078e0a67 */
[----:B------:R-:W-:-:S02]  /*3d80*/  SEL R87, R2, R87, !P2 ;  /* 0x0000005702577207 */ /* 0x000fc40005000000 */
[----:B------:R-:W-:Y:S02]  /*3d90*/  CS2R R90, SRZ ;  /* 0x00000000005a7805 */ /* 0x000fe4000001ff00 */
[----:B------:R-:W-:Y:S02]  /*3da0*/  ISETP.LE.AND P3, PT, RZ, UR60, PT ;  /* 0x0000003cff007c0c */ /* 0x000fe4000bf63270 */
[----:B------:R-:W-:Y:S01]  /*3db0*/  ISETP.LE.AND P0, PT, RZ, UR61, PT ;  /* 0x0000003dff007c0c */ /* 0x000fe2000bf03270 */
[----:B------:R-:W-:Y:S01]  /*3dc0*/  @!P4 IMAD.MOV R107, RZ, RZ, -R107 ;  /* 0x000000ffff6bc224 */ /* 0x000fe200078e0a6b */
[C---:B------:R-:W-:Y:S01]  /*3dd0*/  SEL R25, R2.reuse, R25, !P2 ;  /* 0x0000001902197207 */ /* 0x040fe20005000000 */
[----:B------:R-:W-:Y:S01]  /*3de0*/  @!P1 IMAD.MOV R123, RZ, RZ, -R123 ;  /* 0x000000ffff7b9224 */ /* 0x000fe200078e0a7b */
[----:B------:R-:W-:Y:S02]  /*3df0*/  ISETP.LE.AND P1, PT, RZ, UR47, PT ;  /* 0x0000002fff007c0c */ /* 0x000fe4000bf23270 */
[C---:B------:R-:W-:Y:S01]  /*3e00*/  SEL R5, R2.reuse, R5, !P2 ;  /* 0x0000000502057207 */ /* 0x040fe20005000000 */
[----:B------:R-:W-:Y:S01]  /*3e10*/  @!P5 IMAD.MOV R109, RZ, RZ, -R109 ;  /* 0x000000ffff6dd224 */ /* 0x000fe200078e0a6d */
[----:B------:R-:W-:-:S02]  /*3e20*/  SEL R35, R2, R35, !P2 ;  /* 0x0000002302237207 */ /* 0x000fc40005000000 */
[C---:B------:R-:W-:Y:S01]  /*3e30*/  SEL R33, R2.reuse, R33, !P2 ;  /* 0x0000002102217207 */ /* 0x040fe20005000000 */
[----:B------:R-:W-:Y:S01]  /*3e40*/  @!P3 IMAD.MOV R113, RZ, RZ, -R113 ;  /* 0x000000ffff71b224 */ /* 0x000fe200078e0a71 */
[C---:B------:R-:W-:Y:S01]  /*3e50*/  SEL R15, R2.reuse, R15, !P2 ;  /* 0x0000000f020f7207 */ /* 0x040fe20005000000 */
[----:B------:R-:W-:Y:S01]  /*3e60*/  @!P0 IMAD.MOV R121, RZ, RZ, -R121 ;  /* 0x000000ffff798224 */ /* 0x000fe200078e0a79 */
[C---:B------:R-:W-:Y:S02]  /*3e70*/  SEL R23, R2.reuse, R23, !P2 ;  /* 0x0000001702177207 */ /* 0x040fe40005000000 */
[C---:B------:R-:W-:Y:S01]  /*3e80*/  SEL R27, R2.reuse, R27, !P2 ;  /* 0x0000001b021b7207 */ /* 0x040fe20005000000 */
[----:B------:R-:W-:Y:S01]  /*3e90*/  @!P1 IMAD.MOV R67, RZ, RZ, -R67 ;  /* 0x000000ffff439224 */ /* 0x000fe200078e0a43 */
[----:B------:R-:W-:Y:S02]  /*3ea0*/  ISETP.LE.AND P1, PT, RZ, UR52, PT ;  /* 0x00000034ff007c0c */ /* 0x000fe4000bf23270 */
[----:B------:R-:W-:-:S02]  /*3eb0*/  SEL R13, R2, R13, !P2 ;  /* 0x0000000d020d7207 */ /* 0x000fc40005000000 */
[C---:B------:R-:W-:Y:S02]  /*3ec0*/  SEL R67, R2.reuse, R67, !P2 ;  /* 0x0000004302437207 */ /* 0x040fe40005000000 */
[C---:B------:R-:W-:Y:S02]  /*3ed0*/  SEL R31, R2.reuse, R31, !P2 ;  /* 0x0000001f021f7207 */ /* 0x040fe40005000000 */
[C---:B------:R-:W-:Y:S02]  /*3ee0*/  SEL R89, R2.reuse, R89, !P2 ;  /* 0x0000005902597207 */ /* 0x040fe40005000000 */
[C---:B------:R-:W-:Y:S02]  /*3ef0*/  SEL R85, R2.reuse, R85, !P2 ;  /* 0x0000005502557207 */ /* 0x040fe40005000000 */
[----:B------:R-:W-:Y:S01]  /*3f00*/  SEL R93, R2, R93, !P2 ;  /* 0x0000005d025d7207 */ /* 0x000fe20005000000 */
[----:B------:R-:W-:Y:S01]  /*3f10*/  @!P1 IMAD.MOV R95, RZ, RZ, -R95 ;  /* 0x000000ffff5f9224 */ /* 0x000fe200078e0a5f */
[----:B------:R-:W-:-:S02]  /*3f20*/  ISETP.LE.AND P1, PT, RZ, UR57, PT ;  /* 0x00000039ff007c0c */ /* 0x000fc4000bf23270 */
[C---:B------:R-:W-:Y:S02]  /*3f30*/  SEL R9, R2.reuse, R9, !P2 ;  /* 0x0000000902097207 */ /* 0x040fe40005000000 */
[C---:B------:R-:W-:Y:S02]  /*3f40*/  SEL R21, R2.reuse, R21, !P2 ;  /* 0x0000001502157207 */ /* 0x040fe40005000000 */
[C---:B------:R-:W-:Y:S02]  /*3f50*/  SEL R47, R2.reuse, R47, !P2 ;  /* 0x0000002f022f7207 */ /* 0x040fe40005000000 */
[C---:B------:R-:W-:Y:S02]  /*3f60*/  SEL R37, R2.reuse, R37, !P2 ;  /* 0x0000002502257207 */ /* 0x040fe40005000000 */
[C---:B------:R-:W-:Y:S02]  /*3f70*/  SEL R39, R2.reuse, R39, !P2 ;  /* 0x0000002702277207 */ /* 0x040fe40005000000 */
[C---:B------:R-:W-:Y:S01]  /*3f80*/  SEL R17, R2.reuse, R17, !P2 ;  /* 0x0000001102117207 */ /* 0x040fe20005000000 */
[----:B------:R-:W-:Y:S01]  /*3f90*/  @!P1 IMAD.MOV R105, RZ, RZ, -R105 ;  /* 0x000000ffff699224 */ /* 0x000fe200078e0a69 */
[----:B------:R-:W-:Y:S01]  /*3fa0*/  ISETP.LE.AND P1, PT, RZ, UR6, PT ;  /* 0x00000006ff007c0c */ /* 0x000fe2000bf23270 */
[----:B------:R-:W-:Y:S01]  /*3fb0*/  ULDC UR6, c[0x0][0x240] ;  /* 0x0000900000067ab9 */ /* 0x000fe20000000800 */
[C---:B------:R-:W-:Y:S01]  /*3fc0*/  SEL R11, R2.reuse, R11, !P2 ;  /* 0x0000000b020b7207 */ /* 0x040fe20005000000 */
[----:B------:R-:W-:Y:S01]  /*3fd0*/  IMAD R49, R49, UR6, RZ ;  /* 0x0000000631317c24 */ /* 0x000fe2000f8e02ff */
[C---:B------:R-:W-:Y:S01]  /*3fe0*/  SEL R19, R2.reuse, R19, !P2 ;  /* 0x0000001302137207 */ /* 0x040fe20005000000 */
[----:B------:R-:W-:Y:S01]  /*3ff0*/  IMAD R67, R67, UR6, RZ ;  /* 0x0000000643437c24 */ /* 0x000fe2000f8e02ff */
[----:B------:R-:W-:Y:S01]  /*4000*/  SEL R29, R2, R29, !P2 ;  /* 0x0000001d021d7207 */ /* 0x000fe20005000000 */
[----:B------:R-:W-:Y:S01]  /*4010*/  IMAD R87, R87, UR6, RZ ;  /* 0x0000000657577c24 */ /* 0x000fe2000f8e02ff */
[----:B------:R-:W-:Y:S01]  /*4020*/  SHF.R.S32.HI R179, RZ, 0x1f, R49 ;  /* 0x0000001fffb37819 */ /* 0x000fe20000011431 */
[----:B------:R-:W-:Y:S01]  /*4030*/  IMAD R25, R25, UR6, RZ ;  /* 0x0000000619197c24 */ /* 0x000fe2000f8e02ff */
[----:B------:R-:W-:Y:S01]  /*4040*/  IADD3 R171, P6, R49, UR16, RZ ;  /* 0x0000001031ab7c10 */ /* 0x000fe2000ffde0ff */
[----:B------:R-:W-:Y:S01]  /*4050*/  IMAD R184, R5, UR6, RZ ;  /* 0x0000000605b87c24 */ /* 0x000fe2000f8e02ff */
[----:B------:R-:W-:Y:S01]  /*4060*/  SHF.R.S32.HI R177, RZ, 0x1f, R67 ;  /* 0x0000001fffb17819 */ /* 0x000fe20000011443 */
[----:B------:R-:W-:Y:S01]  /*4070*/  IMAD R35, R35, UR6, RZ ;  /* 0x0000000623237c24 */ /* 0x000fe2000f8e02ff */
[----:B------:R-:W-:Y:S01]  /*4080*/  IADD3 R5, P4, R67, UR16, RZ ;  /* 0x0000001043057c10 */ /* 0x000fe2000ff9e0ff */
[----:B------:R-:W-:Y:S01]  /*4090*/  IMAD R33, R33, UR6, RZ ;  /* 0x0000000621217c24 */ /* 0x000fe2000f8e02ff */
[----:B------:R-:W-:Y:S01]  /*40a0*/  IADD3.X R179, R179, UR17, RZ, P6, !PT ;  /* 0x00000011b3b37c10 */ /* 0x000fe2000b7fe4ff */
[----:B------:R-:W-:Y:S01]  /*40b0*/  IMAD R15, R15, UR6, RZ ;  /* 0x000000060f0f7c24 */ /* 0x000fe2000f8e02ff */
[----:B------:R-:W-:Y:S01]  /*40c0*/  SHF.R.S32.HI R166, RZ, 0x1f, R87 ;  /* 0x0000001fffa67819 */ /* 0x000fe20000011457 */
[----:B------:R-:W-:Y:S01]  /*40d0*/  IMAD R23, R23, UR6, RZ ;  /* 0x0000000617177c24 */ /* 0x000fe2000f8e02ff */
[----:B------:R-:W-:Y:S01]  /*40e0*/  IADD3 R180, P6, R87, UR16, RZ ;  /* 0x0000001057b47c10 */ /* 0x000fe2000ffde0ff */
[----:B------:R-:W-:Y:S01]  /*40f0*/  IMAD R27, R27, UR6, RZ ;  /* 0x000000061b1b7c24 */ /* 0x000fe2000f8e02ff */
[----:B------:R-:W-:Y:S01]  /*4100*/  SHF.R.S32.HI R181, RZ, 0x1f, R25 ;  /* 0x0000001fffb57819 */ /* 0x000fe20000011419 */
[----:B------:R-:W-:Y:S01]  /*4110*/  @!P1 IMAD.MOV R3, RZ, RZ, -R3 ;  /* 0x000000ffff039224 */ /* 0x000fe200078e0a03 */
        /* <DEDUP_REMOVED lines=28> */
[----:B------:R-:W-:-:S02]  /*42e0*/  IADD3.X R168, R168, UR17, RZ, P4, !PT ;  /* 0x00000011a8a87c10 */ /* 0x000fc4000a7fe4ff */
[----:B------:R-:W-:Y:S02]  /*42f0*/  CS2R R34, SRZ ;  /* 0x0000000000227805 */ /* 0x000fe4000001ff00 */
[C---:B------:R-:W-:Y:S02]  /*4300*/  SEL R41, R2.reuse, R41, !P2 ;  /* 0x0000002902297207 */ /* 0x040fe40005000000 */
[----:B------:R-:W-:Y:S02]  /*4310*/  CS2R R48, SRZ ;  /* 0x0000000000307805 */ /* 0x000fe4000001ff00 */
[C---:B------:R-:W-:Y:S02]  /*4320*/  SEL R43, R2.reuse, R43, !P2 ;  /* 0x0000002b022b7207 */ /* 0x040fe40005000000 */
[----:B------:R-:W-:Y:S02]  /*4330*/  CS2R R66, SRZ ;  /* 0x0000000000427805 */ /* 0x000fe4000001ff00 */
[C---:B------:R-:W-:Y:S01]  /*4340*/  SEL R45, R2.reuse, R45, !P2 ;  /* 0x0000002d022d7207 */ /* 0x040fe20005000000 */
[----:B------:R-:W-:Y:S01]  /*4350*/  IMAD R41, R41, UR6, RZ ;  /* 0x0000000629297c24 */ /* 0x000fe2000f8e02ff */
        /* <DEDUP_REMOVED lines=46> */
[----:B------:R-:W-:Y:S01]  /*4640*/  SEL R6, R2, R129, !P2 ;  /* 0x0000008102067207 */ /* 0x000fe20005000000 */
[----:B------:R-:W-:Y:S01]  /*4650*/  IMAD R24, R24, UR6, RZ ;  /* 0x0000000618187c24 */ /* 0x000fe2000f8e02ff */
[C---:B------:R-:W-:Y:S01]  /*4660*/  SEL R131, R2.reuse, R131, !P2 ;  /* 0x0000008302837207 */ /* 0x040fe20005000000 */
[----:B------:R-:W-:Y:S01]  /*4670*/  IMAD R9, R127, UR6, RZ ;  /* 0x000000067f097c24 */ /* 0x000fe2000f8e02ff */
[----:B------:R-:W-:Y:S01]  /*4680*/  SEL R95, R2, R95, !P2 ;  /* 0x0000005f025f7207 */ /* 0x000fe20005000000 */
[----:B------:R-:W-:Y:S01]  /*4690*/  IMAD R6, R6, UR6, RZ ;  /* 0x0000000606067c24 */ /* 0x000fe2000f8e02ff */
[----:B------:R-:W-:-:S02]  /*46a0*/  SEL R97, R2, R97, !P2 ;  /* 0x0000006102617207 */ /* 0x000fc40005000000 */
        /* <DEDUP_REMOVED lines=19> */
[----:B------:R-:W-:Y:S01]  /*47e0*/  IADD3.X R187, R187, UR17, RZ, P1, !PT ;  /* 0x00000011bbbb7c10 */ /* 0x000fe20008ffe4ff */
[----:B------:R-:W-:Y:S01]  /*47f0*/  IMAD R121, R121, UR6, RZ ;  /* 0x0000000679797c24 */ /* 0x000fe2000f8e02ff */
[----:B------:R-:W-:Y:S01]  /*4800*/  SHF.R.S32.HI R154, RZ, 0x1f, R13 ;  /* 0x0000001fff9a7819 */ /* 0x000fe2000001140d */
[----:B------:R-:W-:Y:S01]  /*4810*/  IMAD R8, R8, UR6, RZ ;  /* 0x0000000608087c24 */ /* 0x000fe2000f8e02ff */
[----:B------:R-:W-:Y:S01]  /*4820*/  IADD3 R167, P4, R13, UR16, RZ ;  /* 0x000000100da77c10 */ /* 0x000fe2000ff9e0ff */
[----:B------:R-:W-:Y:S01]  /*4830*/  IMAD R3, R131, UR6, RZ ;  /* 0x0000000683037c24 */ /* 0x000fe2000f8e02ff */
[----:B------:R-:W-:-:S02]  /*4840*/  IADD3.X R152, R152, UR17, RZ, P6, !PT ;  /* 0x0000001198987c10 */ /* 0x000fc4000b7fe4ff */
[----:B------:R-:W-:Y:S02]  /*4850*/  CS2R R124, SRZ ;  /* 0x00000000007c7805 */ /* 0x000fe4000001ff00 */
[----:B------:R-:W-:Y:S02]  /*4860*/  SEL R2, R2, R133, !P2 ;  /* 0x0000008502027207 */ /* 0x000fe40005000000 */
[----:B------:R-:W-:Y:S02]  /*4870*/  CS2R R126, SRZ ;  /* 0x00000000007e7805 */ /* 0x000fe4000001ff00 */
[----:B------:R-:W-:Y:S02]  /*4880*/  SHF.R.S32.HI R158, RZ, 0x1f, R89 ;  /* 0x0000001fff9e7819 */ /* 0x000fe40000011459 */
[----:B------:R-:W-:Y:S02]  /*4890*/  CS2R R128, SRZ ;  /* 0x0000000000807805 */ /* 0x000fe4000001ff00 */
[----:B------:R-:W-:Y:S01]  /*48a0*/  IADD3 R188, P1, R89, UR16, RZ ;  /* 0x0000001059bc7c10 */ /* 0x000fe2000ff3e0ff */
[----:B------:R-:W-:Y:S01]  /*48b0*/  IMAD R2, R2, UR6, RZ ;  /* 0x0000000602027c24 */ /* 0x000fe2000f8e02ff */
[----:B------:R-:W-:Y:S01]  /*48c0*/  IADD3.X R164, R164, UR17, RZ, P5, !PT ;  /* 0x00000011a4a47c10 */ /* 0x000fe2000affe4ff */
[----:B------:R-:W-:Y:S01]  /*48d0*/  UIADD3 UR6, UR4, 0x4000, URZ ;  /* 0x0000400004067890 */ /* 0x000fe2000fffe03f */
[----:B------:R-:W-:-:S02]  /*48e0*/  SHF.R.S32.HI R13, RZ, 0x1f, R31 ;  /* 0x0000001fff0d7819 */ /* 0x000fc4000001141f */
[----:B------:R-:W-:Y:S02]  /*48f0*/  CS2R R88, SRZ ;  /* 0x0000000000587805 */ /* 0x000fe4000001ff00 */
[----:B------:R-:W-:Y:S01]  /*4900*/  IADD3 R23, P6, R31, UR16, RZ ;  /* 0x000000101f177c10 */ /* 0x000fe2000ffde0ff */
[----:B------:R-:W-:Y:S01]  /*4910*/  USHF.R.U32.HI UR6, URZ, 0x4, UR6 ;  /* 0x000000043f067899 */ /* 0x000fe20008011606 */
[----:B------:R-:W-:Y:S02]  /*4920*/  SHF.R.S32.HI R185, RZ, 0x1f, R85 ;  /* 0x0000001fffb97819 */ /* 0x000fe40000011455 */
[----:B------:R-:W-:Y:S02]  /*4930*/  CS2R R130, SRZ ;  /* 0x0000000000827805 */ /* 0x000fe4000001ff00 */
[----:B------:R-:W-:Y:S02]  /*4940*/  IADD3 R174, P2, R85, UR16, RZ ;  /* 0x0000001055ae7c10 */ /* 0x000fe4000ff5e0ff */
[----:B------:R-:W-:-:S02]  /*4950*/  CS2R R84, SRZ ;  /* 0x0000000000547805 */ /* 0x000fc4000001ff00 */
[----:B------:R-:W-:Y:S02]  /*4960*/  SHF.R.S32.HI R162, RZ, 0x1f, R184 ;  /* 0x0000001fffa27819 */ /* 0x000fe400000114b8 */
[----:B------:R-:W-:Y:S02]  /*4970*/  CS2R R132, SRZ ;  /* 0x0000000000847805 */ /* 0x000fe4000001ff00 */
[----:B------:R-:W-:Y:S01]  /*4980*/  IADD3.X R183, R183, UR17, RZ, P3, !PT ;  /* 0x00000011b7b77c10 */ /* 0x000fe20009ffe4ff */
[----:B------:R-:W-:Y:S01]  /*4990*/  USGXT.U32 UR12, UR6, 0xe ;  /* 0x0000000e060c789a */ /* 0x000fe20008000000 */
[----:B------:R-:W-:Y:S02]  /*49a0*/  SHF.R.S32.HI R22, RZ, 0x1f, R93 ;  /* 0x0000001fff167819 */ /* 0x000fe4000001145d */
[----:B------:R-:W-:Y:S02]  /*49b0*/  IADD3 R163, P5, R93, UR16, RZ ;  /* 0x000000105da37c10 */ /* 0x000fe4000ffbe0ff */
[----:B------:R-:W-:-:S02]  /*49c0*/  CS2R R92, SRZ ;  /* 0x00000000005c7805 */ /* 0x000fc4000001ff00 */
[----:B------:R-:W-:Y:S02]  /*49d0*/  IADD3 R184, P3, R184, UR16, RZ ;  /* 0x00000010b8b87c10 */ /* 0x000fe4000ff7e0ff */
[----:B------:R-:W-:Y:S02]  /*49e0*/  IADD3.X R158, R158, UR17, RZ, P1, !PT ;  /* 0x000000119e9e7c10 */ /* 0x000fe40008ffe4ff */
[----:B------:R-:W-:Y:S02]  /*49f0*/  IADD3.X R13, R13, UR17, RZ, P6, !PT ;  /* 0x000000110d0d7c10 */ /* 0x000fe4000b7fe4ff */
[----:B------:R-:W-:Y:S02]  /*4a00*/  SHF.R.S32.HI R160, RZ, 0x1f, R186 ;  /* 0x0000001fffa07819 */ /* 0x000fe400000114ba */
[----:B------:R-:W-:Y:S02]  /*4a10*/  IADD3.X R185, R185, UR17, RZ, P2, !PT ;  /* 0x00000011b9b97c10 */ /* 0x000fe400097fe4ff */
[----:B------:R-:W-:-:S02]  /*4a20*/  SHF.R.S32.HI R16, RZ, 0x1f, R21 ;  /* 0x0000001fff107819 */ /* 0x000fc40000011415 */
[----:B------:R-:W-:Y:S02]  /*4a30*/  IADD3 R157, P1, R21, UR16, RZ ;  /* 0x00000010159d7c10 */ /* 0x000fe4000ff3e0ff */
[----:B------:R-:W-:Y:S02]  /*4a40*/  IADD3.X R22, R22, UR17, RZ, P5, !PT ;  /* 0x0000001116167c10 */ /* 0x000fe4000affe4ff */
[----:B------:R-:W-:Y:S02]  /*4a50*/  SHF.R.S32.HI R200, RZ, 0x1f, R47 ;  /* 0x0000001fffc87819 */ /* 0x000fe4000001142f */
[----:B------:R-:W-:Y:S02]  /*4a60*/  IADD3 R201, P6, R47, UR16, RZ ;  /* 0x000000102fc97c10 */ /* 0x000fe4000ffde0ff */
[----:B------:R-:W-:Y:S02]  /*4a70*/  CS2R R46, SRZ ;  /* 0x00000000002e7805 */ /* 0x000fe4000001ff00 */
[----:B------:R-:W-:-:S02]  /*4a80*/  SHF.R.S32.HI R170, RZ, 0x1f, R37 ;  /* 0x0000001fffaa7819 */ /* 0x000fc40000011425 */
[----:B------:R-:W-:Y:S02]  /*4a90*/  IADD3 R176, P0, R37, UR16, RZ ;  /* 0x0000001025b07c10 */ /* 0x000fe4000ff1e0ff */
[----:B------:R-:W-:Y:S02]  /*4aa0*/  CS2R R36, SRZ ;  /* 0x0000000000247805 */ /* 0x000fe4000001ff00 */
[----:B------:R-:W-:Y:S02]  /*4ab0*/  IADD3 R186, P2, R186, UR16, RZ ;  /* 0x00000010baba7c10 */ /* 0x000fe4000ff5e0ff */
[----:B------:R-:W-:Y:S02]  /*4ac0*/  IADD3.X R162, R162, UR17, RZ, P3, !PT ;  /* 0x00000011a2a27c10 */ /* 0x000fe40009ffe4ff */
[----:B------:R-:W-:Y:S02]  /*4ad0*/  SHF.R.S32.HI R12, RZ, 0x1f, R39 ;  /* 0x0000001fff0c7819 */ /* 0x000fe40000011427 */
[----:B------:R-:W-:-:S02]  /*4ae0*/  IADD3 R21, P5, R39, UR16, RZ ;  /* 0x0000001027157c10 */ /* 0x000fc4000ffbe0ff */
[----:B------:R-:W-:Y:S02]  /*4af0*/  CS2R R38, SRZ ;  /* 0x0000000000267805 */ /* 0x000fe4000001ff00 */
[----:B------:R-:W-:Y:S02]  /*4b00*/  SHF.R.S32.HI R20, RZ, 0x1f, R17 ;  /* 0x0000001fff147819 */ /* 0x000fe40000011411 */
[----:B------:R-:W-:Y:S02]  /*4b10*/  IADD3 R161, P3, R17, UR16, RZ ;  /* 0x0000001011a17c10 */ /* 0x000fe4000ff7e0ff */
[----:B------:R-:W-:Y:S02]  /*4b20*/  IADD3.X R200, R200, UR17, RZ, P6, !PT ;  /* 0x00000011c8c87c10 */ /* 0x000fe4000b7fe4ff */
[----:B------:R-:W-:Y:S02]  /*4b30*/  IADD3.X R170, R170, UR17, RZ, P0, !PT ;  /* 0x00000011aaaa7c10 */ /* 0x000fe400087fe4ff */
[----:B------:R-:W-:-:S02]  /*4b40*/  IADD3.X R160, R160, UR17, RZ, P2, !PT ;  /* 0x00000011a0a07c10 */ /* 0x000fc400097fe4ff */
[----:B------:R-:W-:Y:S02]  /*4b50*/  IADD3.X R12, R12, UR17, RZ, P5, !PT ;  /* 0x000000110c0c7c10 */ /* 0x000fe4000affe4ff */
[----:B------:R-:W-:Y:S02]  /*4b60*/  SHF.R.S32.HI R214, RZ, 0x1f, R103 ;  /* 0x0000001fffd67819 */ /* 0x000fe40000011467 */
[----:B------:R-:W-:Y:S02]  /*4b70*/  IADD3 R215, P6, R103, UR16, RZ ;  /* 0x0000001067d77c10 */ /* 0x000fe4000ffde0ff */
[----:B------:R-:W-:Y:S02]  /*4b80*/  CS2R R102, SRZ ;  /* 0x0000000000667805 */ /* 0x000fe4000001ff00 */
[----:B------:R-:W-:Y:S02]  /*4b90*/  SHF.R.S32.HI R156, RZ, 0x1f, R11 ;  /* 0x0000001fff9c7819 */ /* 0x000fe4000001140b */
[----:B------:R-:W-:-:S02]  /*4ba0*/  IADD3 R169, P0, R11, UR16, RZ ;  /* 0x000000100ba97c10 */ /* 0x000fc4000ff1e0ff */
[----:B------:R-:W-:Y:S02]  /*4bb0*/  SHF.R.S32.HI R18, RZ, 0x1f, R19 ;  /* 0x0000001fff127819 */ /* 0x000fe40000011413 */
[----:B------:R-:W-:Y:S02]  /*4bc0*/  IADD3 R159, P2, R19, UR16, RZ ;  /* 0x00000010139f7c10 */ /* 0x000fe4000ff5e0ff */
[----:B------:R-:W-:Y:S02]  /*4bd0*/  IADD3.X R20, R20, UR17, RZ, P3, !PT ;  /* 0x0000001114147c10 */ /* 0x000fe40009ffe4ff */
[----:B------:R-:W-:Y:S02]  /*4be0*/  SHF.R.S32.HI R202, RZ, 0x1f, R51 ;  /* 0x0000001fffca7819 */ /* 0x000fe40000011433 */
[----:B------:R-:W-:Y:S02]  /*4bf0*/  IADD3 R203, P5, R51, UR16, RZ ;  /* 0x0000001033cb7c10 */ /* 0x000fe4000ffbe0ff */
[----:B------:R-:W-:-:S02]  /*4c00*/  CS2R R50, SRZ ;  /* 0x0000000000327805 */ /* 0x000fc4000001ff00 */
[----:B------:R-:W-:Y:S02]  /*4c10*/  SHF.R.S32.HI R11, RZ, 0x1f, R97 ;  /* 0x0000001fff0b7819 */ /* 0x000fe40000011461 */
[----:B------:R-:W-:Y:S02]  /*4c20*/  IADD3 R19, P3, R97, UR16, RZ ;  /* 0x0000001061137c10 */ /* 0x000fe4000ff7e0ff */
[----:B------:R-:W-:Y:S02]  /*4c30*/  CS2R R96, SRZ ;  /* 0x0000000000607805 */ /* 0x000fe4000001ff00 */
[----:B------:R-:W-:Y:S02]  /*4c40*/  IADD3.X R214, R214, UR17, RZ, P6, !PT ;  /* 0x00000011d6d67c10 */ /* 0x000fe4000b7fe4ff */
[----:B------:R-:W-:Y:S02]  /*4c50*/  IADD3.X R202, R202, UR17, RZ, P5, !PT ;  /* 0x00000011caca7c10 */ /* 0x000fe4000affe4ff */
[----:B------:R-:W-:-:S02]  /*4c60*/  SHF.R.S32.HI R238, RZ, 0x1f, R73 ;  /* 0x0000001fffee7819 */ /* 0x000fc40000011449 */
[----:B------:R-:W-:Y:S02]  /*4c70*/  IADD3 R239, P6, R73, UR16, RZ ;  /* 0x0000001049ef7c10 */ /* 0x000fe4000ffde0ff */
[----:B------:R-:W-:Y:S02]  /*4c80*/  CS2R R72, SRZ ;  /* 0x0000000000487805 */ /* 0x000fe4000001ff00 */
[----:B------:R-:W-:Y:S02]  /*4c90*/  IADD3.X R11, R11, UR17, RZ, P3, !PT ;  /* 0x000000110b0b7c10 */ /* 0x000fe40009ffe4ff */
[----:B------:R-:W-:Y:S02]  /*4ca0*/  SHF.R.S32.HI R216, RZ, 0x1f, R61 ;  /* 0x0000001fffd87819 */ /* 0x000fe4000001143d */
[----:B------:R-:W-:Y:S02]  /*4cb0*/  IADD3 R217, P5, R61, UR16, RZ ;  /* 0x000000103dd97c10 */ /* 0x000fe4000ffbe0ff */
[----:B------:R-:W-:-:S02]  /*4cc0*/  CS2R R60, SRZ ;  /* 0x00000000003c7805 */ /* 0x000fc4000001ff00 */
[----:B------:R-:W-:Y:S02]  /*4cd0*/  IADD3.X R18, R18, UR17, RZ, P2, !PT ;  /* 0x0000001112127c10 */ /* 0x000fe400097fe4ff */
[----:B------:R-:W-:Y:S02]  /*4ce0*/  SHF.R.S32.HI R204, RZ, 0x1f, R53 ;  /* 0x0000001fffcc7819 */ /* 0x000fe40000011435 */
[----:B------:R-:W-:Y:S02]  /*4cf0*/  IADD3 R205, P3, R53, UR16, RZ ;  /* 0x0000001035cd7c10 */ /* 0x000fe4000ff7e0ff */
[----:B------:R-:W-:Y:S02]  /*4d00*/  CS2R R52, SRZ ;  /* 0x0000000000347805 */ /* 0x000fe4000001ff00 */
[----:B------:R-:W-:Y:S02]  /*4d10*/  SHF.R.S32.HI R10, RZ, 0x1f, R41 ;  /* 0x0000001fff0a7819 */ /* 0x000fe40000011429 */
[----:B------:R-:W-:-:S02]  /*4d20*/  IADD3 R17, P2, R41, UR16, RZ ;  /* 0x0000001029117c10 */ /* 0x000fc4000ff5e0ff */
[----:B------:R-:W-:Y:S02]  /*4d30*/  CS2R R40, SRZ ;  /* 0x0000000000287805 */ /* 0x000fe4000001ff00 */
[----:B------:R-:W-:Y:S02]  /*4d40*/  IADD3.X R238, R238, UR17, RZ, P6, !PT ;  /* 0x00000011eeee7c10 */ /* 0x000fe4000b7fe4ff */
[----:B------:R-:W-:Y:S02]  /*4d50*/  IADD3.X R216, R216, UR17, RZ, P5, !PT ;  /* 0x00000011d8d87c10 */ /* 0x000fe4000affe4ff */
[----:B------:R-:W-:Y:S02]  /*4d60*/  IADD3 R225, P6, R83, UR16, RZ ;  /* 0x0000001053e17c10 */ /* 0x000fe4000ffde0ff */
[----:B------:R-:W-:Y:S02]  /*4d70*/  IADD3.X R204, R204, UR17, RZ, P3, !PT ;  /* 0x00000011cccc7c10 */ /* 0x000fe40009ffe4ff */
[----:B------:R-:W-:Y:S01]  /*4d80*/  SHF.R.S32.HI R240, RZ, 0x1f, R107 ;  /* 0x0000001ffff07819 */ /* 0x000fe2000001146b */
[----:B------:R0:W-:Y:S01]  /*4d90*/  STL [R1], R225 ;  /* 0x000000e101007387 */ /* 0x0001e20000100800 */
[----:B------:R-:W-:-:S02]  /*4da0*/  IADD3 R241, P5, R107, UR16, RZ ;  /* 0x000000106bf17c10 */ /* 0x000fc4000ffbe0ff */
[----:B------:R-:W-:Y:S02]  /*4db0*/  CS2R R106, SRZ ;  /* 0x00000000006a7805 */ /* 0x000fe4000001ff00 */
[----:B------:R-:W-:Y:S02]  /*4dc0*/  IADD3.X R10, R10, UR17, RZ, P2, !PT ;  /* 0x000000110a0a7c10 */ /* 0x000fe400097fe4ff */
[----:B------:R-:W-:Y:S02]  /*4dd0*/  SHF.R.S32.HI R218, RZ, 0x1f, R63 ;  /* 0x0000001fffda7819 */ /* 0x000fe4000001143f */
[----:B------:R-:W-:Y:S02]  /*4de0*/  IADD3 R219, P3, R63, UR16, RZ ;  /* 0x000000103fdb7c10 */ /* 0x000fe4000ff7e0ff */
[----:B------:R-:W-:Y:S02]  /*4df0*/  CS2R R62, SRZ ;  /* 0x00000000003e7805 */ /* 0x000fe4000001ff00 */
[----:B------:R-:W-:-:S02]  /*4e00*/  IADD3.X R16, R16, UR17, RZ, P1, !PT ;  /* 0x0000001110107c10 */ /* 0x000fc40008ffe4ff */
[----:B------:R-:W-:Y:S02]  /*4e10*/  SHF.R.S32.HI R206, RZ, 0x1f, R101 ;  /* 0x0000001fffce7819 */ /* 0x000fe40000011465 */
[----:B------:R-:W-:Y:S02]  /*4e20*/  IADD3 R207, P2, R101, UR16, RZ ;  /* 0x0000001065cf7c10 */ /* 0x000fe4000ff5e0ff */
[----:B------:R-:W-:Y:S02]  /*4e30*/  CS2R R100, SRZ ;  /* 0x0000000000647805 */ /* 0x000fe4000001ff00 */
[----:B------:R-:W-:Y:S02]  /*4e40*/  IADD3.X R156, R156, UR17, RZ, P0, !PT ;  /* 0x000000119c9c7c10 */ /* 0x000fe400087fe4ff */
[----:B------:R-:W-:Y:S02]  /*4e50*/  SHF.R.S32.HI R194, RZ, 0x1f, R43 ;  /* 0x0000001fffc27819 */ /* 0x000fe4000001142b */
[----:B------:R-:W-:-:S02]  /*4e60*/  IADD3 R195, P1, R43, UR16, RZ ;  /* 0x000000102bc37c10 */ /* 0x000fc4000ff3e0ff */
[----:B------:R-:W-:Y:S02]  /*4e70*/  CS2R R42, SRZ ;  /* 0x00000000002a7805 */ /* 0x000fe4000001ff00 */
[----:B------:R-:W-:Y:S02]  /*4e80*/  SHF.R.S32.HI R15, RZ, 0x1f, R95 ;  /* 0x0000001fff0f7819 */ /* 0x000fe4000001145f */
[----:B------:R-:W-:Y:S02]  /*4e90*/  IADD3 R155, P0, R95, UR16, RZ ;  /* 0x000000105f9b7c10 */ /* 0x000fe4000ff1e0ff */
[----:B------:R-:W-:Y:S02]  /*4ea0*/  CS2R R94, SRZ ;  /* 0x00000000005e7805 */ /* 0x000fe4000001ff00 */
[----:B------:R-:W-:Y:S02]  /*4eb0*/  IADD3.X R240, R240, UR17, RZ, P5, !PT ;  /* 0x00000011f0f07c10 */ /* 0x000fe4000affe4ff */
[----:B------:R-:W-:-:S02]  /*4ec0*/  IADD3.X R218, R218, UR17, RZ, P3, !PT ;  /* 0x00000011dada7c10 */ /* 0x000fc40009ffe4ff */
[----:B0-----:R-:W-:Y:S02]  /*4ed0*/  IADD3 R225, P5, R111, UR16, RZ ;  /* 0x000000106fe17c10 */ /* 0x001fe4000ffbe0ff */
[----:B------:R-:W-:Y:S02]  /*4ee0*/  IADD3.X R206, R206, UR17, RZ, P2, !PT ;  /* 0x00000011cece7c10 */ /* 0x000fe400097fe4ff */
[----:B------:R-:W-:Y:S01]  /*4ef0*/  SHF.R.S32.HI R242, RZ, 0x1f, R75 ;  /* 0x0000001ffff27819 */ /* 0x000fe2000001144b */
[----:B------:R0:W-:Y:S01]  /*4f00*/  STL [R1+0x8], R225 ;  /* 0x000008e101007387 */ /* 0x0001e20000100800 */
        /* <DEDUP_REMOVED lines=10> */
[----:B------:R-:W-:Y:S02]  /*4fb0*/  IADD3.X R154, R154, UR17, RZ, P4, !PT ;  /* 0x000000119a9a7c10 */ /* 0x000fe4000a7fe4ff */
[----:B------:R-:W-:Y:S02]  /*4fc0*/  SHF.R.S32.HI R196, RZ, 0x1f, R45 ;  /* 0x0000001fffc47819 */ /* 0x000fe4000001142d */
[----:B------:R-:W-:Y:S02]  /*4fd0*/  IADD3 R197, P0, R45, UR16, RZ ;  /* 0x000000102dc57c10 */ /* 0x000fe4000ff1e0ff */
[----:B------:R-:W-:Y:S02]  /*4fe0*/  CS2R R44, SRZ ;  /* 0x00000000002c7805 */ /* 0x000fe4000001ff00 */
[----:B------:R-:W-:-:S02]  /*4ff0*/  SHF.R.S32.HI R14, RZ, 0x1f, R29 ;  /* 0x0000001fff0e7819 */ /* 0x000fc4000001141d */
[----:B------:R-:W-:Y:S02]  /*5000*/  IADD3 R153, P4, R29, UR16, RZ ;  /* 0x000000101d997c10 */ /* 0x000fe4000ff9e0ff */
[----:B------:R-:W-:Y:S02]  /*5010*/  IADD3.X R242, R242, UR17, RZ, P3, !PT ;  /* 0x00000011f2f27c10 */ /* 0x000fe40009ffe4ff */
[----:B------:R-:W-:Y:S02]  /*5020*/  IADD3.X R220, R220, UR17, RZ, P2, !PT ;  /* 0x00000011dcdc7c10 */ /* 0x000fe400097fe4ff */
[----:B0-----:R-:W-:Y:S02]  /*5030*/  IADD3 R225, P3, R113, UR16, RZ ;  /* 0x0000001071e17c10 */ /* 0x001fe4000ff7e0ff */
[----:B------:R-:W-:Y:S02]  /*5040*/  IADD3.X R208, R208, UR17, RZ, P1, !PT ;  /* 0x00000011d0d07c10 */ /* 0x000fe40008ffe4ff */
[----:B------:R-:W-:Y:S01]  /*5050*/  SHF.R.S32.HI R244, RZ, 0x1f, R77 ;  /* 0x0000001ffff47819 */ /* 0x000fe2000001144d */
[----:B------:R0:W-:Y:S01]  /*5060*/  STL [R1+0x10], R225 ;  /* 0x000010e101007387 */ /* 0x0001e20000100800 */
        /* <DEDUP_REMOVED lines=10> */
[----:B------:R-:W-:Y:S02]  /*5110*/  SHF.R.S32.HI R198, RZ, 0x1f, R99 ;  /* 0x0000001fffc67819 */ /* 0x000fe40000011463 */
[----:B------:R-:W-:Y:S02]  /*5120*/  IADD3 R199, P4, R99, UR16, RZ ;  /* 0x0000001063c77c10 */ /* 0x000fe4000ff9e0ff */
[----:B------:R-:W-:-:S02]  /*5130*/  CS2R R98, SRZ ;  /* 0x0000000000627805 */ /* 0x000fc4000001ff00 */
        /* <DEDUP_REMOVED lines=14> */
[----:B------:R-:W-:Y:S02]  /*5220*/  CS2R R58, SRZ ;  /* 0x00000000003a7805 */ /* 0x000fe4000001ff00 */
[----:B------:R-:W-:Y:S02]  /*5230*/  IADD3.X R246, R246, UR17, RZ, P1, !PT ;  /* 0x00000011f6f67c10 */ /* 0x000fe40008ffe4ff */
[----:B------:R-:W-:Y:S02]  /*5240*/  IADD3.X R234, R234, UR17, RZ, P0, !PT ;  /* 0x00000011eaea7c10 */ /* 0x000fe400087fe4ff */
[----:B0-----:R-:W-:Y:S02]  /*5250*/  IADD3 R225, P1, R117, UR16, RZ ;  /* 0x0000001075e17c10 */ /* 0x001fe4000ff3e0ff */
[----:B------:R-:W-:-:S02]  /*5260*/  IADD3.X R212, R212, UR17, RZ, P4, !PT ;  /* 0x00000011d4d47c10 */ /* 0x000fc4000a7fe4ff */
[----:B------:R-:W-:Y:S01]  /*5270*/  SHF.R.S32.HI R248, RZ, 0x1f, R109 ;  /* 0x0000001ffff87819 */ /* 0x000fe2000001146d */
[----:B------:R0:W-:Y:S01]  /*5280*/  STL [R1+0x20], R225 ;  /* 0x000020e101007387 */ /* 0x0001e20000100800 */
        /* <DEDUP_REMOVED lines=8> */
[----:B------:R-:W-:Y:S02]  /*5310*/  SHF.R.S32.HI R250, RZ, 0x1f, R81 ;  /* 0x0000001ffffa7819 */ /* 0x000fe40000011451 */
[----:B------:R-:W-:Y:S01]  /*5320*/  IADD3 R251, P4, R81, UR16, RZ ;  /* 0x0000001051fb7c10 */ /* 0x000fe2000ff9e0ff */
[----:B------:R0:W-:Y:S01]  /*5330*/  STL [R1+0x28], R225 ;  /* 0x000028e101007387 */ /* 0x0001e20000100800 */
[----:B------:R-:W-:-:S02]  /*5340*/  SHF.R.S32.HI R252, RZ, 0x1f, R83 ;  /* 0x0000001ffffc7819 */ /* 0x000fc40000011453 */
[----:B------:R-:W-:Y:S02]  /*5350*/  CS2R R80, SRZ ;  /* 0x0000000000507805 */ /* 0x000fe4000001ff00 */
[----:B------:R-:W-:Y:S02]  /*5360*/  IADD3.X R250, R250, UR17, RZ, P4, !PT ;  /* 0x00000011fafa7c10 */ /* 0x000fe4000a7fe4ff */
[----:B------:R-:W-:Y:S02]  /*5370*/  CS2R R82, SRZ ;  /* 0x0000000000527805 */ /* 0x000fe4000001ff00 */
[----:B------:R-:W-:Y:S02]  /*5380*/  IADD3.X R252, R252, UR17, RZ, P6, !PT ;  /* 0x00000011fcfc7c10 */ /* 0x000fe4000b7fe4ff */
[----:B------:R-:W-:Y:S02]  /*5390*/  SHF.R.S32.HI R25, RZ, 0x1f, R111 ;  /* 0x0000001fff197819 */ /* 0x000fe4000001146f */
[----:B------:R-:W-:-:S02]  /*53a0*/  CS2R R110, SRZ ;  /* 0x00000000006e7805 */ /* 0x000fc4000001ff00 */
[----:B------:R-:W-:Y:S02]  /*53b0*/  SHF.R.S32.HI R26, RZ, 0x1f, R113 ;  /* 0x0000001fff1a7819 */ /* 0x000fe40000011471 */
[----:B------:R-:W-:Y:S02]  /*53c0*/  CS2R R112, SRZ ;  /* 0x0000000000707805 */ /* 0x000fe4000001ff00 */
[----:B0-----:R-:W-:Y:S02]  /*53d0*/  IADD3 R225, P4, R121, UR16, RZ ;  /* 0x0000001079e17c10 */ /* 0x001fe4000ff9e0ff */
[----:B------:R-:W-:Y:S02]  /*53e0*/  IADD3.X R226, R25, UR17, RZ, P5, !PT ;  /* 0x0000001119e27c10 */ /* 0x000fe4000affe4ff */
[----:B------:R-:W-:Y:S01]  /*53f0*/  SHF.R.S32.HI R27, RZ, 0x1f, R115 ;  /* 0x0000001fff1b7819 */ /* 0x000fe20000011473 */
[----:B------:R0:W-:Y:S01]  /*5400*/  STL [R1+0x30], R225 ;  /* 0x000030e101007387 */ /* 0x0001e20000100800 */
[----:B------:R-:W-:-:S02]  /*5410*/  SHF.R.S32.HI R32, RZ, 0x1f, R24 ;  /* 0x0000001fff207819 */ /* 0x000fc40000011418 */
[----:B------:R-:W-:Y:S02]  /*5420*/  CS2R R114, SRZ ;  /* 0x0000000000727805 */ /* 0x000fe4000001ff00 */
[----:B------:R-:W-:Y:S02]  /*5430*/  SHF.R.S32.HI R28, RZ, 0x1f, R117 ;  /* 0x0000001fff1c7819 */ /* 0x000fe40000011475 */
[----:B------:R-:W-:Y:S02]  /*5440*/  CS2R R116, SRZ ;  /* 0x0000000000747805 */ /* 0x000fe4000001ff00 */
[----:B------:R-:W-:Y:S02]  /*5450*/  SHF.R.S32.HI R29, RZ, 0x1f, R119 ;  /* 0x0000001fff1d7819 */ /* 0x000fe40000011477 */
[----:B------:R-:W-:Y:S02]  /*5460*/  CS2R R118, SRZ ;  /* 0x0000000000767805 */ /* 0x000fe4000001ff00 */
[----:B------:R-:W-:-:S02]  /*5470*/  SHF.R.S32.HI R30, RZ, 0x1f, R121 ;  /* 0x0000001fff1e7819 */ /* 0x000fc40000011479 */
[----:B------:R-:W-:Y:S02]  /*5480*/  CS2R R120, SRZ ;  /* 0x0000000000787805 */ /* 0x000fe4000001ff00 */
[----:B------:R-:W-:Y:S02]  /*5490*/  SHF.R.S32.HI R31, RZ, 0x1f, R123 ;  /* 0x0000001fff1f7819 */ /* 0x000fe4000001147b */
[----:B0-----:R-:W-:Y:S02]  /*54a0*/  IADD3 R225, P6, R123, UR16, RZ ;  /* 0x000000107be17c10 */ /* 0x001fe4000ffde0ff */
[----:B------:R-:W-:Y:S02]  /*54b0*/  CS2R R122, SRZ ;  /* 0x00000000007a7805 */ /* 0x000fe4000001ff00 */
[----:B------:R-:W-:Y:S01]  /*54c0*/  SHF.R.S32.HI R25, RZ, 0x1f, R8 ;  /* 0x0000001fff197819 */ /* 0x000fe20000011408 */
[----:B------:R0:W-:Y:S04]  /*54d0*/  STL [R1+0x38], R225 ;  /* 0x000038e101007387 */ /* 0x0001e80000100800 */
[----:B------:R1:W-:Y:S01]  /*54e0*/  STL [R1+0x4], R226 ;  /* 0x000004e201007387 */ /* 0x0003e20000100800 */
[----:B0-----:R-:W-:-:S02]  /*54f0*/  IADD3 R225, P5, R24, UR16, RZ ;  /* 0x0000001018e17c10 */ /* 0x001fc4000ffbe0ff */
[----:B------:R-:W-:Y:S02]  /*5500*/  SHF.R.S32.HI R24, RZ, 0x1f, R9 ;  /* 0x0000001fff187819 */ /* 0x000fe40000011409 */
[----:B-1----:R-:W-:Y:S01]  /*5510*/  IADD3.X R226, R26, UR17, RZ, P3, !PT ;  /* 0x000000111ae27c10 */ /* 0x002fe20009ffe4ff */
[----:B------:R0:W-:Y:S04]  /*5520*/  STL [R1+0x40], R225 ;  /* 0x000040e101007387 */ /* 0x0001e80000100800 */
[----:B------:R1:W-:Y:S01]  /*5530*/  STL [R1+0xc], R226 ;  /* 0x00000ce201007387 */ /* 0x0003e20000100800 */
[----:B0-----:R-:W-:Y:S02]  /*5540*/  IADD3 R225, P3, R9, UR16, RZ ;  /* 0x0000001009e17c10 */ /* 0x001fe4000ff7e0ff */
[----:B------:R-:W-:-:S02]  /*5550*/  IADD3.X R9, R27, UR17, RZ, P2, !PT ;  /* 0x000000111b097c10 */ /* 0x000fc400097fe4ff */
[----:B------:R-:W-:Y:S02]  /*5560*/  CS2R R26, SRZ ;  /* 0x00000000001a7805 */ /* 0x000fe4000001ff00 */
[----:B-1----:R-:W-:Y:S01]  /*5570*/  IADD3.X R226, R32, UR17, RZ, P5, !PT ;  /* 0x0000001120e27c10 */ /* 0x002fe2000affe4ff */
[----:B------:R0:W-:Y:S01]  /*5580*/  STL [R1+0x48], R225 ;  /* 0x000048e101007387 */ /* 0x0001e20000100800 */
[----:B------:R-:W-:-:S03]  /*5590*/  CS2R R32, SRZ ;  /* 0x0000000000207805 */ /* 0x000fc6000001ff00 */
[----:B------:R1:W-:Y:S01]  /*55a0*/  STL [R1+0x14], R9 ;  /* 0x0000140901007387 */ /* 0x0003e20000100800 */
[----:B0-----:R-:W-:Y:S02]  /*55b0*/  IADD3 R225, P2, R8, UR16, RZ ;  /* 0x0000001008e17c10 */ /* 0x001fe4000ff5e0ff */
[----:B------:R-:W-:Y:S02]  /*55c0*/  SHF.R.S32.HI R8, RZ, 0x1f, R6 ;  /* 0x0000001fff087819 */ /* 0x000fe40000011406 */
[----:B-1----:R-:W-:Y:S01]  /*55d0*/  IADD3.X R9, R28, UR17, RZ, P1, !PT ;  /* 0x000000111c097c10 */ /* 0x002fe20008ffe4ff */
[----:B------:R0:W-:Y:S04]  /*55e0*/  STL [R1+0x50], R225 ;  /* 0x000050e101007387 */ /* 0x0001e80000100800 */
[----:B------:R1:W-:Y:S01]  /*55f0*/  STL [R1+0x1c], R9 ;  /* 0x00001c0901007387 */ /* 0x0003e20000100800 */
[----:B0-----:R-:W-:-:S02]  /*5600*/  IADD3 R225, P1, R6, UR16, RZ ;  /* 0x0000001006e17c10 */ /* 0x001fc4000ff3e0ff */
[----:B------:R-:W-:Y:S02]  /*5610*/  SHF.R.S32.HI R6, RZ, 0x1f, R3 ;  /* 0x0000001fff067819 */ /* 0x000fe40000011403 */
[----:B-1----:R-:W-:Y:S01]  /*5620*/  IADD3.X R9, R29, UR17, RZ, P0, !PT ;  /* 0x000000111d097c10 */ /* 0x002fe200087fe4ff */
[----:B------:R0:W-:Y:S01]  /*5630*/  STL [R1+0x58], R225 ;  /* 0x000058e101007387 */ /* 0x0001e20000100800 */
[----:B------:R-:W-:Y:S02]  /*5640*/  IADD3.X R8, R8, UR17, RZ, P1, !PT ;  /* 0x0000001108087c10 */ /* 0x000fe40008ffe4ff */
[----:B------:R-:W-:Y:S01]  /*5650*/  CS2R R28, SRZ ;  /* 0x00000000001c7805 */ /* 0x000fe2000001ff00 */
[----:B------:R1:W-:Y:S01]  /*5660*/  STL [R1+0x24], R9 ;  /* 0x0000240901007387 */ /* 0x0003e20000100800 */
[----:B0-----:R-:W-:Y:S02]  /*5670*/  IADD3 R225, P0, R3, UR16, RZ ;  /* 0x0000001003e17c10 */ /* 0x001fe4000ff1e0ff */
[----:B------:R-:W-:-:S02]  /*5680*/  SHF.R.S32.HI R3, RZ, 0x1f, R2 ;  /* 0x0000001fff037819 */ /* 0x000fc40000011402 */
[----:B-1----:R-:W-:Y:S01]  /*5690*/  IADD3.X R9, R30, UR17, RZ, P4, !PT ;  /* 0x000000111e097c10 */ /* 0x002fe2000a7fe4ff */
[----:B------:R0:W-:Y:S01]  /*56a0*/  STL [R1+0x60], R225 ;  /* 0x000060e101007387 */ /* 0x0001e20000100800 */
[----:B------:R-:W-:-:S03]  /*56b0*/  IADD3.X R6, R6, UR17, RZ, P0, !PT ;  /* 0x0000001106067c10 */ /* 0x000fc600087fe4ff */
[----:B------:R1:W-:Y:S01]  /*56c0*/  STL [R1+0x2c], R9 ;  /* 0x00002c0901007387 */ /* 0x0003e20000100800 */
[----:B0-----:R-:W-:Y:S01]  /*56d0*/  IADD3 R225, P4, R2, UR16, RZ ;  /* 0x0000001002e17c10 */ /* 0x001fe2000ff9e0ff */
[----:B------:R-:W-:Y:S01]  /*56e0*/  USHF.L.U32 UR16, UR13, 0x5, URZ ;  /* 0x000000050d107899 */ /* 0x000fe2000800063f */
[----:B------:R-:W-:Y:S02]  /*56f0*/  IADD3.X R2, R31, UR17, RZ, P6, !PT ;  /* 0x000000111f027c10 */ /* 0x000fe4000b7fe4ff */
[----:B------:R-:W-:Y:S02]  /*5700*/  CS2R R30, SRZ ;  /* 0x00000000001e7805 */ /* 0x000fe4000001ff00 */
[----:B-1----:R-:W-:Y:S01]  /*5710*/  IADD3 R9, P6, R0, UR14, RZ ;  /* 0x0000000e00097c10 */ /* 0x002fe2000ffde0ff */
[----:B------:R0:W-:Y:S04]  /*5720*/  STL [R1+0x68], R225 ;  /* 0x000068e101007387 */ /* 0x0001e80000100800 */
[----:B------:R1:W-:Y:S04]  /*5730*/  STL [R1+0x34], R2 ;  /* 0x0000340201007387 */ /* 0x0003e80000100800 */
[----:B------:R-:W-:Y:S01]  /*5740*/  STL [R1+0x3c], R226 ;  /* 0x00003ce201007387 */ /* 0x000fe20000100800 */
[----:B0-----:R-:W-:-:S02]  /*5750*/  IADD3.X R225, R24, UR17, RZ, P3, !PT ;  /* 0x0000001118e17c10 */ /* 0x001fc40009ffe4ff */
[----:B-1----:R-:W-:-:S03]  /*5760*/  IADD3.X R2, R25, UR17, RZ, P2, !PT ;  /* 0x0000001119027c10 */ /* 0x002fc600097fe4ff */
[----:B------:R-:W-:Y:S01]  /*5770*/  STL [R1+0x44], R225 ;  /* 0x000044e101007387 */ /* 0x000fe20000100800 */
[----:B------:R-:W-:-:S03]  /*5780*/  CS2R R24, SRZ ;  /* 0x0000000000187805 */ /* 0x000fc6000001ff00 */
[----:B------:R0:W-:Y:S04]  /*5790*/  STL [R1+0x4c], R2 ;  /* 0x00004c0201007387 */ /* 0x0001e80000100800 */
[----:B------:R1:W-:Y:S04]  /*57a0*/  STL [R1+0x54], R8 ;  /* 0x0000540801007387 */ /* 0x0003e80000100800 */
[----:B------:R2:W-:Y:S01]  /*57b0*/  STL [R1+0x5c], R6 ;  /* 0x00005c0601007387 */ /* 0x0005e20000100800 */
[----:B0-----:R-:W-:Y:S01]  /*57c0*/  IADD3.X R2, R3, UR17, RZ, P4, !PT ;  /* 0x0000001103027c10 */ /* 0x001fe2000a7fe4ff */
[----:B------:R-:W-:Y:S01]  /*57d0*/  USHF.R.S32.HI UR17, URZ, 0x1f, UR16 ;  /* 0x0000001f3f117899 */ /* 0x000fe20008011410 */
[----:B------:R-:W-:-:S02]  /*57e0*/  SHF.R.S32.HI R3, RZ, 0x7, R189 ;  /* 0x00000007ff037819 */ /* 0x000fc400000114bd */
[----:B-1----:R-:W-:Y:S01]  /*57f0*/  LEA.HI.X.SX32 R8, R0, UR15, 0x1, P6 ;  /* 0x0000000f00087c11 */ /* 0x002fe2000b0f0eff */
[----:B------:R0:W-:Y:S01]  /*5800*/  STL [R1+0x64], R2 ;  /* 0x0000640201007387 */ /* 0x0001e20000100800 */
[----:B------:R-:W0:Y:S01]  /*5810*/  LDC R0, c[0x0][0x238] ;  /* 0x00008e00ff007b82 */ /* 0x000e220000000800 */
[----:B------:R-:W-:Y:S02]  /*5820*/  SGXT R3, R3, 0x1 ;  /* 0x000000010303781a */ /* 0x000fe40000000200 */
[----:B--2---:R-:W-:Y:S02]  /*5830*/  LOP3.LUT R6, R189, 0x1f, RZ, 0xc0, !PT ;  /* 0x0000001fbd067812 */ /* 0x004fe400078ec0ff */
[----:B------:R-:W-:-:S04]  /*5840*/  LOP3.LUT R3, R3, 0x90, RZ, 0xc0, !PT ;  /* 0x0000009003037812 */ /* 0x000fc800078ec0ff */
[----:B------:R-:W-:Y:S01]  /*5850*/  LOP3.LUT R3, R3, 0x7f, R189, 0x78, !PT ;  /* 0x0000007f03037812 */ /* 0x000fe200078e78bd */
[-C--:B0-----:R-:W-:Y:S02]  /*5860*/  IMAD R2, R224, R0.reuse, RZ ;  /* 0x00000000e0027224 */ /* 0x081fe400078e02ff */
[-C--:B------:R-:W-:Y:S02]  /*5870*/  IMAD R2, R222, R0.reuse, RZ ;  /* 0x00000000de027224 */ /* 0x080fe400078e02ff */
[-C--:B------:R-:W-:Y:S02]  /*5880*/  IMAD R221, R221, R0.reuse, RZ ;  /* 0x00000000dddd7224 */ /* 0x080fe400078e02ff */
[-C--:B------:R-:W-:Y:S01]  /*5890*/  IMAD R193, R193, R0.reuse, RZ ;  /* 0x00000000c1c17224 */ /* 0x080fe200078e02ff */
[----:B------:R0:W-:Y:S01]  /*58a0*/  STL [R1+0x84], R2 ;  /* 0x0000840201007387 */ /* 0x0001e20000100800 */
[-C--:B------:R-:W-:Y:S02]  /*58b0*/  IMAD R224, R223, R0.reuse, RZ ;  /* 0x00000000dfe07224 */ /* 0x080fe400078e02ff */
[-C--:B------:R-:W-:Y:S01]  /*58c0*/  IMAD R223, R190, R0.reuse, RZ ;  /* 0x00000000bedf7224 */ /* 0x080fe200078e02ff */
[----:B------:R-:W-:Y:S04]  /*58d0*/  STL [R1+0x80], R221 ;  /* 0x000080dd01007387 */ /* 0x000fe80000100800 */
[----:B------:R-:W-:Y:S01]  /*58e0*/  STL [R1+0x7c], R193 ;  /* 0x00007cc101007387 */ /* 0x000fe20000100800 */
[----:B0-----:R-:W-:-:S02]  /*58f0*/  IMAD R2, R192, R0, RZ ;  /* 0x00000000c0027224 */ /* 0x001fc400078e02ff */
[----:B------:R-:W-:-:S03]  /*5900*/  IMAD R0, R191, R0, RZ ;  /* 0x00000000bf007224 */ /* 0x000fc600078e02ff */
[----:B------:R0:W-:Y:S04]  /*5910*/  STL [R1+0x78], R2 ;  /* 0x0000780201007387 */ /* 0x0001e80000100800 */
[----:B------:R1:W-:Y:S01]  /*5920*/  STL [R1+0x74], R0 ;  /* 0x0000740001007387 */ /* 0x0003e20000100800 */
[----:B0-----:R-:W-:Y:S01]  /*5930*/  IMAD R2, R6, UR13, RZ ;  /* 0x0000000d06027c24 */ /* 0x001fe2000f8e02ff */
[----:B-1----:R-:W-:-:S04]  /*5940*/  LOP3.LUT R0, R4, 0x10, RZ, 0x3c, !PT ;  /* 0x0000001004007812 */ /* 0x002fc800078e3cff */
[----:B------:R-:W-:-:S07]  /*5950*/  SHF.R.S32.HI R189, RZ, 0x1f, R2 ;  /* 0x0000001fffbd7819 */ /* 0x000fce0000011402 */
.L_x_2:
[----:B------:R-:W0:Y:S01]  /*5960*/  S2R R6, SR_TID.X ;  /* 0x0000000000067919 */ /* 0x000e220000002100 */
[----:B------:R-:W1:Y:S01]  /*5970*/  LDC R193, c[0x0][0x238] ;  /* 0x00008e00ffc17b82 */ /* 0x000e620000000800 */
[----:B------:R-:W2:Y:S01]  /*5980*/  LDL R192, [R1+0x78] ;  /* 0x0000780001c07983 */ /* 0x000ea20000100800 */
[----:B------:R-:W-:-:S03]  /*5990*/  PRMT R230, RZ, 0x7610, R230 ;  /* 0x00007610ffe67816 */ /* 0x000fc600000000e6 */
[----:B------:R3:W-:Y:S02]  /*59a0*/  STL [R1+0xb4], R7 ;  /* 0x0000b40701007387 */ /* 0x0007e40000100800 */
[----:B---3--:R-:W3:Y:S01]  /*59b0*/  S2R R7, SR_TID.X ;  /* 0x0000000000077919 */ /* 0x008ee20000002100 */
[----:B0-----:R-:W-:-:S04]  /*59c0*/  SHF.R.U32.HI R6, RZ, 0x6, R6 ;  /* 0x00000006ff067819 */ /* 0x001fc80000011606 */
[----:B------:R-:W-:-:S05]  /*59d0*/  SGXT.U32 R6, R6, 0x2 ;  /* 0x000000020606781a */ /* 0x000fca0000000000 */
[----:B-1----:R-:W-:-:S05]  /*59e0*/  IMAD R193, R6, R193, RZ ;  /* 0x000000c106c17224 */ /* 0x002fca00078e02ff */
[C---:B------:R-:W-:Y:S02]  /*59f0*/  IADD3 R190, P1, R193.reuse, R9, RZ ;  /* 0x00000009c1be7210 */ /* 0x040fe40007f3e0ff */
[----:B---3--:R-:W-:Y:S02]  /*5a00*/  SHF.R.U32.HI R6, RZ, 0x6, R7 ;  /* 0x00000006ff067819 */ /* 0x008fe40000011607 */
[----:B------:R-:W-:Y:S02]  /*5a10*/  LEA.HI.X.SX32 R191, R193, R8, 0x1, P1 ;  /* 0x00000008c1bf7211 */ /* 0x000fe400008f0eff */
[----:B------:R-:W-:Y:S01]  /*5a20*/  SGXT.U32 R6, R6, 0x2 ;  /* 0x000000020606781a */ /* 0x000fe20000000000 */
[----:B------:R-:W0:Y:S03]  /*5a30*/  S2R R193, SR_TID.X ;  /* 0x0000000000c17919 */ /* 0x000e260000002100 */
[----:B------:R-:W-:-:S13]  /*5a40*/  ISETP.GE.AND P0, PT, R6, UR10, PT ;  /* 0x0000000a06007c0c */ /* 0x000fda000bf06270 */
[----:B------:R1:W3:Y:S02]  /*5a50*/  @!P0 LDG.E.U8 R230, desc[UR8][R190.64] ;  /* 0x00000008bee68981 */ /* 0x0002e4000c1e1100 */
[----:B-1----:R-:W1:Y:S02]  /*5a60*/  S2R R191, SR_TID.X ;  /* 0x0000000000bf7919 */ /* 0x002e640000002100 */
[----:B-1----:R-:W-:-:S04]  /*5a70*/  SHF.R.U32.HI R191, RZ, 0x6, R191 ;  /* 0x00000006ffbf7819 */ /* 0x002fc800000116bf */
[----:B------:R-:W-:-:S04]  /*5a80*/  SGXT.U32 R191, R191, 0x2 ;  /* 0x00000002bfbf781a */ /* 0x000fc80000000000 */
[----:B------:R-:W-:Y:S02]  /*5a90*/  LOP3.LUT R190, R191, 0x4, RZ, 0xfc, !PT ;  /* 0x00000004bfbe7812 */ /* 0x000fe400078efcff */
[----:B------:R-:W4:Y:S01]  /*5aa0*/  LDL R191, [R1+0x74] ;  /* 0x0000740001bf7983 */ /* 0x000f220000100800 */
[----:B0-----:R-:W-:Y:S02]  /*5ab0*/  SHF.R.U32.HI R193, RZ, 0x6, R193 ;  /* 0x00000006ffc17819 */ /* 0x001fe400000116c1 */
[----:B------:R-:W-:Y:S02]  /*5ac0*/  ISETP.GE.AND P1, PT, R190, UR10, PT ;  /* 0x0000000abe007c0c */ /* 0x000fe4000bf26270 */
[----:B------:R-:W-:Y:S02]  /*5ad0*/  SGXT.U32 R193, R193, 0x2 ;  /* 0x00000002c1c1781a */ /* 0x000fe40000000000 */
[----:B----4-:R-:W-:Y:S02]  /*5ae0*/  IADD3 R190, P0, R191, R9, RZ ;  /* 0x00000009bfbe7210 */ /* 0x010fe40007f1e0ff */
[----:B------:R-:W4:Y:S01]  /*5af0*/  LDL R191, [R1+0x74] ;  /* 0x0000740001bf7983 */ /* 0x000f220000100800 */
[----:B------:R-:W-:-:S02]  /*5b00*/  PRMT R223, RZ, 0x7610, R223 ;  /* 0x00007610ffdf7816 */ /* 0x000fc400000000df */
[----:B------:R-:W-:Y:S02]  /*5b10*/  LOP3.LUT R193, R193, 0x8, RZ, 0xfc, !PT ;  /* 0x00000008c1c17812 */ /* 0x000fe400078efcff */
[----:B------:R-:W-:Y:S02]  /*5b20*/  PRMT R222, RZ, 0x7610, R222 ;  /* 0x00007610ffde7816 */ /* 0x000fe400000000de */
[----:B------:R-:W-:Y:S02]  /*5b30*/  LEA.HI R7, R7, 0xc, RZ, 0x1a ;  /* 0x0000000c07077811 */ /* 0x000fe400078fd0ff */
[----:B------:R-:W-:Y:S02]  /*5b40*/  PRMT R221, RZ, 0x7610, R221 ;  /* 0x00007610ffdd7816 */ /* 0x000fe400000000dd */
[----:B----4-:R-:W-:-:S05]  /*5b50*/  LEA.HI.X.SX32 R191, R191, R8, 0x1, P0 ;  /* 0x00000008bfbf7211 */ /* 0x010fca00000f0eff */
[----:B------:R2:W4:Y:S01]  /*5b60*/  @!P1 LDG.E.U8 R223, desc[UR8][R190.64] ;  /* 0x00000008bedf9981 */ /* 0x000522000c1e1100 */
[----:B------:R-:W-:-:S03]  /*5b70*/  ISETP.GE.AND P1, PT, R193, UR10, PT ;  /* 0x0000000ac1007c0c */ /* 0x000fc6000bf26270 */
[----:B------:R-:W3:Y:S01]  /*5b80*/  LDL R193, [R1+0x80] ;  /* 0x0000800001c17983 */ /* 0x000ee20000100800 */
[----:B--2---:R-:W-:-:S04]  /*5b90*/  IADD3 R190, P0, R192, R9, RZ ;  /* 0x00000009c0be7210 */ /* 0x004fc80007f1e0ff */
[----:B------:R-:W-:Y:S02]  /*5ba0*/  LEA.HI.X.SX32 R191, R192, R8, 0x1, P0 ;  /* 0x00000008c0bf7211 */ /* 0x000fe400000f0eff */
[----:B------:R-:W0:Y:S03]  /*5bb0*/  LDC R192, c[0x0][0x238] ;  /* 0x00008e00ffc07b82 */ /* 0x000e260000000800 */
[----:B------:R1:W2:Y:S02]  /*5bc0*/  @!P1 LDG.E.U8 R222, desc[UR8][R190.64] ;  /* 0x00000008bede9981 */ /* 0x0002a4000c1e1100 */
[----:B-1----:R-:W1:Y:S01]  /*5bd0*/  S2R R191, SR_TID.X ;  /* 0x0000000000bf7919 */ /* 0x002e620000002100 */
[----:B0-----:R-:W-:Y:S02]  /*5be0*/  IMAD R192, R7, R192, RZ ;  /* 0x000000c007c07224 */ /* 0x001fe400078e02ff */
[----:B------:R-:W2:Y:S03]  /*5bf0*/  LDL.LU R7, [R1+0xb4] ;  /* 0x0000b40001077983 */ /* 0x000ea60000300800 */
[----:B------:R-:W-:-:S02]  /*5c00*/  IADD3 R190, P0, R192, R9, RZ ;  /* 0x00000009c0be7210 */ /* 0x000fc40007f1e0ff */
[----:B-1----:R-:W-:-:S04]  /*5c10*/  LEA.HI R191, R191, 0xc, RZ, 0x1a ;  /* 0x0000000cbfbf7811 */ /* 0x002fc800078fd0ff */
[----:B------:R-:W-:Y:S02]  /*5c20*/  ISETP.GE.AND P1, PT, R191, UR10, PT ;  /* 0x0000000abf007c0c */ /* 0x000fe4000bf26270 */
[----:B------:R-:W-:Y:S02]  /*5c30*/  LEA.HI.X.SX32 R191, R192, R8, 0x1, P0 ;  /* 0x00000008c0bf7211 */ /* 0x000fe400000f0eff */
[----:B------:R-:W4:Y:S09]  /*5c40*/  LDL R192, [R1+0x84] ;  /* 0x0000840001c07983 */ /* 0x000f320000100800 */
[----:B------:R0:W2:Y:S02]  /*5c50*/  @!P1 LDG.E.U8 R221, desc[UR8][R190.64] ;  /* 0x00000008bedd9981 */ /* 0x0000a4000c1e1100 */
[----:B0-----:R-:W0:Y:S02]  /*5c60*/  S2R R191, SR_TID.X ;  /* 0x0000000000bf7919 */ /* 0x001e240000002100 */
[----:B0-----:R-:W-:-:S04]  /*5c70*/  SHF.R.U32.HI R191, RZ, 0x6, R191 ;  /* 0x00000006ffbf7819 */ /* 0x001fc800000116bf */
[----:B------:R-:W-:-:S04]  /*5c80*/  SGXT.U32 R191, R191, 0x2 ;  /* 0x00000002bfbf781a */ /* 0x000fc80000000000 */
[----:B------:R-:W-:Y:S02]  /*5c90*/  LOP3.LUT R190, R191, 0x10, RZ, 0xfc, !PT ;  /* 0x00000010bfbe7812 */ /* 0x000fe400078efcff */
[----:B------:R-:W3:Y:S02]  /*5ca0*/  LDL R191, [R1+0x7c] ;  /* 0x00007c0001bf7983 */ /* 0x000ee40000100800 */
[----:B------:R-:W-:Y:S02]  /*5cb0*/  ISETP.GE.AND P1, PT, R190, UR10, PT ;  /* 0x0000000abe007c0c */ /* 0x000fe4000bf26270 */
[----:B---3--:R-:W-:Y:S02]  /*5cc0*/  IADD3 R190, P0, R191, R9, RZ ;  /* 0x00000009bfbe7210 */ /* 0x008fe40007f1e0ff */
[----:B------:R-:W3:Y:S01]  /*5cd0*/  LDL R191, [R1+0x7c] ;  /* 0x00007c0001bf7983 */ /* 0x000ee20000100800 */
[----:B------:R-:W-:Y:S02]  /*5ce0*/  PRMT R229, RZ, 0x7610, R229 ;  /* 0x00007610ffe57816 */ /* 0x000fe400000000e5 */
[----:B------:R-:W-:-:S02]  /*5cf0*/  PRMT R228, RZ, 0x7610, R228 ;  /* 0x00007610ffe47816 */ /* 0x000fc400000000e4 */
[----:B------:R-:W-:Y:S02]  /*5d00*/  PRMT R227, RZ, 0x7610, R227 ;  /* 0x00007610ffe37816 */ /* 0x000fe400000000e3 */
[----:B---3--:R-:W-:-:S05]  /*5d10*/  LEA.HI.X.SX32 R191, R191, R8, 0x1, P0 ;  /* 0x00000008bfbf7211 */ /* 0x008fca00000f0eff */
[----:B------:R0:W3:Y:S02]  /*5d20*/  @!P1 LDG.E.U8 R229, desc[UR8][R190.64] ;  /* 0x00000008bee59981 */ /* 0x0000e4000c1e1100 */
[----:B0-----:R-:W0:Y:S01]  /*5d30*/  S2R R191, SR_TID.X ;  /* 0x0000000000bf7919 */ /* 0x001e220000002100 */
[----:B------:R-:W-:Y:S02]  /*5d40*/  IADD3 R190, P0, R193, R9, RZ ;  /* 0x00000009c1be7210 */ /* 0x000fe40007f1e0ff */
[----:B0-----:R-:W-:-:S04]  /*5d50*/  SHF.R.U32.HI R191, RZ, 0x6, R191 ;  /* 0x00000006ffbf7819 */ /* 0x001fc800000116bf */
[----:B------:R-:W-:-:S04]  /*5d60*/  SGXT.U32 R191, R191, 0x2 ;  /* 0x00000002bfbf781a */ /* 0x000fc80000000000 */
[----:B------:R-:W-:-:S04]  /*5d70*/  LOP3.LUT R191, R191, 0x14, RZ, 0xfc, !PT ;  /* 0x00000014bfbf7812 */ /* 0x000fc800078efcff */
[----:B------:R-:W-:Y:S02]  /*5d80*/  ISETP.GE.AND P1, PT, R191, UR10, PT ;  /* 0x0000000abf007c0c */ /* 0x000fe4000bf26270 */
[----:B------:R-:W-:Y:S02]  /*5d90*/  LEA.HI.X.SX32 R191, R193, R8, 0x1, P0 ;  /* 0x00000008c1bf7211 */ /* 0x000fe400000f0eff */
[----:B------:R-:W-:Y:S02]  /*5da0*/  LOP3.LUT R193, R6, 0x18, RZ, 0xfc, !PT ;  /* 0x0000001806c17812 */ /* 0x000fe400078efcff */
[----:B------:R-:W0:Y:S07]  /*5db0*/  S2R R6, SR_TID.X ;  /* 0x0000000000067919 */ /* 0x000e2e0000002100 */
[----:B------:R4:W3:Y:S02]  /*5dc0*/  @!P1 LDG.E.U8 R228, desc[UR8][R190.64] ;  /* 0x00000008bee49981 */ /* 0x0008e4000c1e1100 */
[----:B----4-:R-:W-:-:S04]  /*5dd0*/  IADD3 R190, P0, R192, R9, RZ ;  /* 0x00000009c0be7210 */ /* 0x010fc80007f1e0ff */
[----:B------:R-:W-:Y:S02]  /*5de0*/  LEA.HI.X.SX32 R191, R192, R8, 0x1, P0 ;  /* 0x00000008c0bf7211 */ /* 0x000fe400000f0eff */
[----:B------:R-:W1:Y:S01]  /*5df0*/  LDC R192, c[0x0][0x238] ;  /* 0x00008e00ffc07b82 */ /* 0x000e620000000800 */
[----:B------:R-:W-:Y:S02]  /*5e00*/  ISETP.GE.AND P1, PT, R193, UR10, PT ;  /* 0x0000000ac1007c0c */ /* 0x000fe4000bf26270 */
[----:B------:R-:W4:Y:S01]  /*5e10*/  LDL R193, [R1+0x68] ;  /* 0x0000680001c17983 */ /* 0x000f220000100800 */
[----:B0-----:R-:W-:-:S10]  /*5e20*/  LEA.HI R6, R6, 0x1c, RZ, 0x1a ;  /* 0x0000001c06067811 */ /* 0x001fd400078fd0ff */
[----:B------:R0:W3:Y:S01]  /*5e30*/  @!P1 LDG.E.U8 R227, desc[UR8][R190.64] ;  /* 0x00000008bee39981 */ /* 0x0000e2000c1e1100 */
[----:B-1----:R-:W-:Y:S01]  /*5e40*/  IMAD R192, R6, R192, RZ ;  /* 0x000000c006c07224 */ /* 0x002fe200078e02ff */
[----:B0-----:R-:W0:Y:S01]  /*5e50*/  S2R R191, SR_TID.X ;  /* 0x0000000000bf7919 */ /* 0x001e220000002100 */
[----:B------:R-:W1:Y:S03]  /*5e60*/  S2R R6, SR_TID.X ;  /* 0x0000000000067919 */ /* 0x000e660000002100 */
[----:B------:R-:W-:Y:S01]  /*5e70*/  IADD3 R190, P0, R192, R9, RZ ;  /* 0x00000009c0be7210 */ /* 0x000fe20007f1e0ff */
[----:B------:R2:W-:Y:S04]  /*5e80*/  STL [R1+0x94], R9 ;  /* 0x0000940901007387 */ /* 0x0005e80000100800 */
[----:B--2---:R-:W2:Y:S04]  /*5e90*/  LDL.LU R9, [R1+0x60] ;  /* 0x0000600001097983 */ /* 0x004ea80000300800 */
[----:B------:R1:W-:Y:S01]  /*5ea0*/  STL [R1+0x88], R8 ;  /* 0x0000880801007387 */ /* 0x0003e20000100800 */
[----:B0-----:R-:W-:-:S02]  /*5eb0*/  LEA.HI R191, R191, 0x1c, RZ, 0x1a ;  /* 0x0000001cbfbf7811 */ /* 0x001fc400078fd0ff */
[----:B-1----:R-:W-:Y:S02]  /*5ec0*/  LOP3.LUT R6, R6, 0x1f, RZ, 0xc0, !PT ;  /* 0x0000001f06067812 */ /* 0x002fe400078ec0ff */
[----:B------:R-:W-:Y:S02]  /*5ed0*/  ISETP.GE.AND P1, PT, R191, UR10, PT ;  /* 0x0000000abf007c0c */ /* 0x000fe4000bf26270 */
[----:B------:R-:W-:Y:S02]  /*5ee0*/  LEA.HI.X.SX32 R191, R192, R8, 0x1, P0 ;  /* 0x00000008c0bf7211 */ /* 0x000fe400000f0eff */
[----:B------:R-:W3:Y:S01]  /*5ef0*/  LDL R8, [R1+0x5c] ;  /* 0x00005c0001087983 */ /* 0x000ee20000100800 */
[----:B------:R-:W-:-:S03]  /*5f00*/  ISETP.GE.AND P0, PT, R6, UR10, PT ;  /* 0x0000000a06007c0c */ /* 0x000fc6000bf06270 */
[----:B------:R-:W2:Y:S01]  /*5f10*/  LDL.LU R6, [R1+0x64] ;  /* 0x0000640001067983 */ /* 0x000ea20000300800 */
[----:B------:R-:W-:-:S06]  /*5f20*/  PRMT R226, RZ, 0x7610, R226 ;  /* 0x00007610ffe27816 */ /* 0x000fcc00000000e2 */
[----:B------:R4:W3:Y:S01]  /*5f30*/  @!P1 LDG.E.U8 R226, desc[UR8][R190.64] ;  /* 0x00000008bee29981 */ /* 0x0008e2000c1e1100 */
[----:B------:R-:W-:Y:S01]  /*5f40*/  BAR.SYNC.DEFER_BLOCKING 0x0 ;  /* 0x0000000000007b1d */ /* 0x000fe20000010000 */
[----:B------:R-:W-:Y:S02]  /*5f50*/  SHF.R.S32.HI R192, RZ, 0x1f, R2 ;  /* 0x0000001fffc07819 */ /* 0x000fe40000011402 */
[----:B------:R-:W-:Y:S02]  /*5f60*/  PRMT R225, RZ, 0x7610, R225 ;  /* 0x00007610ffe17816 */ /* 0x000fe400000000e1 */
[----:B------:R-:W-:Y:S02]  /*5f70*/  PRMT R189, RZ, 0x7610, R189 ;  /* 0x00007610ffbd7816 */ /* 0x000fe400000000bd */
[----:B----4-:R-:W-:-:S05]  /*5f80*/  IADD3 R190, P1, R2, R193, RZ ;  /* 0x000000c102be7210 */ /* 0x010fca0007f3e0ff */
[----:B--2---:R-:W-:Y:S01]  /*5f90*/  IMAD.X R191, R192, 0x1, R6, P1 ;  /* 0x00000001c0bf7824 */ /* 0x004fe200008e0606 */
[----:B------:R0:W-:Y:S01]  /*5fa0*/  STL [R1+0x8c], R6 ;  /* 0x00008c0601007387 */ /* 0x0001e20000100800 */
[----:B------:R-:W-:-:S03]  /*5fb0*/  IADD3 R192, P1, R2, R9, RZ ;  /* 0x0000000902c07210 */ /* 0x000fc60007f3e0ff */
[----:B------:R1:W2:Y:S04]  /*5fc0*/  @!P0 LDG.E.U8 R225, desc[UR8][R190.64] ;  /* 0x00000008bee18981 */ /* 0x0002a8000c1e1100 */
[----:B0-----:R-:W4:Y:S04]  /*5fd0*/  LDL R6, [R1+0x54] ;  /* 0x0000540001067983 */ /* 0x001f280000100800 */
[----:B------:R0:W-:Y:S02]  /*5fe0*/  STL [R1+0xa0], R9 ;  /* 0x0000a00901007387 */ /* 0x0001e40000100800 */
[----:B0-----:R-:W-:-:S05]  /*5ff0*/  SHF.R.S32.HI R9, RZ, 0x1f, R2 ;  /* 0x0000001fff097819 */ /* 0x001fca0000011402 */
[C---:B---3--:R-:W-:Y:S01]  /*6000*/  IMAD.X R193, R9.reuse, 0x1, R8, P1 ;  /* 0x0000000109c17824 */ /* 0x048fe200008e0608 */
[----:B-1----:R-:W-:Y:S01]  /*6010*/  IADD3 R190, P1, R2, R5, RZ ;  /* 0x0000000502be7210 */ /* 0x002fe20007f3e0ff */
[----:B------:R-:W3:Y:S04]  /*6020*/  LDL.LU R8, [R1+0x44] ;  /* 0x0000440001087983 */ /* 0x000ee80000300800 */
[----:B------:R-:W-:-:S05]  /*6030*/  IMAD.X R191, R9, 0x1, R177, P1 ;  /* 0x0000000109bf7824 */ /* 0x000fca00008e06b1 */
[----:B------:R-:W2:Y:S04]  /*6040*/  @!P0 LDG.E.U8 R189, desc[UR8][R190.64] ;  /* 0x00000008bebd8981 */ /* 0x000ea8000c1e1100 */
[----:B------:R-:W4:Y:S01]  /*6050*/  LDL R191, [R1+0x58] ;  /* 0x0000580001bf7983 */ /* 0x000f220000100800 */
[----:B------:R-:W-:-:S06]  /*6060*/  PRMT R224, RZ, 0x7610, R224 ;  /* 0x00007610ffe07816 */ /* 0x000fcc00000000e0 */
[----:B------:R0:W2:Y:S02]  /*6070*/  @!P0 LDG.E.U8 R224, desc[UR8][R192.64] ;  /* 0x00000008c0e08981 */ /* 0x0000a4000c1e1100 */
[----:B0-----:R-:W-:Y:S02]  /*6080*/  PRMT R193, RZ, 0x7610, R193 ;  /* 0x00007610ffc17816 */ /* 0x001fe400000000c1 */
[----:B----4-:R-:W-:-:S05]  /*6090*/  IADD3 R190, P1, R2, R191, RZ ;  /* 0x000000bf02be7210 */ /* 0x010fca0007f3e0ff */
[----:B------:R-:W-:Y:S02]  /*60a0*/  IMAD.X R191, R9, 0x1, R6, P1 ;  /* 0x0000000109bf7824 */ /* 0x000fe400008e0606 */
[----:B------:R-:W4:Y:S04]  /*60b0*/  LDL.LU R6, [R1+0x34] ;  /* 0x0000340001067983 */ /* 0x000f280000300800 */
[----:B------:R0:W2:Y:S04]  /*60c0*/  @!P0 LDG.E.U8 R193, desc[UR8][R190.64] ;  /* 0x00000008bec18981 */ /* 0x0000a8000c1e1100 */
[----:B------:R-:W0:Y:S02]  /*60d0*/  LDL R191, [R1+0x50] ;  /* 0x0000500001bf7983 */ /* 0x000e240000100800 */
[----:B0-----:R-:W-:-:S02]  /*60e0*/  IADD3 R190, P1, R2, R191, RZ ;  /* 0x000000bf02be7210 */ /* 0x001fc40007f3e0ff */
[----:B------:R-:W3:Y:S01]  /*60f0*/  LDL R191, [R1+0x4c] ;  /* 0x00004c0001bf7983 */ /* 0x000ee20000100800 */
[----:B------:R-:W-:Y:S02]  /*6100*/  PRMT R192, RZ, 0x7610, R192 ;  /* 0x00007610ffc07816 */ /* 0x000fe400000000c0 */
[----:B---3--:R-:W-:-:S05]  /*6110*/  IMAD.X R191, R9, 0x1, R191, P1 ;  /* 0x0000000109bf7824 */ /* 0x008fca00008e06bf */
[----:B------:R0:W3:Y:S04]  /*6120*/  @!P0 LDG.E.U8 R192, desc[UR8][R190.64] ;  /* 0x00000008bec08981 */ /* 0x0000e8000c1e1100 */
[----:B------:R-:W0:Y:S04]  /*6130*/  LDL R191, [R1+0x48] ;  /* 0x0000480001bf7983 */ /* 0x000e280000100800 */
[----:B-----5:R1:W-:Y:S04]  /*6140*/  STS.U8 [R4+UR4+0x4000], R230 ;  /* 0x004000e604007988 */ /* 0x0203e80008000004 */
[----:B------:R4:W-:Y:S01]  /*6150*/  STL [R1+0x98], R8 ;  /* 0x0000980801007387 */ /* 0x0009e20000100800 */
[----:B-1----:R-:W-:-:S02]  /*6160*/  PRMT R230, RZ, 0x7610, R230 ;  /* 0x00007610ffe67816 */ /* 0x002fc400000000e6 */
[----:B0-----:R-:W-:-:S05]  /*6170*/  IADD3 R190, P1, R2, R191, RZ ;  /* 0x000000bf02be7210 */ /* 0x001fca0007f3e0ff */
[----:B------:R-:W-:Y:S02]  /*6180*/  IMAD.X R191, R9, 0x1, R8, P1 ;  /* 0x0000000109bf7824 */ /* 0x000fe400008e0608 */
[----:B----4-:R-:W4:Y:S04]  /*6190*/  LDL R8, [R1+0x3c] ;  /* 0x00003c0001087983 */ /* 0x010f280000100800 */
[----:B------:R0:W3:Y:S04]  /*61a0*/  @!P0 LDG.E.U8 R230, desc[UR8][R190.64] ;  /* 0x00000008bee68981 */ /* 0x0000e8000c1e1100 */
[----:B------:R-:W0:Y:S04]  /*61b0*/  LDL R191, [R1+0x40] ;  /* 0x0000400001bf7983 */ /* 0x000e280000100800 */
[----:B------:R1:W-:Y:S02]  /*61c0*/  STS.U8 [R4+UR4+0x4004], R223 ;  /* 0x004004df04007988 */ /* 0x0003e40008000004 */
[----:B-1----:R-:W-:-:S02]  /*61d0*/  PRMT R223, RZ, 0x7610, R223 ;  /* 0x00007610ffdf7816 */ /* 0x002fc400000000df */
[----:B0-----:R-:W-:-:S05]  /*61e0*/  IADD3 R190, P1, R2, R191, RZ ;  /* 0x000000bf02be7210 */ /* 0x001fca0007f3e0ff */
[----:B----4-:R-:W-:Y:S02]  /*61f0*/  IMAD.X R191, R9, 0x1, R8, P1 ;  /* 0x0000000109bf7824 */ /* 0x010fe400008e0608 */
[----:B------:R-:W4:Y:S04]  /*6200*/  LDL.LU R9, [R1+0x14] ;  /* 0x0000140001097983 */ /* 0x000f280000300800 */
[----:B------:R-:W2:Y:S04]  /*6210*/  LDL.LU R8, [R1+0x24] ;  /* 0x0000240001087983 */ /* 0x000ea80000300800 */
[----:B------:R0:W3:Y:S04]  /*6220*/  @!P0 LDG.E.U8 R223, desc[UR8][R190.64] ;  /* 0x00000008bedf8981 */ /* 0x0000e8000c1e1100 */
[----:B------:R-:W0:Y:S04]  /*6230*/  LDL R191, [R1+0x38] ;  /* 0x0000380001bf7983 */ /* 0x000e280000100800 */
[----:B------:R1:W-:Y:S04]  /*6240*/  STS.U8 [R4+UR4+0x4008], R222 ;  /* 0x004008de04007988 */ /* 0x0003e80008000004 */
[----:B------:R0:W-:Y:S01]  /*6250*/  STL [R1+0x9c], R6 ;  /* 0x00009c0601007387 */ /* 0x0001e20000100800 */
[----:B-1----:R-:W-:-:S03]  /*6260*/  PRMT R222, RZ, 0x7610, R222 ;  /* 0x00007610ffde7816 */ /* 0x002fc600000000de */
[----:B------:R-:W-:Y:S01]  /*6270*/  STS.U8 [R4+UR4+0x400c], R221 ;  /* 0x00400cdd04007988 */ /* 0x000fe20008000004 */
[----:B0-----:R-:W-:Y:S02]  /*6280*/  IADD3 R190, P1, R2, R191, RZ ;  /* 0x000000bf02be7210 */ /* 0x001fe40007f3e0ff */
[----:B------:R-:W-:-:S05]  /*6290*/  SHF.R.S32.HI R191, RZ, 0x1f, R2 ;  /* 0x0000001fffbf7819 */ /* 0x000fca0000011402 */
[----:B------:R-:W-:Y:S02]  /*62a0*/  IMAD.X R191, R191, 0x1, R6, P1 ;  /* 0x00000001bfbf7824 */ /* 0x000fe400008e0606 */
[----:B------:R-:W4:Y:S04]  /*62b0*/  LDL.LU R6, [R1+0x1c] ;  /* 0x00001c0001067983 */ /* 0x000f280000300800 */
[----:B------:R0:W3:Y:S04]  /*62c0*/  @!P0 LDG.E.U8 R222, desc[UR8][R190.64] ;  /* 0x00000008bede8981 */ /* 0x0000e8000c1e1100 */
[----:B------:R-:W0:Y:S04]  /*62d0*/  LDL R191, [R1+0x30] ;  /* 0x0000300001bf7983 */ /* 0x000e280000100800 */
[----:B------:R1:W-:Y:S04]  /*62e0*/  STL [R1+0x90], R4 ;  /* 0x0000900401007387 */ /* 0x0003e80000100800 */
[----:B-1----:R-:W2:Y:S01]  /*62f0*/  LDL.LU R4, [R1+0x2c] ;  /* 0x00002c0001047983 */ /* 0x002ea20000300800 */
[----:B------:R-:W-:-:S02]  /*6300*/  PRMT R221, RZ, 0x7610, R221 ;  /* 0x00007610ffdd7816 */ /* 0x000fc400000000dd */
[----:B0-----:R-:W-:Y:S02]  /*6310*/  IADD3 R190, P1, R2, R191, RZ ;  /* 0x000000bf02be7210 */ /* 0x001fe40007f3e0ff */
[----:B------:R-:W-:-:S05]  /*6320*/  SHF.R.S32.HI R191, RZ, 0x1f, R2 ;  /* 0x0000001fffbf7819 */ /* 0x000fca0000011402 */
[----:B--2---:R-:W-:Y:S01]  /*6330*/  IMAD.X R191, R191, 0x1, R4, P1 ;  /* 0x00000001bfbf7824 */ /* 0x004fe200008e0604 */
[----:B------:R0:W-:Y:S04]  /*6340*/  STL [R1+0xa4], R4 ;  /* 0x0000a40401007387 */ /* 0x0001e80000100800 */
[----:B------:R1:W2:Y:S04]  /*6350*/  @!P0 LDG.E.U8 R221, desc[UR8][R190.64] ;  /* 0x00000008bedd8981 */ /* 0x0002a8000c1e1100 */
[----:B0-----:R-:W3:Y:S04]  /*6360*/  LDL.LU R4, [R1+0xc] ;  /* 0x00000c0001047983 */ /* 0x001ee80000300800 */
[----:B------:R-:W1:Y:S04]  /*6370*/  LDL R191, [R1+0x28] ;  /* 0x0000280001bf7983 */ /* 0x000e680000100800 */
[----:B------:R0:W-:Y:S04]  /*6380*/  STS.U8 [R0+UR4+0x4000], R229 ;  /* 0x004000e500007988 */ /* 0x0001e80008000004 */
[----:B------:R4:W-:Y:S01]  /*6390*/  STL [R1+0xa8], R8 ;  /* 0x0000a80801007387 */ /* 0x0009e20000100800 */
[----:B0-----:R-:W-:-:S02]  /*63a0*/  PRMT R229, RZ, 0x7610, R229 ;  /* 0x00007610ffe57816 */ /* 0x001fc400000000e5 */
[----:B-1----:R-:W-:Y:S02]  /*63b0*/  IADD3 R190, P1, R2, R191, RZ ;  /* 0x000000bf02be7210 */ /* 0x002fe40007f3e0ff */
[----:B------:R-:W-:-:S05]  /*63c0*/  SHF.R.S32.HI R191, RZ, 0x1f, R2 ;  /* 0x0000001fffbf7819 */ /* 0x000fca0000011402 */
[----:B------:R-:W-:Y:S02]  /*63d0*/  IMAD.X R191, R191, 0x1, R8, P1 ;  /* 0x00000001bfbf7824 */ /* 0x000fe400008e0608 */
[----:B----4-:R-:W4:Y:S04]  /*63e0*/  LDL.LU R8, [R1+0x4] ;  /* 0x0000040001087983 */ /* 0x010f280000300800 */
[----:B------:R0:W2:Y:S04]  /*63f0*/  @!P0 LDG.E.U8 R229, desc[UR8][R190.64] ;  /* 0x00000008bee58981 */ /* 0x0000a8000c1e1100 */
[----:B------:R-:W0:Y:S04]  /*6400*/  LDL R191, [R1+0x20] ;  /* 0x0000200001bf7983 */ /* 0x000e280000100800 */
[----:B------:R1:W-:Y:S04]  /*6410*/  STS.U8 [R0+UR4+0x4004], R228 ;  /* 0x004004e400007988 */ /* 0x0003e80008000004 */
[----:B------:R3:W-:Y:S01]  /*6420*/  STL [R1+0xac], R6 ;  /* 0x0000ac0601007387 */ /* 0x0007e20000100800 */
[----:B-1----:R-:W-:-:S02]  /*6430*/  PRMT R228, RZ, 0x7610, R228 ;  /* 0x00007610ffe47816 */ /* 0x002fc400000000e4 */
[----:B0-----:R-:W-:Y:S02]  /*6440*/  IADD3 R190, P1, R2, R191, RZ ;  /* 0x000000bf02be7210 */ /* 0x001fe40007f3e0ff */
[----:B------:R-:W-:-:S05]  /*6450*/  SHF.R.S32.HI R191, RZ, 0x1f, R2 ;  /* 0x0000001fffbf7819 */ /* 0x000fca0000011402 */
[----:B------:R-:W-:Y:S02]  /*6460*/  IMAD.X R191, R191, 0x1, R6, P1 ;  /* 0x00000001bfbf7824 */ /* 0x000fe400008e0606 */
[----:B---3--:R-:W3:Y:S04]  /*6470*/  LDL.LU R6, [R1+0x10] ;  /* 0x0000100001067983 */ /* 0x008ee80000300800 */
[----:B------:R0:W2:Y:S04]  /*6480*/  @!P0 LDG.E.U8 R228, desc[UR8][R190.64] ;  /* 0x00000008bee48981 */ /* 0x0000a8000c1e1100 */
[----:B------:R-:W0:Y:S04]  /*6490*/  LDL R191, [R1+0x18] ;  /* 0x0000180001bf7983 */ /* 0x000e280000100800 */
[----:B------:R1:W-:Y:S02]  /*64a0*/  STS.U8 [R0+UR4+0x4008], R227 ;  /* 0x004008e300007988 */ /* 0x0003e40008000004 */
[----:B-1----:R-:W-:-:S02]  /*64b0*/  PRMT R227, RZ, 0x7610, R227 ;  /* 0x00007610ffe37816 */ /* 0x002fc400000000e3 */
[----:B------:R1:W-:Y:S04]  /*64c0*/  STS.U8 [R0+UR4+0x400c], R226 ;  /* 0x00400ce200007988 */ /* 0x0003e80008000004 */
[----:B------:R4:W-:Y:S01]  /*64d0*/  STL [R1+0xb0], R9 ;  /* 0x0000b00901007387 */ /* 0x0009e20000100800 */
[----:B-1----:R-:W-:Y:S02]  /*64e0*/  PRMT R226, RZ, 0x7610, R226 ;  /* 0x00007610ffe27816 */ /* 0x002fe400000000e2 */
[----:B0-----:R-:W-:Y:S02]  /*64f0*/  IADD3 R190, P1, R2, R191, RZ ;  /* 0x000000bf02be7210 */ /* 0x001fe40007f3e0ff */
[----:B------:R-:W-:-:S05]  /*6500*/  SHF.R.S32.HI R191, RZ, 0x1f, R2 ;  /* 0x0000001fffbf7819 */ /* 0x000fca0000011402 */
[----:B------:R-:W-:Y:S02]  /*6510*/  IMAD.X R191, R191, 0x1, R9, P1 ;  /* 0x00000001bfbf7824 */ /* 0x000fe400008e0609 */
[----:B----4-:R-:W4:Y:S04]  /*6520*/  LDL.LU R9, [R1] ;  /* 0x0000000001097983 */ /* 0x010f280000300800 */
[----:B------:R3:W2:Y:S02]  /*6530*/  @!P0 LDG.E.U8 R227, desc[UR8][R190.64] ;  /* 0x00000008bee38981 */ /* 0x0006a4000c1e1100 */
[----:B---3--:R-:W-:Y:S02]  /*6540*/  IADD3 R190, P1, R2, R6, RZ ;  /* 0x0000000602be7210 */ /* 0x008fe40007f3e0ff */
[----:B------:R-:W-:-:S05]  /*6550*/  SHF.R.S32.HI R191, RZ, 0x1f, R2 ;  /* 0x0000001fffbf7819 */ /* 0x000fca0000011402 */
[----:B------:R-:W-:-:S05]  /*6560*/  IMAD.X R191, R191, 0x1, R4, P1 ;  /* 0x00000001bfbf7824 */ /* 0x000fca00008e0604 */
[----:B------:R0:W3:Y:S04]  /*6570*/  @!P0 LDG.E.U8 R226, desc[UR8][R190.64] ;  /* 0x00000008bee28981 */ /* 0x0000e8000c1e1100 */
[----:B------:R-:W0:Y:S04]  /*6580*/  LDL R191, [R1+0x8] ;  /* 0x0000080001bf7983 */ /* 0x000e280000100800 */
[----:B------:R1:W-:Y:S02]  /*6590*/  STS.U8 [R3+UR4], R225 ;  /* 0x000000e103007988 */ /* 0x0003e40008000004 */
[----:B-1----:R-:W-:-:S02]  /*65a0*/  PRMT R225, RZ, 0x7610, R225 ;  /* 0x00007610ffe17816 */ /* 0x002fc400000000e1 */
[----:B------:R1:W-:Y:S02]  /*65b0*/  STS.U8 [R3+UR4+0x100], R224 ;  /* 0x000100e003007988 */ /* 0x0003e40008000004 */
[----:B-1----:R-:W-:Y:S02]  /*65c0*/  PRMT R224, RZ, 0x7610, R224 ;  /* 0x00007610ffe07816 */ /* 0x002fe400000000e0 */
[----:B------:R1:W-:Y:S02]  /*65d0*/  STS.U8 [R3+UR4+0x200], R193 ;  /* 0x000200c103007988 */ /* 0x0003e40008000004 */
[----:B-1----:R-:W-:Y:S02]  /*65e0*/  PRMT R193, RZ, 0x7610, R193 ;  /* 0x00007610ffc17816 */ /* 0x002fe400000000c1 */
[----:B------:R1:W-:Y:S02]  /*65f0*/  STS.U8 [R3+UR4+0x300], R192 ;  /* 0x000300c003007988 */ /* 0x0003e40008000004 */
[----:B-1----:R-:W-:-:S02]  /*6600*/  PRMT R192, RZ, 0x7610, R192 ;  /* 0x00007610ffc07816 */ /* 0x002fc400000000c0 */
[----:B------:R1:W-:Y:S02]  /*6610*/  STS.U8 [R3+UR4+0x400], R230 ;  /* 0x000400e603007988 */ /* 0x0003e40008000004 */
[----:B-1----:R-:W-:Y:S02]  /*6620*/  PRMT R230, RZ, 0x7610, R230 ;  /* 0x00007610ffe67816 */ /* 0x002fe400000000e6 */
[----:B------:R1:W-:Y:S01]  /*6630*/  STS.U8 [R3+UR4+0x500], R223 ;  /* 0x000500df03007988 */ /* 0x0003e20008000004 */
[----:B0-----:R-:W-:Y:S02]  /*6640*/  IADD3 R190, P1, R2, R191, RZ ;  /* 0x000000bf02be7210 */ /* 0x001fe40007f3e0ff */
[----:B------:R-:W-:-:S05]  /*6650*/  SHF.R.S32.HI R191, RZ, 0x1f, R2 ;  /* 0x0000001fffbf7819 */ /* 0x000fca0000011402 */
[----:B------:R-:W-:-:S05]  /*6660*/  IMAD.X R191, R191, 0x1, R8, P1 ;  /* 0x00000001bfbf7824 */ /* 0x000fca00008e0608 */
[----:B------:R4:W3:Y:S02]  /*6670*/  @!P0 LDG.E.U8 R225, desc[UR8][R190.64] ;  /* 0x00000008bee18981 */ /* 0x0008e4000c1e1100 */
[----:B----4-:R-:W-:Y:S02]  /*6680*/  IADD3 R190, P1, R2, R9, RZ ;  /* 0x0000000902be7210 */ /* 0x010fe40007f3e0ff */
[----:B------:R-:W-:-:S05]  /*6690*/  SHF.R.S32.HI R191, RZ, 0x1f, R2 ;  /* 0x0000001fffbf7819 */ /* 0x000fca0000011402 */
[----:B------:R-:W-:-:S05]  /*66a0*/  IMAD.X R191, R191, 0x1, R252, P1 ;  /* 0x00000001bfbf7824 */ /* 0x000fca00008e06fc */
[----:B------:R0:W4:Y:S02]  /*66b0*/  @!P0 LDG.E.U8 R224, desc[UR8][R190.64] ;  /* 0x00000008bee08981 */ /* 0x000124000c1e1100 */
[----:B0-----:R-:W-:Y:S02]  /*66c0*/  IADD3 R190, P1, R2, R251, RZ ;  /* 0x000000fb02be7210 */ /* 0x001fe40007f3e0ff */
        /* <DEDUP_REMOVED lines=10> */
[----:B------:R0:W4:Y:S01]  /*6770*/  @!P0 LDG.E.U8 R230, desc[UR8][R190.64] ;  /* 0x00000008bee68981 */ /* 0x000122000c1e1100 */
[----:B-1----:R-:W-:Y:S02]  /*6780*/  PRMT R223, RZ, 0x7610, R223 ;  /* 0x00007610ffdf7816 */ /* 0x002fe400000000df */
[----:B0-----:R-:W-:Y:S02]  /*6790*/  IADD3 R190, P1, R2, R245, RZ ;  /* 0x000000f502be7210 */ /* 0x001fe40007f3e0ff */
[----:B------:R-:W-:-:S05]  /*67a0*/  SHF.R.S32.HI R191, RZ, 0x1f, R2 ;  /* 0x0000001fffbf7819 */ /* 0x000fca0000011402 */
[----:B------:R-:W-:Y:S01]  /*67b0*/  IMAD.X R191, R191, 0x1, R244, P1 ;  /* 0x00000001bfbf7824 */ /* 0x000fe200008e06f4 */
[----:B------:R0:W-:Y:S04]  /*67c0*/  STS.U8 [R3+UR4+0x600], R222 ;  /* 0x000600de03007988 */ /* 0x0001e80008000004 */
[----:B------:R1:W4:Y:S01]  /*67d0*/  @!P0 LDG.E.U8 R223, desc[UR8][R190.64] ;  /* 0x00000008bedf8981 */ /* 0x000322000c1e1100 */
[----:B0-----:R-:W-:Y:S02]  /*67e0*/  PRMT R222, RZ, 0x7610, R222 ;  /* 0x00007610ffde7816 */ /* 0x001fe400000000de */
[----:B-1----:R-:W-:Y:S02]  /*67f0*/  IADD3 R190, P1, R2, R243, RZ ;  /* 0x000000f302be7210 */ /* 0x002fe40007f3e0ff */
[----:B------:R-:W-:-:S05]  /*6800*/  SHF.R.S32.HI R191, RZ, 0x1f, R2 ;  /* 0x0000001fffbf7819 */ /* 0x000fca0000011402 */
[----:B------:R-:W-:Y:S01]  /*6810*/  IMAD.X R191, R191, 0x1, R242, P1 ;  /* 0x00000001bfbf7824 */ /* 0x000fe200008e06f2 */
[----:B--2---:R0:W-:Y:S04]  /*6820*/  STS.U8 [R3+UR4+0x700], R221 ;  /* 0x000700dd03007988 */ /* 0x0041e80008000004 */
[----:B------:R1:W2:Y:S01]  /*6830*/  @!P0 LDG.E.U8 R222, desc[UR8][R190.64] ;  /* 0x00000008bede8981 */ /* 0x0002a2000c1e1100 */
[----:B0-----:R-:W-:Y:S02]  /*6840*/  PRMT R221, RZ, 0x7610, R221 ;  /* 0x00007610ffdd7816 */ /* 0x001fe400000000dd */
[----:B-1----:R-:W-:Y:S02]  /*6850*/  IADD3 R190, P1, R2, R241, RZ ;  /* 0x000000f102be7210 */ /* 0x002fe40007f3e0ff */
[----:B------:R-:W-:-:S05]  /*6860*/  SHF.R.S32.HI R191, RZ, 0x1f, R2 ;  /* 0x0000001fffbf7819 */ /* 0x000fca0000011402 */
[----:B------:R-:W-:Y:S01]  /*6870*/  IMAD.X R191, R191, 0x1, R240, P1 ;  /* 0x00000001bfbf7824 */ /* 0x000fe200008e06f0 */
[----:B------:R0:W-:Y:S04]  /*6880*/  STS.U8 [R3+UR4+0x800], R229 ;  /* 0x000800e503007988 */ /* 0x0001e80008000004 */
        /* <DEDUP_REMOVED lines=17> */
[----:B---3--:R0:W-:Y:S04]  /*69a0*/  STS.U8 [R3+UR4+0xb00], R226 ;  /* 0x000b00e203007988 */ /* 0x0081e80008000004 */
[----:B------:R1:W3:Y:S01]  /*69b0*/  @!P0 LDG.E.U8 R227, desc[UR8][R190.64] ;  /* 0x00000008bee38981 */ /* 0x0002e2000c1e1100 */
[----:B0-----:R-:W-:Y:S02]  /*69c0*/  PRMT R226, RZ, 0x7610, R226 ;  /* 0x00007610ffe27816 */ /* 0x001fe400000000e2 */
[----:B-1----:R-:W-:Y:S02]  /*69d0*/  IADD3 R190, P1, R2, R233, RZ ;  /* 0x000000e902be7210 */ /* 0x002fe40007f3e0ff */
[----:B------:R-:W-:-:S05]  /*69e0*/  SHF.R.S32.HI R191, RZ, 0x1f, R2 ;  /* 0x0000001fffbf7819 */ /* 0x000fca0000011402 */
[----:B------:R-:W-:-:S05]  /*69f0*/  IMAD.X R191, R191, 0x1, R232, P1 ;  /* 0x00000001bfbf7824 */ /* 0x000fca00008e06e8 */
[----:B------:R0:W3:Y:S02]  /*6a00*/  @!P0 LDG.E.U8 R226, desc[UR8][R190.64] ;  /* 0x00000008bee28981 */ /* 0x0000e4000c1e1100 */
[----:B0-----:R-:W-:Y:S02]  /*6a10*/  IADD3 R190, P1, R2, R231, RZ ;  /* 0x000000e702be7210 */ /* 0x001fe40007f3e0ff */
[----:B------:R-:W-:-:S05]  /*6a20*/  SHF.R.S32.HI R191, RZ, 0x1f, R2 ;  /* 0x0000001fffbf7819 */ /* 0x000fca0000011402 */
[----:B------:R-:W-:Y:S01]  /*6a30*/  IMAD.X R191, R191, 0x1, R220, P1 ;  /* 0x00000001bfbf7824 */ /* 0x000fe200008e06dc */
[----:B------:R0:W-:Y:S02]  /*6a40*/  STS.U8 [R3+UR4+0xc00], R225 ;  /* 0x000c00e103007988 */ /* 0x0001e40008000004 */
[----:B0-----:R-:W-:-:S06]  /*6a50*/  PRMT R225, RZ, 0x7610, R225 ;  /* 0x00007610ffe17816 */ /* 0x001fcc00000000e1 */
[----:B------:R0:W3:Y:S04]  /*6a60*/  @!P0 LDG.E.U8 R225, desc[UR8][R190.64] ;  /* 0x00000008bee18981 */ /* 0x0000e8000c1e1100 */
[----:B----4-:R1:W-:Y:S01]  /*6a70*/  STS.U8 [R3+UR4+0xd00], R224 ;  /* 0x000d00e003007988 */ /* 0x0103e20008000004 */
[----:B0-----:R-:W-:Y:S02]  /*6a80*/  IADD3 R190, P1, R2, R219, RZ ;  /* 0x000000db02be7210 */ /* 0x001fe40007f3e0ff */
[----:B------:R-:W-:Y:S02]  /*6a90*/  SHF.R.S32.HI R191, RZ, 0x1f, R2 ;  /* 0x0000001fffbf7819 */ /* 0x000fe40000011402 */
[----:B-1----:R-:W-:-:S03]  /*6aa0*/  PRMT R224, RZ, 0x7610, R224 ;  /* 0x00007610ffe07816 */ /* 0x002fc600000000e0 */
[----:B------:R-:W-:-:S05]  /*6ab0*/  IMAD.X R191, R191, 0x1, R218, P1 ;  /* 0x00000001bfbf7824 */ /* 0x000fca00008e06da */
[----:B------:R0:W4:Y:S04]  /*6ac0*/  @!P0 LDG.E.U8 R224, desc[UR8][R190.64] ;  /* 0x00000008bee08981 */ /* 0x000128000c1e1100 */
[----:B------:R1:W-:Y:S01]  /*6ad0*/  STS.U8 [R3+UR4+0xe00], R193 ;  /* 0x000e00c103007988 */ /* 0x0003e20008000004 */
        /* <DEDUP_REMOVED lines=23> */
[----:B--2---:R1:W-:Y:S01]  /*6c50*/  STS.U8 [R3+UR4+0x1200], R222 ;  /* 0x001200de03007988 */ /* 0x0043e20008000004 */
[----:B0-----:R-:W-:Y:S02]  /*6c60*/  IADD3 R190, P1, R2, R209, RZ ;  /* 0x000000d102be7210 */ /* 0x001fe40007f3e0ff */
[----:B------:R-:W-:Y:S02]  /*6c70*/  SHF.R.S32.HI R191, RZ, 0x1f, R2 ;  /* 0x0000001fffbf7819 */ /* 0x000fe40000011402 */
[----:B-1----:R-:W-:-:S03]  /*6c80*/  PRMT R222, RZ, 0x7610, R222 ;  /* 0x00007610ffde7816 */ /* 0x002fc600000000de */
[----:B------:R-:W-:-:S05]  /*6c90*/  IMAD.X R191, R191, 0x1, R208, P1 ;  /* 0x00000001bfbf7824 */ /* 0x000fca00008e06d0 */
[----:B------:R0:W2:Y:S04]  /*6ca0*/  @!P0 LDG.E.U8 R222, desc[UR8][R190.64] ;  /* 0x00000008bede8981 */ /* 0x0000a8000c1e1100 */
[----:B------:R1:W-:Y:S01]  /*6cb0*/  STS.U8 [R3+UR4+0x1300], R221 ;  /* 0x001300dd03007988 */ /* 0x0003e20008000004 */
        /* <DEDUP_REMOVED lines=17> */
[----:B---3--:R1:W-:Y:S01]  /*6dd0*/  STS.U8 [R3+UR4+0x1600], R227 ;  /* 0x001600e303007988 */ /* 0x0083e20008000004 */
[----:B0-----:R-:W-:Y:S02]  /*6de0*/  IADD3 R190, P1, R2, R201, RZ ;  /* 0x000000c902be7210 */ /* 0x001fe40007f3e0ff */
[----:B------:R-:W-:Y:S02]  /*6df0*/  SHF.R.S32.HI R191, RZ, 0x1f, R2 ;  /* 0x0000001fffbf7819 */ /* 0x000fe40000011402 */
[----:B-1----:R-:W-:-:S03]  /*6e00*/  PRMT R227, RZ, 0x7610, R227 ;  /* 0x00007610ffe37816 */ /* 0x002fc600000000e3 */
[----:B------:R-:W-:-:S05]  /*6e10*/  IMAD.X R191, R191, 0x1, R200, P1 ;  /* 0x00000001bfbf7824 */ /* 0x000fca00008e06c8 */
[----:B------:R0:W3:Y:S04]  /*6e20*/  @!P0 LDG.E.U8 R227, desc[UR8][R190.64] ;  /* 0x00000008bee38981 */ /* 0x0000e8000c1e1100 */
[----:B------:R1:W-:Y:S01]  /*6e30*/  STS.U8 [R3+UR4+0x1700], R226 ;  /* 0x001700e203007988 */ /* 0x0003e20008000004 */
[----:B0-----:R-:W-:Y:S02]  /*6e40*/  IADD3 R190, P1, R2, R199, RZ ;  /* 0x000000c702be7210 */ /* 0x001fe40007f3e0ff */
[----:B------:R-:W-:Y:S02]  /*6e50*/  SHF.R.S32.HI R191, RZ, 0x1f, R2 ;  /* 0x0000001fffbf7819 */ /* 0x000fe40000011402 */
[----:B-1----:R-:W-:-:S03]  /*6e60*/  PRMT R226, RZ, 0x7610, R226 ;  /* 0x00007610ffe27816 */ /* 0x002fc600000000e2 */
        /* <DEDUP_REMOVED lines=164> */
[----:B------:R-:W0:Y:S04]  /*78b0*/  LDL.LU R191, [R1+0x8] ;  /* 0x0000080001bf7983 */ /* 0x000e280000300800 */
[----:B------:R1:W-:Y:S04]  /*78c0*/  STS.U8 [R3+UR4+0x3f00], R189 ;  /* 0x003f00bd03007988 */ /* 0x0003e80008000004 */
[----:B-1----:R-:W4:Y:S04]  /*78d0*/  LDL.LU R189, [R1+0x58] ;  /* 0x0000580001bd7983 */ /* 0x002f280000300800 */
[----:B--2---:R1:W-:Y:S04]  /*78e0*/  STS.U8 [R3+UR4+0x3600], R222 ;  /* 0x003600de03007988 */ /* 0x0043e80008000004 */
[----:B-1----:R-:W2:Y:S04]  /*78f0*/  LDL.LU R222, [R1+0x50] ;  /* 0x0000500001de7983 */ /* 0x002ea80000300800 */
[----:B------:R1:W-:Y:S04]  /*7900*/  STS.U8 [R3+UR4+0x3700], R221 ;  /* 0x003700dd03007988 */ /* 0x0003e80008000004 */
[----:B-1----:R-:W2:Y:S04]  /*7910*/  LDL.LU R221, [R1+0x48] ;  /* 0x0000480001dd7983 */ /* 0x002ea80000300800 */
[----:B------:R1:W-:Y:S04]  /*7920*/  STS.U8 [R3+UR4+0x3800], R229 ;  /* 0x003800e503007988 */ /* 0x0003e80008000004 */
[----:B-1----:R-:W2:Y:S04]  /*7930*/  LDL.LU R229, [R1+0x40] ;  /* 0x0000400001e57983 */ /* 0x002ea80000300800 */
[----:B------:R1:W-:Y:S04]  /*7940*/  STS.U8 [R3+UR4+0x3900], R228 ;  /* 0x003900e403007988 */ /* 0x0003e80008000004 */
[----:B-1----:R-:W2:Y:S04]  /*7950*/  LDL.LU R228, [R1+0x38] ;  /* 0x0000380001e47983 */ /* 0x002ea80000300800 */
[----:B---3--:R1:W-:Y:S04]  /*7960*/  STS.U8 [R3+UR4+0x3a00], R227 ;  /* 0x003a00e303007988 */ /* 0x0083e80008000004 */
[----:B-1----:R-:W3:Y:S04]  /*7970*/  LDL.LU R227, [R1+0x30] ;  /* 0x0000300001e37983 */ /* 0x002ee80000300800 */
[----:B------:R1:W-:Y:S04]  /*7980*/  STS.U8 [R3+UR4+0x3b00], R226 ;  /* 0x003b00e203007988 */ /* 0x0003e80008000004 */
[----:B-1----:R-:W2:Y:S04]  /*7990*/  LDL.LU R226, [R1+0x28] ;  /* 0x0000280001e27983 */ /* 0x002ea80000300800 */
[----:B------:R1:W-:Y:S04]  /*79a0*/  STS.U8 [R3+UR4+0x3c00], R225 ;  /* 0x003c00e103007988 */ /* 0x0003e80008000004 */
[----:B-1----:R-:W3:Y:S04]  /*79b0*/  LDL.LU R225, [R1+0x20] ;  /* 0x0000200001e17983 */ /* 0x002ee80000300800 */
[----:B----4-:R1:W-:Y:S04]  /*79c0*/  STS.U8 [R3+UR4+0x3d00], R224 ;  /* 0x003d00e003007988 */ /* 0x0103e80008000004 */
[----:B-1----:R-:W4:Y:S01]  /*79d0*/  LDL.LU R224, [R1+0x18] ;  /* 0x0000180001e07983 */ /* 0x002f220000300800 */
[----:B------:R-:W-:-:S02]  /*79e0*/  IADD3 R171, P6, R171, UR16, RZ ;  /* 0x00000010abab7c10 */ /* 0x000fc4000ffde0ff */
[----:B------:R-:W-:Y:S02]  /*79f0*/  IADD3 R172, P0, R172, UR16, RZ ;  /* 0x00000010acac7c10 */ /* 0x000fe4000ff1e0ff */
[----:B------:R-:W-:Y:S02]  /*7a00*/  IADD3.X R179, R179, UR17, RZ, P6, !PT ;  /* 0x00000011b3b37c10 */ /* 0x000fe4000b7fe4ff */
[----:B------:R-:W-:Y:S02]  /*7a10*/  IADD3 R173, P1, R173, UR16, RZ ;  /* 0x00000010adad7c10 */ /* 0x000fe4000ff3e0ff */
[----:B------:R-:W-:Y:S02]  /*7a20*/  IADD3 R180, P6, R180, UR16, RZ ;  /* 0x00000010b4b47c10 */ /* 0x000fe4000ffde0ff */
[----:B------:R-:W-:Y:S02]  /*7a30*/  IADD3.X R181, R181, UR17, RZ, P0, !PT ;  /* 0x00000011b5b57c10 */ /* 0x000fe400087fe4ff */
[----:B------:R-:W-:-:S02]  /*7a40*/  IADD3 R182, P0, R182, UR16, RZ ;  /* 0x00000010b6b67c10 */ /* 0x000fc4000ff1e0ff */
[----:B------:R-:W-:Y:S02]  /*7a50*/  IADD3.X R183, R183, UR17, RZ, P1, !PT ;  /* 0x00000011b7b77c10 */ /* 0x000fe40008ffe4ff */
        /* <DEDUP_REMOVED lines=33> */
[----:B------:R-:W-:Y:S02]  /*7c70*/  IADD3 R5, P5, R5, UR16, RZ ;  /* 0x0000001005057c10 */ /* 0x000fe4000ffbe0ff */
[----:B------:R-:W-:-:S02]  /*7c80*/  IADD3 R174, P2, R174, UR16, RZ ;  /* 0x00000010aeae7c10 */ /* 0x000fc4000ff5e0ff */
[----:B------:R-:W-:Y:S01]  /*7c90*/  IADD3.X R240, R240, UR17, RZ, P0, !PT ;  /* 0x00000011f0f07c10 */ /* 0x000fe200087fe4ff */
[----:B------:R1:W-:Y:S01]  /*7ca0*/  STL [R1], R9 ;  /* 0x0000000901007387 */ /* 0x0003e20000100800 */
[----:B------:R-:W-:Y:S02]  /*7cb0*/  IADD3 R175, P3, R175, UR16, RZ ;  /* 0x00000010afaf7c10 */ /* 0x000fe4000ff7e0ff */
[----:B0-----:R-:W-:Y:S02]  /*7cc0*/  IADD3 R191, P0, R191, UR16, RZ ;  /* 0x00000010bfbf7c10 */ /* 0x001fe4000ff1e0ff */
[----:B------:R-:W-:Y:S01]  /*7cd0*/  IADD3.X R242, R242, UR17, RZ, P1, !PT ;  /* 0x00000011f2f27c10 */ /* 0x000fe20008ffe4ff */
[----:B------:R0:W-:Y:S01]  /*7ce0*/  STS.U8 [R3+UR4+0x3500], R223 ;  /* 0x003500df03007988 */ /* 0x0001e20008000004 */
[----:B------:R-:W-:Y:S02]  /*7cf0*/  IADD3 R176, P4, R176, UR16, RZ ;  /* 0x00000010b0b07c10 */ /* 0x000fe4000ff9e0ff */
[----:B------:R-:W-:Y:S01]  /*7d00*/  IADD3.X R177, R177, UR17, RZ, P5, !PT ;  /* 0x00000011b1b17c10 */ /* 0x000fe2000affe4ff */
[----:B-1----:R-:W4:Y:S01]  /*7d10*/  LDL.LU R9, [R1+0xb0] ;  /* 0x0000b00001097983 */ /* 0x002f220000300800 */
[----:B------:R-:W-:-:S02]  /*7d20*/  IADD3 R6, P1, R6, UR16, RZ ;  /* 0x0000001006067c10 */ /* 0x000fc4000ff3e0ff */
[----:B------:R-:W-:Y:S01]  /*7d30*/  IADD3 R178, P5, R178, UR16, RZ ;  /* 0x00000010b2b27c10 */ /* 0x000fe2000ffbe0ff */
[----:B------:R1:W-:Y:S01]  /*7d40*/  STS.U8 [R3+UR4+0x3400], R230 ;  /* 0x003400e603007988 */ /* 0x0003e20008000004 */
[----:B------:R-:W-:Y:S02]  /*7d50*/  IADD3.X R185, R185, UR17, RZ, P2, !PT ;  /* 0x00000011b9b97c10 */ /* 0x000fe400097fe4ff */
[----:B------:R-:W-:Y:S01]  /*7d60*/  IADD3 R186, P2, R186, UR16, RZ ;  /* 0x00000010baba7c10 */ /* 0x000fe2000ff5e0ff */
[----:B0-----:R-:W4:Y:S01]  /*7d70*/  LDL.LU R223, [R1+0x68] ;  /* 0x0000680001df7983 */ /* 0x001f220000300800 */
[----:B------:R-:W-:Y:S02]  /*7d80*/  IADD3.X R187, R187, UR17, RZ, P3, !PT ;  /* 0x00000011bbbb7c10 */ /* 0x000fe40009ffe4ff */
[----:B------:R-:W-:Y:S02]  /*7d90*/  IADD3 R188, P3, R188, UR16, RZ ;  /* 0x00000010bcbc7c10 */ /* 0x000fe4000ff7e0ff */
[----:B------:R-:W-:Y:S01]  /*7da0*/  IADD3.X R170, R170, UR17, RZ, P4, !PT ;  /* 0x00000011aaaa7c10 */ /* 0x000fe2000a7fe4ff */
[----:B-1----:R-:W4:Y:S01]  /*7db0*/  LDL.LU R230, [R1+0x3c] ;  /* 0x00003c0001e67983 */ /* 0x002f220000300800 */
[----:B------:R-:W-:-:S02]  /*7dc0*/  IADD3 R169, P4, R169, UR16, RZ ;  /* 0x00000010a9a97c10 */ /* 0x000fc4000ff9e0ff */
[----:B------:R-:W-:Y:S01]  /*7dd0*/  IADD3.X R168, R168, UR17, RZ, P5, !PT ;  /* 0x00000011a8a87c10 */ /* 0x000fe2000affe4ff */
[----:B------:R-:W-:Y:S01]  /*7de0*/  STL [R1+0x8], R191 ;  /* 0x000008bf01007387 */ /* 0x000fe20000100800 */
[----:B------:R-:W-:-:S03]  /*7df0*/  IADD3 R167, P5, R167, UR16, RZ ;  /* 0x00000010a7a77c10 */ /* 0x000fc6000ffbe0ff */
[----:B------:R0:W-:Y:S01]  /*7e00*/  STL [R1+0x10], R6 ;  /* 0x0000100601007387 */ /* 0x0001e20000100800 */
[----:B------:R-:W-:Y:S02]  /*7e10*/  IADD3.X R160, R160, UR17, RZ, P2, !PT ;  /* 0x00000011a0a07c10 */ /* 0x000fe400097fe4ff */
[----:B------:R-:W-:Y:S02]  /*7e20*/  IADD3 R159, P2, R159, UR16, RZ ;  /* 0x000000109f9f7c10 */ /* 0x000fe4000ff5e0ff */
[----:B------:R-:W-:Y:S02]  /*7e30*/  IADD3.X R158, R158, UR17, RZ, P3, !PT ;  /* 0x000000119e9e7c10 */ /* 0x000fe40009ffe4ff */
[----:B------:R-:W-:Y:S01]  /*7e40*/  IADD3 R157, P3, R157, UR16, RZ ;  /* 0x000000109d9d7c10 */ /* 0x000fe2000ff7e0ff */
[----:B0-----:R-:W4:Y:S01]  /*7e50*/  LDL.LU R6, [R1+0xac] ;  /* 0x0000ac0001067983 */ /* 0x001f220000300800 */
[----:B------:R-:W-:Y:S02]  /*7e60*/  IADD3.X R156, R156, UR17, RZ, P4, !PT ;  /* 0x000000119c9c7c10 */ /* 0x000fe4000a7fe4ff */
[----:B------:R-:W-:-:S02]  /*7e70*/  IADD3 R155, P4, R155, UR16, RZ ;  /* 0x000000109b9b7c10 */ /* 0x000fc4000ff9e0ff */
[----:B------:R-:W-:Y:S02]  /*7e80*/  IADD3.X R154, R154, UR17, RZ, P5, !PT ;  /* 0x000000119a9a7c10 */ /* 0x000fe4000affe4ff */
[----:B------:R-:W-:Y:S02]  /*7e90*/  IADD3 R153, P5, R153, UR16, RZ ;  /* 0x0000001099997c10 */ /* 0x000fe4000ffbe0ff */
[----:B------:R-:W-:Y:S02]  /*7ea0*/  IADD3.X R18, R18, UR17, RZ, P2, !PT ;  /* 0x0000001112127c10 */ /* 0x000fe400097fe4ff */
[----:B------:R-:W-:Y:S02]  /*7eb0*/  IADD3 R17, P2, R17, UR16, RZ ;  /* 0x0000001011117c10 */ /* 0x000fe4000ff5e0ff */
        /* <DEDUP_REMOVED lines=30> */
[----:B------:R-:W-:Y:S01]  /*80a0*/  IADD3.X R244, R244, UR17, RZ, P2, !PT ;  /* 0x00000011f4f47c10 */ /* 0x000fe200097fe4ff */
[----:B------:R0:W-:Y:S01]  /*80b0*/  STS.U8 [R3+UR4+0x3300], R192 ;  /* 0x003300c003007988 */ /* 0x0001e20008000004 */
[----:B------:R-:W-:-:S02]  /*80c0*/  IADD3.X R246, R246, UR17, RZ, P3, !PT ;  /* 0x00000011f6f67c10 */ /* 0x000fc40009ffe4ff */
[----:B------:R-:W-:Y:S02]  /*80d0*/  IADD3.X R248, R248, UR17, RZ, P4, !PT ;  /* 0x00000011f8f87c10 */ /* 0x000fe4000a7fe4ff */
[----:B--2---:R-:W-:Y:S02]  /*80e0*/  IADD3 R226, P4, R226, UR16, RZ ;  /* 0x00000010e2e27c10 */ /* 0x004fe4000ff9e0ff */
[----:B------:R-:W-:Y:S02]  /*80f0*/  IADD3.X R250, R250, UR17, RZ, P5, !PT ;  /* 0x00000011fafa7c10 */ /* 0x000fe4000affe4ff */
[----:B---3--:R-:W-:Y:S01]  /*8100*/  IADD3 R227, P5, R227, UR16, RZ ;  /* 0x00000010e3e37c10 */ /* 0x008fe2000ffbe0ff */
[----:B0-----:R-:W2:Y:S01]  /*8110*/  LDL.LU R192, [R1+0x4c] ;  /* 0x00004c0001c07983 */ /* 0x001ea20000300800 */
[----:B------:R-:W-:-:S03]  /*8120*/  IADD3.X R8, R8, UR17, RZ, P0, !PT ;  /* 0x0000001108087c10 */ /* 0x000fc600087fe4ff */
[----:B------:R-:W3:Y:S04]  /*8130*/  LDL.LU R190, [R1+0x54] ;  /* 0x0000540001be7983 */ /* 0x000ee80000300800 */
[----:B------:R-:W3:Y:S01]  /*8140*/  LDL.LU R191, [R1+0x5c] ;  /* 0x00005c0001bf7983 */ /* 0x000ee20000300800 */
[----:B------:R-:W-:Y:S02]  /*8150*/  IADD3 R225, P3, R225, UR16, RZ ;  /* 0x00000010e1e17c10 */ /* 0x000fe4000ff7e0ff */
[----:B----4-:R-:W-:-:S05]  /*8160*/  IADD3 R224, P2, R224, UR16, RZ ;  /* 0x00000010e0e07c10 */ /* 0x010fca000ff5e0ff */
[----:B------:R-:W-:Y:S04]  /*8170*/  STL [R1+0x18], R224 ;  /* 0x000018e001007387 */ /* 0x000fe80000100800 */
[----:B------:R-:W-:Y:S04]  /*8180*/  STL [R1+0x20], R225 ;  /* 0x000020e101007387 */ /* 0x000fe80000100800 */
[----:B------:R-:W-:Y:S04]  /*8190*/  STL [R1+0x28], R226 ;  /* 0x000028e201007387 */ /* 0x000fe80000100800 */
[----:B------:R-:W-:Y:S04]  /*81a0*/  STL [R1+0x30], R227 ;  /* 0x000030e301007387 */ /* 0x000fe80000100800 */
[----:B------:R0:W-:Y:S04]  /*81b0*/  STL [R1+0x4], R8 ;  /* 0x0000040801007387 */ /* 0x0001e80000100800 */
[----:B0-----:R-:W4:Y:S01]  /*81c0*/  LDL.LU R8, [R1+0xa8] ;  /* 0x0000a80001087983 */ /* 0x001f220000300800 */
[----:B------:R-:W-:-:S02]  /*81d0*/  IADD3.X R252, R252, UR17, RZ, P6, !PT ;  /* 0x00000011fcfc7c10 */ /* 0x000fc4000b7fe4ff */
[----:B------:R-:W-:Y:S02]  /*81e0*/  IADD3 R228, P6, R228, UR16, RZ ;  /* 0x00000010e4e47c10 */ /* 0x000fe4000ffde0ff */
[----:B------:R-:W-:Y:S02]  /*81f0*/  IADD3.X R4, R4, UR17, RZ, P1, !PT ;  /* 0x0000001104047c10 */ /* 0x000fe40008ffe4ff */
[----:B------:R-:W-:Y:S01]  /*8200*/  IADD3 R229, P0, R229, UR16, RZ ;  /* 0x00000010e5e57c10 */ /* 0x000fe2000ff1e0ff */
[----:B------:R-:W-:Y:S01]  /*8210*/  STL [R1+0x38], R228 ;  /* 0x000038e401007387 */ /* 0x000fe20000100800 */
[----:B------:R-:W-:-:S03]  /*8220*/  IADD3 R221, P1, R221, UR16, RZ ;  /* 0x00000010dddd7c10 */ /* 0x000fc6000ff3e0ff */
[----:B------:R0:W-:Y:S04]  /*8230*/  STL [R1+0xc], R4 ;  /* 0x00000c0401007387 */ /* 0x0001e80000100800 */
[----:B0-----:R-:W2:Y:S04]  /*8240*/  LDL.LU R4, [R1+0xa4] ;  /* 0x0000a40001047983 */ /* 0x001ea80000300800 */
[----:B------:R-:W-:Y:S01]  /*8250*/  STL [R1+0x40], R229 ;  /* 0x000040e501007387 */ /* 0x000fe20000100800 */
[----:B------:R-:W-:-:S05]  /*8260*/  IADD3.X R9, R9, UR17, RZ, P2, !PT ;  /* 0x0000001109097c10 */ /* 0x000fca00097fe4ff */
[----:B------:R0:W-:Y:S04]  /*8270*/  STL [R1+0x14], R9 ;  /* 0x0000140901007387 */ /* 0x0001e80000100800 */
[----:B0-----:R-:W3:Y:S04]  /*8280*/  LDL.LU R9, [R1+0xa0] ;  /* 0x0000a00001097983 */ /* 0x001ee80000300800 */
[----:B------:R-:W-:Y:S01]  /*8290*/  STL [R1+0x48], R221 ;  /* 0x000048dd01007387 */ /* 0x000fe20000100800 */
[----:B------:R-:W-:-:S05]  /*82a0*/  IADD3.X R6, R6, UR17, RZ, P3, !PT ;  /* 0x0000001106067c10 */ /* 0x000fca0009ffe4ff */
[----:B------:R0:W-:Y:S04]  /*82b0*/  STL [R1+0x1c], R6 ;  /* 0x00001c0601007387 */ /* 0x0001e80000100800 */
[----:B0-----:R-:W3:Y:S01]  /*82c0*/  LDL.LU R6, [R1+0x9c] ;  /* 0x00009c0001067983 */ /* 0x001ee20000300800 */
[----:B------:R-:W-:-:S05]  /*82d0*/  IADD3 R222, P2, R222, UR16, RZ ;  /* 0x00000010dede7c10 */ /* 0x000fca000ff5e0ff */
[----:B------:R-:W-:Y:S01]  /*82e0*/  STL [R1+0x50], R222 ;  /* 0x000050de01007387 */ /* 0x000fe20000100800 */
[----:B----4-:R-:W-:-:S05]  /*82f0*/  IADD3.X R8, R8, UR17, RZ, P4, !PT ;  /* 0x0000001108087c10 */ /* 0x010fca000a7fe4ff */
[----:B------:R0:W-:Y:S04]  /*8300*/  STL [R1+0x24], R8 ;  /* 0x0000240801007387 */ /* 0x0001e80000100800 */
[----:B0-----:R-:W4:Y:S01]  /*8310*/  LDL.LU R8, [R1+0x98] ;  /* 0x0000980001087983 */ /* 0x001f220000300800 */
[----:B------:R-:W-:Y:S02]  /*8320*/  IADD3 R189, P3, R189, UR16, RZ ;  /* 0x00000010bdbd7c10 */ /* 0x000fe4000ff7e0ff */
[----:B--2---:R-:W-:-:S03]  /*8330*/  IADD3.X R4, R4, UR17, RZ, P5, !PT ;  /* 0x0000001104047c10 */ /* 0x004fc6000affe4ff */
[----:B------:R0:W-:Y:S01]  /*8340*/  STL [R1+0x58], R189 ;  /* 0x000058bd01007387 */ /* 0x0001e20000100800 */
[----:B------:R-:W-:Y:S02]  /*8350*/  IADD3 R223, P5, R223, UR16, RZ ;  /* 0x00000010dfdf7c10 */ /* 0x000fe4000ffbe0ff */
[----:B------:R-:W-:Y:S02]  /*8360*/  IADD3.X R230, R230, UR17, RZ, P0, !PT ;  /* 0x00000011e6e67c10 */ /* 0x000fe400087fe4ff */
[----:B---3--:R-:W-:Y:S01]  /*8370*/  IADD3.X R6, R6, UR17, RZ, P6, !PT ;  /* 0x0000001106067c10 */ /* 0x008fe2000b7fe4ff */
[----:B------:R-:W-:Y:S01]  /*8380*/  STS.U8 [R3+UR4+0x3e00], R193 ;  /* 0x003e00c103007988 */ /* 0x000fe20008000004 */
[----:B------:R-:W-:Y:S01]  /*8390*/  IADD3 R9, P4, R9, UR16, RZ ;  /* 0x0000001009097c10 */ /* 0x000fe2000ff9e0ff */
[----:B------:R-:W-:Y:S01]  /*83a0*/  USHF.L.U32 UR6, UR11, 0x7, URZ ;  /* 0x000000070b067899 */ /* 0x000fe2000800063f */
[----:B------:R-:W-:Y:S01]  /*83b0*/  UMOV UR13, 0xc0000010 ;  /* 0xc0000010000d7882 */ /* 0x000fe20000000000 */
[----:B------:R1:W-:Y:S06]  /*83c0*/  MEMBAR.ALL.CTA ;  /* 0x0000000000007992 */ /* 0x0003ec0000008000 */
[----:B-1----:R-:W1:Y:S01]  /*83d0*/  FENCE.VIEW.ASYNC.S ;  /* 0x00000000000073c6 */ /* 0x002e620000000000 */
[----:B------:R-:W-:Y:S01]  /*83e0*/  UMOV UR15, 0xc0000010 ;  /* 0xc0000010000f7882 */ /* 0x000fe20000000000 */
[----:B------:R-:W-:Y:S01]  /*83f0*/  IADD3.X R192, R192, UR17, RZ, P2, !PT ;  /* 0x00000011c0c07c10 */ /* 0x000fe200097fe4ff */
[----:B0-----:R-:W0:Y:S01]  /*8400*/  LDC R189, c[0x0][0x238] ;  /* 0x00008e00ffbd7b82 */ /* 0x001e220000000800 */
[----:B------:R2:W-:Y:S04]  /*8410*/  STL [R1+0x60], R9 ;  /* 0x0000600901007387 */ /* 0x0005e80000100800 */
[----:B--2---:R-:W2:Y:S04]  /*8420*/  LDL.LU R9, [R1+0x94] ;  /* 0x0000940001097983 */ /* 0x004ea80000300800 */
[----:B------:R3:W-:Y:S01]  /*8430*/  STL [R1+0x2c], R4 ;  /* 0x00002c0401007387 */ /* 0x0007e20000100800 */
[----:B-1----:R-:W-:Y:S06]  /*8440*/  BAR.SYNC.DEFER_BLOCKING 0x0 ;  /* 0x0000000000007b1d */ /* 0x002fec0000010000 */
[----:B---3--:R1:W5:Y:S04]  /*8450*/  LDL.LU R4, [R1+0x90] ;  /* 0x0000900001047983 */ /* 0x0083680000300800 */
[----:B------:R3:W-:Y:S04]  /*8460*/  STL [R1+0x34], R6 ;  /* 0x0000340601007387 */ /* 0x0007e80000100800 */
[----:B---3--:R-:W3:Y:S04]  /*8470*/  LDL.LU R6, [R1+0x8c] ;  /* 0x00008c0001067983 */ /* 0x008ee80000300800 */
[----:B------:R-:W-:Y:S01]  /*8480*/  STL [R1+0x68], R223 ;  /* 0x000068df01007387 */ /* 0x000fe20000100800 */
[----:B------:R-:W-:-:S04]  /*8490*/  ULOP3.LUT UR6, UR6, 0x200, URZ, 0xc0, !UPT ;  /* 0x0000020006067892 */ /* 0x000fc8000f8ec03f */
[----:B------:R-:W-:Y:S01]  /*84a0*/  ULEA.HI UR6, UR4, UR6, URZ, 0x1c ;  /* 0x0000000604067291 */ /* 0x000fe2000f8fe03f */
[----:B------:R-:W-:-:S03]  /*84b0*/  WARPGROUP.ARRIVE ;  /* 0x00000000000079c5 */ /* 0x000fc60000000000 */
[----:B------:R-:W-:-:S09]  /*84c0*/  ULOP3.LUT UR14, UR6, 0x3fff, URZ, 0xc0, !UPT ;  /* 0x00003fff060e7892 */ /* 0x000fd2000f8ec03f */
[----:B------:R-:W-:Y:S01]  /*84d0*/  QGMMA.64x256x32.F32.E5M2.E5M2 R24, gdesc[UR12], R24, gsb0 ;  /* 0x03e000000c1879f3 */ /* 0x000fe20008003818 */
[----:B----4-:R-:W-:-:S05]  /*84e0*/  IADD3.X R8, R8, UR17, RZ, P1, !PT ;  /* 0x0000001108087c10 */ /* 0x010fca0008ffe4ff */
[----:B------:R4:W-:Y:S04]  /*84f0*/  STL [R1+0x44], R8 ;  /* 0x0000440801007387 */ /* 0x0009e80000100800 */
[----:B------:R-:W-:Y:S04]  /*8500*/  STL [R1+0x3c], R230 ;  /* 0x00003ce601007387 */ /* 0x000fe80000100800 */
[----:B----4-:R-:W4:Y:S04]  /*8510*/  LDL.LU R8, [R1+0x88] ;  /* 0x0000880001087983 */ /* 0x010f280000300800 */
[----:B------:R-:W-:Y:S01]  /*8520*/  STL [R1+0x4c], R192 ;  /* 0x00004cc001007387 */ /* 0x000fe20000100800 */
[----:B------:R-:W-:-:S02]  /*8530*/  IADD3.X R190, R190, UR17, RZ, P3, !PT ;  /* 0x00000011bebe7c10 */ /* 0x000fc40009ffe4ff */
[----:B------:R-:W-:Y:S01]  /*8540*/  IADD3.X R191, R191, UR17, RZ, P4, !PT ;  /* 0x00000011bfbf7c10 */ /* 0x000fe2000a7fe4ff */
[----:B------:R-:W-:-:S05]  /*8550*/  VIADD R7, R7, 0xffffffff ;  /* 0xffffffff07077836 */ /* 0x000fca0000000000 */
[----:B------:R-:W-:Y:S01]  /*8560*/  ISETP.NE.U32.AND P0, PT, R7, RZ, PT ;  /* 0x000000ff0700720c */ /* 0x000fe20003f05070 */
[----:B0-----:R-:W-:Y:S01]  /*8570*/  IMAD.SHL.U32 R189, R189, 0x20, RZ ;  /* 0x00000020bdbd7824 */ /* 0x001fe200078e00ff */
[----:B------:R-:W-:Y:S01]  /*8580*/  UIADD3 UR10, UR10, -0x20, URZ ;  /* 0xffffffe00a0a7890 */ /* 0x000fe2000fffe03f */
[----:B---3--:R-:W-:-:S05]  /*8590*/  IADD3.X R6, R6, UR17, RZ, P5, !PT ;  /* 0x0000001106067c10 */ /* 0x008fca000affe4ff */
[----:B------:R0:W-:Y:S02]  /*85a0*/  STL [R1+0x64], R6 ;  /* 0x0000640601007387 */ /* 0x0001e40000100800 */
[----:B0-----:R-:W0:Y:S02]  /*85b0*/  S2R R6, SR_TID.X ;  /* 0x0000000000067919 */ /* 0x001e240000002100 */
[----:B------:R1:W-:Y:S04]  /*85c0*/  STL [R1+0x54], R190 ;  /* 0x000054be01007387 */ /* 0x0003e80000100800 */
[----:B------:R1:W-:Y:S01]  /*85d0*/  STL [R1+0x5c], R191 ;  /* 0x00005cbf01007387 */ /* 0x0003e20000100800 */
[----:B--2---:R-:W-:Y:S01]  /*85e0*/  IADD3 R9, P6, R189, R9, RZ ;  /* 0x00000009bd097210 */ /* 0x004fe20007fde0ff */
[----:B------:R-:W-:-:S02]  /*85f0*/  WARPGROUP.DEPBAR.LE gsb0, 0x0 ;  /* 0x00008000000079c5 */ /* 0x000fc40000010000 */
[----:B0-----:R-:W-:Y:S02]  /*8600*/  LOP3.LUT R6, R6, 0x1f, RZ, 0xc0, !PT ;  /* 0x0000001f06067812 */ /* 0x001fe400078ec0ff */
[----:B----4-:R-:W-:Y:S01]  /*8610*/  LEA.HI.X.SX32 R8, R189, R8, 0x1, P6 ;  /* 0x00000008bd087211 */ /* 0x010fe200030f0eff */
[----:B-1----:R-:W-:Y:S07]  /*8620*/  @P0 BRA `(.L_x_2) ;  /* 0xffffffd000cc0947 */ /* 0x002fee000383ffff */
.L_x_1:
[----:B------:R-:W2:Y:S01]  /*8630*/  LDL.LU R191, [R1+0x70] ;  /* 0x0000700001bf7983 */ /* 0x000ea20000300800 */
[----:B------:R-:W-:Y:S01]  /*8640*/  F2FP.SATFINITE.E5M2.F32.PACK_AB_MERGE_C R25, R25, R24, RZ ;  /* 0x000000181919723e */ /* 0x000fe200048060ff */
[----:B------:R-:W-:Y:S01]  /*8650*/  ULDC.64 UR10, c[0x0][0x228] ;  /* 0x00008a00000a7ab9 */ /* 0x000fe20000000a00 */
[----:B------:R-:W-:Y:S01]  /*8660*/  F2FP.SATFINITE.E5M2.F32.PACK_AB_MERGE_C R28, R29, R28, RZ ;  /* 0x0000001c1d1c723e */ /* 0x000fe200048060ff */
[----:B------:R-:W3:Y:S01]  /*8670*/  LDL.LU R190, [R1+0x6c] ;  /* 0x00006c0001be7983 */ /* 0x000ee20000300800 */
[----:B------:R-:W-:Y:S01]  /*8680*/  F2FP.SATFINITE.E5M2.F32.PACK_AB_MERGE_C R32, R33, R32, RZ ;  /* 0x000000202120723e */ /* 0x000fe200048060ff */
[----:B------:R-:W-:Y:S01]  /*8690*/  ULDC UR6, c[0x0][0x22c] ;  /* 0x00008b0000067ab9 */ /* 0x000fe20000000800 */
[----:B------:R-:W-:Y:S01]  /*86a0*/  F2FP.SATFINITE.E5M2.F32.PACK_AB_MERGE_C R56, R57, R56, RZ ;  /* 0x000000383938723e */ /* 0x000fe200048060ff */
[----:B------:R-:W0:Y:S01]  /*86b0*/  S2R R189, SR_TID.X ;  /* 0x0000000000bd7919 */ /* 0x000e220000002100 */
[----:B------:R-:W-:Y:S01]  /*86c0*/  F2FP.SATFINITE.E5M2.F32.PACK_AB_MERGE_C R60, R61, R60, RZ ;  /* 0x0000003c3d3c723e */ /* 0x000fe200048060ff */
[----:B------:R-:W-:Y:S01]  /*86d0*/  ULDC.64 UR12, c[0x0][0x220] ;  /* 0x00008800000c7ab9 */ /* 0x000fe20000000a00 */
[----:B------:R-:W-:-:S02]  /*86e0*/  F2FP.SATFINITE.E5M2.F32.PACK_AB_MERGE_C R64, R65, R64, RZ ;  /* 0x000000404140723e */ /* 0x000fc400048060ff */
[----:B------:R-:W-:Y:S02]  /*86f0*/  F2FP.SATFINITE.E5M2.F32.PACK_AB_MERGE_C R40, R41, R40, RZ ;  /* 0x000000282928723e */ /* 0x000fe400048060ff */
[----:B------:R-:W-:Y:S02]  /*8700*/  F2FP.SATFINITE.E5M2.F32.PACK_AB_MERGE_C R44, R45, R44, RZ ;  /* 0x0000002c2d2c723e */ /* 0x000fe400048060ff */
[----:B------:R-:W-:Y:S02]  /*8710*/  F2FP.SATFINITE.E5M2.F32.PACK_AB_MERGE_C R48, R49, R48, RZ ;  /* 0x000000303130723e */ /* 0x000fe400048060ff */
[----:B------:R-:W-:Y:S02]  /*8720*/  LOP3.LUT R25, R25, 0xffff, RZ, 0xc0, !PT ;  /* 0x0000ffff19197812 */ /* 0x000fe400078ec0ff */
[----:B------:R-:W-:Y:S02]  /*8730*/  LOP3.LUT R14, R28, 0xffff, RZ, 0xc0, !PT ;  /* 0x0000ffff1c0e7812 */ /* 0x000fe400078ec0ff */
[----:B------:R-:W-:-:S02]  /*8740*/  LOP3.LUT R16, R32, 0xffff, RZ, 0xc0, !PT ;  /* 0x0000ffff20107812 */ /* 0x000fc400078ec0ff */
[----:B------:R-:W-:Y:S02]  /*8750*/  LOP3.LUT R56, R56, 0xffff, RZ, 0xc0, !PT ;  /* 0x0000ffff38387812 */ /* 0x000fe400078ec0ff */
[----:B------:R-:W-:Y:S02]  /*8760*/  LOP3.LUT R21, R60, 0xffff, RZ, 0xc0, !PT ;  /* 0x0000ffff3c157812 */ /* 0x000fe400078ec0ff */
[----:B------:R-:W-:Y:S02]  /*8770*/  LOP3.LUT R64, R64, 0xffff, RZ, 0xc0, !PT ;  /* 0x0000ffff40407812 */ /* 0x000fe400078ec0ff */
[----:B------:R-:W-:Y:S02]  /*8780*/  F2FP.SATFINITE.E5M2.F32.PACK_AB_MERGE_C R26, R27, R26, RZ ;  /* 0x0000001a1b1a723e */ /* 0x000fe400048060ff */
[----:B------:R-:W-:Y:S02]  /*8790*/  F2FP.SATFINITE.E5M2.F32.PACK_AB_MERGE_C R30, R31, R30, RZ ;  /* 0x0000001e1f1e723e */ /* 0x000fe400048060ff */
[----:B------:R-:W-:-:S02]  /*87a0*/  F2FP.SATFINITE.E5M2.F32.PACK_AB_MERGE_C R34, R35, R34, RZ ;  /* 0x000000222322723e */ /* 0x000fc400048060ff */
[----:B------:R-:W-:Y:S02]  /*87b0*/  LOP3.LUT R15, R40, 0xffff, RZ, 0xc0, !PT ;  /* 0x0000ffff280f7812 */ /* 0x000fe400078ec0ff */
[----:B------:R-:W-:Y:S01]  /*87c0*/  LOP3.LUT R18, R44, 0xffff, RZ, 0xc0, !PT ;  /* 0x0000ffff2c127812 */ /* 0x000fe200078ec0ff */
[C---:B0-----:R-:W-:Y:S01]  /*87d0*/  IMAD.SHL.U32 R0, R189.reuse, 0x200, RZ ;  /* 0x00000200bd007824 */ /* 0x041fe200078e00ff */
[----:B------:R-:W-:Y:S01]  /*87e0*/  LOP3.LUT R48, R48, 0xffff, RZ, 0xc0, !PT ;  /* 0x0000ffff30307812 */ /* 0x000fe200078ec0ff */
[----:B-----5:R-:W-:Y:S01]  /*87f0*/  IMAD.SHL.U32 R4, R189, 0x800, RZ ;  /* 0x00000800bd047824 */ /* 0x020fe200078e00ff */
[----:B------:R-:W-:Y:S01]  /*8800*/  F2FP.SATFINITE.E5M2.F32.PACK_AB_MERGE_C R42, R43, R42, RZ ;  /* 0x0000002a2b2a723e */ /* 0x000fe200048060ff */
[C---:B------:R-:W-:Y:S01]  /*8810*/  IMAD.SHL.U32 R2, R189.reuse, 0x8, RZ ;  /* 0x00000008bd027824 */ /* 0x040fe200078e00ff */
[----:B------:R-:W-:Y:S01]  /*8820*/  LOP3.LUT R0, R0, 0x3000, RZ, 0xc0, !PT ;  /* 0x0000300000007812 */ /* 0x000fe200078ec0ff */
[C---:B------:R-:W-:Y:S01]  /*8830*/  IMAD.SHL.U32 R5, R189.reuse, 0x10, RZ ;  /* 0x00000010bd057824 */ /* 0x040fe200078e00ff */
[----:B------:R-:W-:Y:S01]  /*8840*/  LOP3.LUT R4, R4, 0x3000, RZ, 0xc0, !PT ;  /* 0x0000300004047812 */ /* 0x000fe200078ec0ff */
[----:B------:R-:W-:Y:S01]  /*8850*/  IMAD.SHL.U32 R3, R189, 0x4, RZ ;  /* 0x00000004bd037824 */ /* 0x000fe200078e00ff */
[----:B------:R-:W-:-:S02]  /*8860*/  LOP3.LUT R2, R2, 0x300, RZ, 0xc0, !PT ;  /* 0x0000030002027812 */ /* 0x000fc400078ec0ff */
[----:B------:R-:W-:Y:S02]  /*8870*/  F2FP.SATFINITE.E5M2.F32.PACK_AB_MERGE_C R46, R47, R46, RZ ;  /* 0x0000002e2f2e723e */ /* 0x000fe400048060ff */
[----:B------:R-:W-:Y:S02]  /*8880*/  F2FP.SATFINITE.E5M2.F32.PACK_AB_MERGE_C R50, R51, R50, RZ ;  /* 0x000000323332723e */ /* 0x000fe400048060ff */
[----:B------:R-:W-:Y:S02]  /*8890*/  F2FP.SATFINITE.E5M2.F32.PACK_AB_MERGE_C R72, R73, R72, RZ ;  /* 0x000000484948723e */ /* 0x000fe400048060ff */
[----:B------:R-:W-:Y:S02]  /*88a0*/  F2FP.SATFINITE.E5M2.F32.PACK_AB_MERGE_C R76, R77, R76, RZ ;  /* 0x0000004c4d4c723e */ /* 0x000fe400048060ff */
[----:B------:R-:W-:Y:S02]  /*88b0*/  F2FP.SATFINITE.E5M2.F32.PACK_AB_MERGE_C R80, R81, R80, RZ ;  /* 0x000000505150723e */ /* 0x000fe400048060ff */
[----:B------:R-:W-:-:S02]  /*88c0*/  LOP3.LUT R24, R4, 0x7f0, R5, 0xf8, !PT ;  /* 0x000007f004187812 */ /* 0x000fc400078ef805 */
[----:B------:R-:W-:Y:S02]  /*88d0*/  LOP3.LUT R3, R2, 0x70, R3, 0xf8, !PT ;  /* 0x0000007002037812 */ /* 0x000fe400078ef803 */
[--C-:B------:R-:W-:Y:S02]  /*88e0*/  PRMT R5, R16, 0x3340, R1.reuse ;  /* 0x0000334010057816 */ /* 0x100fe40000000001 */
[----:B------:R-:W-:Y:S02]  /*88f0*/  PRMT R9, R64, 0x3340, R1 ;  /* 0x0000334040097816 */ /* 0x000fe40000000001 */
[----:B------:R-:W-:Y:S02]  /*8900*/  PRMT R4, R25, 0x3340, R14 ;  /* 0x0000334019047816 */ /* 0x000fe4000000000e */
[----:B------:R-:W-:Y:S02]  /*8910*/  PRMT R6, R56, 0x3340, R21 ;  /* 0x0000334038067816 */ /* 0x000fe40000000015 */
[----:B------:R-:W-:-:S02]  /*8920*/  F2FP.SATFINITE.E5M2.F32.PACK_AB_MERGE_C R36, R37, R36, RZ ;  /* 0x000000242524723e */ /* 0x000fc400048060ff */
[----:B------:R-:W-:Y:S02]  /*8930*/  PRMT R7, R48, 0x3340, R1 ;  /* 0x0000334030077816 */ /* 0x000fe40000000001 */
[----:B------:R-:W-:Y:S02]  /*8940*/  PRMT R2, R15, 0x3340, R18 ;  /* 0x000033400f027816 */ /* 0x000fe40000000012 */
[----:B------:R-:W-:Y:S02]  /*8950*/  LOP3.LUT R17, R26, 0xffff, RZ, 0xc0, !PT ;  /* 0x0000ffff1a117812 */ /* 0x000fe400078ec0ff */
[----:B------:R-:W-:Y:S02]  /*8960*/  LOP3.LUT R40, R30, 0xffff, RZ, 0xc0, !PT ;  /* 0x0000ffff1e287812 */ /* 0x000fe400078ec0ff */
[----:B------:R-:W-:Y:S02]  /*8970*/  LOP3.LUT R44, R34, 0xffff, RZ, 0xc0, !PT ;  /* 0x0000ffff222c7812 */ /* 0x000fe400078ec0ff */
[----:B------:R-:W-:-:S02]  /*8980*/  LOP3.LUT R42, R42, 0xffff, RZ, 0xc0, !PT ;  /* 0x0000ffff2a2a7812 */ /* 0x000fc400078ec0ff */
[----:B------:R-:W-:Y:S02]  /*8990*/  LOP3.LUT R37, R46, 0xffff, RZ, 0xc0, !PT ;  /* 0x0000ffff2e257812 */ /* 0x000fe400078ec0ff */
[----:B------:R-:W-:Y:S02]  /*89a0*/  LOP3.LUT R80, R80, 0xffff, RZ, 0xc0, !PT ;  /* 0x0000ffff50507812 */ /* 0x000fe400078ec0ff */
[----:B------:R-:W-:Y:S02]  /*89b0*/  LOP3.LUT R72, R72, 0xffff, RZ, 0xc0, !PT ;  /* 0x0000ffff48487812 */ /* 0x000fe400078ec0ff */
[----:B------:R-:W-:Y:S02]  /*89c0*/  LOP3.LUT R27, R76, 0xffff, RZ, 0xc0, !PT ;  /* 0x0000ffff4c1b7812 */ /* 0x000fe400078ec0ff */
[----:B------:R-:W-:Y:S02]  /*89d0*/  LOP3.LUT R50, R50, 0xffff, RZ, 0xc0, !PT ;  /* 0x0000ffff32327812 */ /* 0x000fe400078ec0ff */
[----:B------:R-:W-:-:S02]  /*89e0*/  F2FP.SATFINITE.E5M2.F32.PACK_AB_MERGE_C R58, R59, R58, RZ ;  /* 0x0000003a3b3a723e */ /* 0x000fc400048060ff */
[----:B------:R-:W-:Y:S02]  /*89f0*/  F2FP.SATFINITE.E5M2.F32.PACK_AB_MERGE_C R62, R63, R62, RZ ;  /* 0x0000003e3f3e723e */ /* 0x000fe400048060ff */
[----:B------:R-:W-:Y:S02]  /*8a00*/  F2FP.SATFINITE.E5M2.F32.PACK_AB_MERGE_C R66, R67, R66, RZ ;  /* 0x000000424342723e */ /* 0x000fe400048060ff */
[----:B------:R-:W-:Y:S02]  /*8a10*/  F2FP.SATFINITE.E5M2.F32.PACK_AB_MERGE_C R74, R75, R74, RZ ;  /* 0x0000004a4b4a723e */ /* 0x000fe400048060ff */
[----:B------:R-:W-:Y:S02]  /*8a20*/  F2FP.SATFINITE.E5M2.F32.PACK_AB_MERGE_C R78, R79, R78, RZ ;  /* 0x0000004e4f4e723e */ /* 0x000fe400048060ff */
[----:B------:R-:W-:Y:S02]  /*8a30*/  F2FP.SATFINITE.E5M2.F32.PACK_AB_MERGE_C R82, R83, R82, RZ ;  /* 0x000000525352723e */ /* 0x000fe400048060ff */
[----:B------:R-:W-:-:S02]  /*8a40*/  F2FP.SATFINITE.E5M2.F32.PACK_AB_MERGE_C R104, R105, R104, RZ ;  /* 0x000000686968723e */ /* 0x000fc400048060ff */
[----:B------:R-:W-:Y:S02]  /*8a50*/  F2FP.SATFINITE.E5M2.F32.PACK_AB_MERGE_C R108, R109, R108, RZ ;  /* 0x0000006c6d6c723e */ /* 0x000fe400048060ff */
[----:B------:R-:W-:Y:S02]  /*8a60*/  F2FP.SATFINITE.E5M2.F32.PACK_AB_MERGE_C R112, R113, R112, RZ ;  /* 0x000000707170723e */ /* 0x000fe400048060ff */
[----:B------:R-:W-:Y:S02]  /*8a70*/  PRMT R4, R4, 0x5410, R5 ;  /* 0x0000541004047816 */ /* 0x000fe40000000005 */
[----:B------:R-:W-:Y:S02]  /*8a80*/  PRMT R6, R6, 0x5410, R9 ;  /* 0x0000541006067816 */ /* 0x000fe40000000009 */
[----:B------:R-:W-:Y:S02]  /*8a90*/  PRMT R5, R2, 0x5410, R7 ;  /* 0x0000541002057816 */ /* 0x000fe40000000007 */
[----:B------:R-:W-:-:S02]  /*8aa0*/  PRMT R9, R17, 0x3340, R40 ;  /* 0x0000334011097816 */ /* 0x000fc40000000028 */
[----:B------:R-:W-:Y:S02]  /*8ab0*/  F2FP.SATFINITE.E5M2.F32.PACK_AB_MERGE_C R38, R39, R38, RZ ;  /* 0x000000262726723e */ /* 0x000fe400048060ff */
[----:B------:R-:W-:Y:S02]  /*8ac0*/  PRMT R2, R80, 0x3340, R1 ;  /* 0x0000334050027816 */ /* 0x000fe40000000001 */
[----:B------:R-:W-:Y:S02]  /*8ad0*/  PRMT R7, R72, 0x3340, R27 ;  /* 0x0000334048077816 */ /* 0x000fe4000000001b */
[----:B------:R-:W-:Y:S02]  /*8ae0*/  PRMT R12, R50, 0x3340, R1 ;  /* 0x00003340320c7816 */ /* 0x000fe40000000001 */
[----:B------:R-:W-:Y:S02]  /*8af0*/  PRMT R11, R42, 0x3340, R37 ;  /* 0x000033402a0b7816 */ /* 0x000fe40000000025 */
[----:B------:R-:W-:-:S02]  /*8b00*/  LOP3.LUT R58, R58, 0xffff, RZ, 0xc0, !PT ;  /* 0x0000ffff3a3a7812 */ /* 0x000fc400078ec0ff */
[----:B------:R-:W-:Y:S02]  /*8b10*/  LOP3.LUT R39, R62, 0xffff, RZ, 0xc0, !PT ;  /* 0x0000ffff3e277812 */ /* 0x000fe400078ec0ff */
[----:B------:R-:W-:Y:S02]  /*8b20*/  LOP3.LUT R66, R66, 0xffff, RZ, 0xc0, !PT ;  /* 0x0000ffff42427812 */ /* 0x000fe400078ec0ff */
[----:B------:R-:W-:Y:S02]  /*8b30*/  LOP3.LUT R74, R74, 0xffff, RZ, 0xc0, !PT ;  /* 0x0000ffff4a4a7812 */ /* 0x000fe400078ec0ff */
[----:B------:R-:W-:Y:S02]  /*8b40*/  LOP3.LUT R41, R78, 0xffff, RZ, 0xc0, !PT ;  /* 0x0000ffff4e297812 */ /* 0x000fe400078ec0ff */
[----:B------:R-:W-:Y:S02]  /*8b50*/  LOP3.LUT R82, R82, 0xffff, RZ, 0xc0, !PT ;  /* 0x0000ffff52527812 */ /* 0x000fe400078ec0ff */
[----:B------:R-:W-:-:S02]  /*8b60*/  LOP3.LUT R104, R104, 0xffff, RZ, 0xc0, !PT ;  /* 0x0000ffff68687812 */ /* 0x000fc400078ec0ff */
[----:B------:R-:W-:Y:S02]  /*8b70*/  LOP3.LUT R47, R108, 0xffff, RZ, 0xc0, !PT ;  /* 0x0000ffff6c2f7812 */ /* 0x000fe400078ec0ff */
[----:B------:R-:W-:Y:S02]  /*8b80*/  LOP3.LUT R112, R112, 0xffff, RZ, 0xc0, !PT ;  /* 0x0000ffff70707812 */ /* 0x000fe400078ec0ff */
[----:B------:R-:W-:Y:S02]  /*8b90*/  F2FP.SATFINITE.E5M2.F32.PACK_AB_MERGE_C R106, R107, R106, RZ ;  /* 0x0000006a6b6a723e */ /* 0x000fe400048060ff */
[----:B------:R-:W-:Y:S02]  /*8ba0*/  F2FP.SATFINITE.E5M2.F32.PACK_AB_MERGE_C R110, R111, R110, RZ ;  /* 0x0000006e6f6e723e */ /* 0x000fe400048060ff */
[----:B------:R-:W-:Y:S02]  /*8bb0*/  F2FP.SATFINITE.E5M2.F32.PACK_AB_MERGE_C R114, R115, R114, RZ ;  /* 0x000000727372723e */ /* 0x000fe400048060ff */
[----:B------:R-:W-:-:S02]  /*8bc0*/  F2FP.SATFINITE.E5M2.F32.PACK_AB_MERGE_C R120, R121, R120, RZ ;  /* 0x000000787978723e */ /* 0x000fc400048060ff */
[----:B------:R-:W-:Y:S02]  /*8bd0*/  F2FP.SATFINITE.E5M2.F32.PACK_AB_MERGE_C R124, R125, R124, RZ ;  /* 0x0000007c7d7c723e */ /* 0x000fe400048060ff */
[----:B------:R-:W-:Y:S02]  /*8be0*/  F2FP.SATFINITE.E5M2.F32.PACK_AB_MERGE_C R128, R129, R128, RZ ;  /* 0x000000808180723e */ /* 0x000fe400048060ff */
[----:B------:R-:W-:Y:S02]  /*8bf0*/  F2FP.SATFINITE.E5M2.F32.PACK_AB_MERGE_C R136, R137, R136, RZ ;  /* 0x000000888988723e */ /* 0x000fe400048060ff */
[----:B------:R-:W-:Y:S02]  /*8c00*/  F2FP.SATFINITE.E5M2.F32.PACK_AB_MERGE_C R140, R141, R140, RZ ;  /* 0x0000008c8d8c723e */ /* 0x000fe400048060ff */
[----:B------:R-:W-:Y:S02]  /*8c10*/  F2FP.SATFINITE.E5M2.F32.PACK_AB_MERGE_C R144, R145, R144, RZ ;  /* 0x000000909190723e */ /* 0x000fe400048060ff */
[----:B------:R-:W-:-:S02]  /*8c20*/  PRMT R7, R7, 0x5410, R2 ;  /* 0x0000541007077816 */ /* 0x000fc40000000002 */
[----:B------:R-:W-:Y:S02]  /*8c30*/  F2FP.SATFINITE.E5M2.F32.PACK_AB_MERGE_C R52, R53, R52, RZ ;  /* 0x000000343534723e */ /* 0x000fe400048060ff */
[----:B------:R-:W-:Y:S02]  /*8c40*/  F2FP.SATFINITE.E5M2.F32.PACK_AB_MERGE_C R54, R55, R54, RZ ;  /* 0x000000363736723e */ /* 0x000fe400048060ff */
[----:B------:R-:W-:Y:S02]  /*8c50*/  PRMT R2, R82, 0x3340, R1 ;  /* 0x0000334052027816 */ /* 0x000fe40000000001 */
[----:B------:R-:W-:Y:S02]  /*8c60*/  PRMT R29, R104, 0x3340, R47 ;  /* 0x00003340681d7816 */ /* 0x000fe4000000002f */
[----:B------:R-:W-:Y:S02]  /*8c70*/  LOP3.LUT R106, R106, 0xffff, RZ, 0xc0, !PT ;  /* 0x0000ffff6a6a7812 */ /* 0x000fe400078ec0ff */
        /* <DEDUP_REMOVED lines=8> */
[----:B------:R-:W-:Y:S02]  /*8d00*/  F2FP.SATFINITE.E5M2.F32.PACK_AB_MERGE_C R88, R89, R88, RZ ;  /* 0x000000585958723e */ /* 0x000fe400048060ff */
[----:B------:R-:W-:Y:S02]  /*8d10*/  F2FP.SATFINITE.E5M2.F32.PACK_AB_MERGE_C R92, R93, R92, RZ ;  /* 0x0000005c5d5c723e */ /* 0x000fe400048060ff */
[----:B------:R-:W-:Y:S02]  /*8d20*/  F2FP.SATFINITE.E5M2.F32.PACK_AB_MERGE_C R96, R97, R96, RZ ;  /* 0x000000606160723e */ /* 0x000fe400048060ff */
[----:B------:R-:W-:Y:S02]  /*8d30*/  PRMT R30, R120, 0x3340, R49 ;  /* 0x00003340781e7816 */ /* 0x000fe40000000031 */
[----:B------:R-:W-:-:S02]  /*8d40*/  PRMT R31, R136, 0x3340, R53 ;  /* 0x00003340881f7816 */ /* 0x000fc40000000035 */
[----:B------:R-:W-:Y:S02]  /*8d50*/  PRMT R33, R106, 0x3340, R55 ;  /* 0x000033406a217816 */ /* 0x000fe40000000037 */
[----:B------:R-:W-:Y:S02]  /*8d60*/  LOP3.LUT R88, R88, 0xffff, RZ, 0xc0, !PT ;  /* 0x0000ffff58587812 */ /* 0x000fe400078ec0ff */
[----:B------:R-:W-:Y:S02]  /*8d70*/  LOP3.LUT R43, R92, 0xffff, RZ, 0xc0, !PT ;  /* 0x0000ffff5c2b7812 */ /* 0x000fe400078ec0ff */
[----:B------:R-:W-:Y:S02]  /*8d80*/  LOP3.LUT R96, R96, 0xffff, RZ, 0xc0, !PT ;  /* 0x0000ffff60607812 */ /* 0x000fe400078ec0ff */
[----:B------:R-:W-:Y:S02]  /*8d90*/  F2FP.SATFINITE.E5M2.F32.PACK_AB_MERGE_C R90, R91, R90, RZ ;  /* 0x0000005a5b5a723e */ /* 0x000fe400048060ff */
[----:B------:R-:W-:-:S02]  /*8da0*/  F2FP.SATFINITE.E5M2.F32.PACK_AB_MERGE_C R94, R95, R94, RZ ;  /* 0x0000005e5f5e723e */ /* 0x000fc400048060ff */
[----:B------:R-:W-:Y:S02]  /*8db0*/  F2FP.SATFINITE.E5M2.F32.PACK_AB_MERGE_C R98, R99, R98, RZ ;  /* 0x000000626362723e */ /* 0x000fe400048060ff */
[----:B------:R-:W-:Y:S02]  /*8dc0*/  PRMT R13, R96, 0x3340, R1 ;  /* 0x00003340600d7816 */ /* 0x000fe40000000001 */
[----:B------:R-:W-:Y:S02]  /*8dd0*/  PRMT R28, R88, 0x3340, R43 ;  /* 0x00003340581c7816 */ /* 0x000fe4000000002b */
[----:B------:R-:W-:Y:S02]  /*8de0*/  LOP3.LUT R90, R90, 0xffff, RZ, 0xc0, !PT ;  /* 0x0000ffff5a5a7812 */ /* 0x000fe400078ec0ff */
[----:B------:R-:W-:Y:S02]  /*8df0*/  LOP3.LUT R51, R94, 0xffff, RZ, 0xc0, !PT ;  /* 0x0000ffff5e337812 */ /* 0x000fe400078ec0ff */
[----:B------:R-:W-:-:S02]  /*8e00*/  LOP3.LUT R98, R98, 0xffff, RZ, 0xc0, !PT ;  /* 0x0000ffff62627812 */ /* 0x000fc400078ec0ff */
[----:B------:R-:W-:Y:S02]  /*8e10*/  F2FP.SATFINITE.E5M2.F32.PACK_AB_MERGE_C R122, R123, R122, RZ ;  /* 0x0000007a7b7a723e */ /* 0x000fe400048060ff */
[----:B------:R-:W-:Y:S02]  /*8e20*/  F2FP.SATFINITE.E5M2.F32.PACK_AB_MERGE_C R126, R127, R126, RZ ;  /* 0x0000007e7f7e723e */ /* 0x000fe400048060ff */
[----:B------:R-:W-:Y:S02]  /*8e30*/  F2FP.SATFINITE.E5M2.F32.PACK_AB_MERGE_C R130, R131, R130, RZ ;  /* 0x000000828382723e */ /* 0x000fe400048060ff */
[----:B------:R-:W-:Y:S02]  /*8e40*/  F2FP.SATFINITE.E5M2.F32.PACK_AB_MERGE_C R138, R139, R138, RZ ;  /* 0x0000008a8b8a723e */ /* 0x000fe400048060ff */
[----:B------:R-:W-:Y:S02]  /*8e50*/  F2FP.SATFINITE.E5M2.F32.PACK_AB_MERGE_C R142, R143, R142, RZ ;  /* 0x0000008e8f8e723e */ /* 0x000fe400048060ff */
[----:B------:R-:W-:-:S02]  /*8e60*/  F2FP.SATFINITE.E5M2.F32.PACK_AB_MERGE_C R146, R147, R146, RZ ;  /* 0x000000929392723e */ /* 0x000fc400048060ff */
[----:B------:R-:W-:Y:S02]  /*8e70*/  PRMT R28, R28, 0x5410, R13 ;  /* 0x000054101c1c7816 */ /* 0x000fe4000000000d */
[----:B------:R-:W-:Y:S02]  /*8e80*/  PRMT R13, R98, 0x3340, R1 ;  /* 0x00003340620d7816 */ /* 0x000fe40000000001 */
[----:B------:R-:W-:Y:S02]  /*8e90*/  PRMT R32, R90, 0x3340, R51 ;  /* 0x000033405a207816 */ /* 0x000fe40000000033 */
[----:B------:R-:W-:Y:S02]  /*8ea0*/  LOP3.LUT R122, R122, 0xffff, RZ, 0xc0, !PT ;  /* 0x0000ffff7a7a7812 */ /* 0x000fe400078ec0ff */
[----:B------:R-:W-:Y:S02]  /*8eb0*/  LOP3.LUT R57, R126, 0xffff, RZ, 0xc0, !PT ;  /* 0x0000ffff7e397812 */ /* 0x000fe400078ec0ff */
[----:B------:R-:W-:-:S02]  /*8ec0*/  LOP3.LUT R130, R130, 0xffff, RZ, 0xc0, !PT ;  /* 0x0000ffff82827812 */ /* 0x000fc400078ec0ff */
[----:B------:R-:W-:Y:S02]  /*8ed0*/  LOP3.LUT R138, R138, 0xffff, RZ, 0xc0, !PT ;  /* 0x0000ffff8a8a7812 */ /* 0x000fe400078ec0ff */
[----:B------:R-:W-:Y:S02]  /*8ee0*/  LOP3.LUT R59, R142, 0xffff, RZ, 0xc0, !PT ;  /* 0x0000ffff8e3b7812 */ /* 0x000fe400078ec0ff */
[----:B------:R-:W-:Y:S02]  /*8ef0*/  LOP3.LUT R146, R146, 0xffff, RZ, 0xc0, !PT ;  /* 0x0000ffff92927812 */ /* 0x000fe400078ec0ff */
[----:B------:R-:W-:Y:S02]  /*8f00*/  PRMT R32, R32, 0x5410, R13 ;  /* 0x0000541020207816 */ /* 0x000fe4000000000d */
[----:B------:R-:W-:Y:S02]  /*8f10*/  PRMT R13, R130, 0x3340, R1 ;  /* 0x00003340820d7816 */ /* 0x000fe40000000001 */
[----:B------:R-:W-:-:S02]  /*8f20*/  PRMT R34, R122, 0x3340, R57 ;  /* 0x000033407a227816 */ /* 0x000fc40000000039 */
[----:B------:R-:W-:Y:S02]  /*8f30*/  PRMT R35, R138, 0x3340, R59 ;  /* 0x000033408a237816 */ /* 0x000fe4000000003b */
[----:B------:R-:W-:Y:S02]  /*8f40*/  PRMT R34, R34, 0x5410, R13 ;  /* 0x0000541022227816 */ /* 0x000fe4000000000d */
[----:B------:R-:W-:Y:S02]  /*8f50*/  SHF.R.U32.HI R13, RZ, 0x8, R56 ;  /* 0x00000008ff0d7819 */ /* 0x000fe40000011638 */
[----:B------:R-:W-:Y:S02]  /*8f60*/  F2FP.SATFINITE.E5M2.F32.PACK_AB_MERGE_C R68, R69, R68, RZ ;  /* 0x000000444544723e */ /* 0x000fe400048060ff */
[----:B------:R-:W-:Y:S02]  /*8f70*/  LOP3.LUT R13, R13, 0xffff, RZ, 0xc0, !PT ;  /* 0x0000ffff0d0d7812 */ /* 0x000fe400078ec0ff */
[----:B------:R-:W-:-:S02]  /*8f80*/  F2FP.SATFINITE.E5M2.F32.PACK_AB_MERGE_C R84, R85, R84, RZ ;  /* 0x000000545554723e */ /* 0x000fc400048060ff */
[----:B------:R-:W-:Y:S02]  /*8f90*/  LOP3.LUT R52, R52, 0xffff, RZ, 0xc0, !PT ;  /* 0x0000ffff34347812 */ /* 0x000fe400078ec0ff */
[----:B------:R-:W-:Y:S02]  /*8fa0*/  LOP3.LUT R84, R84, 0xffff, RZ, 0xc0, !PT ;  /* 0x0000ffff54547812 */ /* 0x000fe400078ec0ff */
[----:B------:R-:W-:Y:S02]  /*8fb0*/  F2FP.SATFINITE.E5M2.F32.PACK_AB_MERGE_C R70, R71, R70, RZ ;  /* 0x000000464746723e */ /* 0x000fe400048060ff */
[----:B------:R-:W-:Y:S02]  /*8fc0*/  F2FP.SATFINITE.E5M2.F32.PACK_AB_MERGE_C R86, R87, R86, RZ ;  /* 0x000000565756723e */ /* 0x000fe400048060ff */
[----:B------:R-:W-:Y:S02]  /*8fd0*/  PRMT R5, R5, 0x4210, R52 ;  /* 0x0000421005057816 */ /* 0x000fe40000000034 */
[----:B------:R-:W-:-:S02]  /*8fe0*/  PRMT R7, R7, 0x4210, R84 ;  /* 0x0000421007077816 */ /* 0x000fc40000000054 */
[----:B------:R-:W-:Y:S02]  /*8ff0*/  LOP3.LUT R54, R54, 0xffff, RZ, 0xc0, !PT ;  /* 0x0000ffff36367812 */ /* 0x000fe400078ec0ff */
[----:B------:R-:W-:Y:S02]  /*9000*/  LOP3.LUT R86, R86, 0xffff, RZ, 0xc0, !PT ;  /* 0x0000ffff56567812 */ /* 0x000fe400078ec0ff */
[----:B------:R-:W-:Y:S02]  /*9010*/  F2FP.SATFINITE.E5M2.F32.PACK_AB_MERGE_C R100, R101, R100, RZ ;  /* 0x000000646564723e */ /* 0x000fe400048060ff */
[----:B------:R-:W-:Y:S02]  /*9020*/  F2FP.SATFINITE.E5M2.F32.PACK_AB_MERGE_C R116, R117, R116, RZ ;  /* 0x000000747574723e */ /* 0x000fe400048060ff */
[----:B------:R-:W-:Y:S02]  /*9030*/  F2FP.SATFINITE.E5M2.F32.PACK_AB_MERGE_C R132, R133, R132, RZ ;  /* 0x000000848584723e */ /* 0x000fe400048060ff */
[----:B--2---:R-:W-:Y:S01]  /*9040*/  LOP3.LUT R8, R0, 0x60, R191, 0xf8, !PT ;  /* 0x0000006000087812 */ /* 0x004fe200078ef8bf */
[----:B------:R-:W-:Y:S01]  /*9050*/  IMAD.U32 R0, RZ, RZ, UR5 ;  /* 0x00000005ff007e24 */ /* 0x000fe2000f8e00ff */
[----:B------:R-:W0:Y:S01]  /*9060*/  S2R R191, SR_TID.X ;  /* 0x0000000000bf7919 */ /* 0x000e220000002100 */
[----:B---3--:R-:W-:Y:S01]  /*9070*/  ISETP.GE.AND P0, PT, R190, UR10, PT ;  /* 0x0000000abe007c0c */ /* 0x008fe2000bf06270 */
[----:B------:R-:W-:Y:S01]  /*9080*/  ULDC UR10, c[0x0][0x244] ;  /* 0x00009100000a7ab9 */ /* 0x000fe20000000800 */
[----:B------:R-:W-:-:S02]  /*9090*/  LOP3.LUT R26, R8, R3, RZ, 0x3c, !PT ;  /* 0x00000003081a7212 */ /* 0x000fc400078e3cff */
[----:B------:R-:W-:Y:S02]  /*90a0*/  PRMT R3, R66, 0x3340, R1 ;  /* 0x0000334042037816 */ /* 0x000fe40000000001 */
[----:B------:R-:W-:Y:S02]  /*90b0*/  F2FP.SATFINITE.E5M2.F32.PACK_AB_MERGE_C R148, R149, R148, RZ ;  /* 0x000000949594723e */ /* 0x000fe400048060ff */
[----:B------:R-:W-:Y:S02]  /*90c0*/  LOP3.LUT R116, R116, 0xffff, RZ, 0xc0, !PT ;  /* 0x0000ffff74747812 */ /* 0x000fe400078ec0ff */
[----:B------:R-:W-:Y:S02]  /*90d0*/  LOP3.LUT R148, R148, 0xffff, RZ, 0xc0, !PT ;  /* 0x0000ffff94947812 */ /* 0x000fe400078ec0ff */
[----:B------:R-:W-:Y:S02]  /*90e0*/  F2FP.SATFINITE.E5M2.F32.PACK_AB_MERGE_C R102, R103, R102, RZ ;  /* 0x000000666766723e */ /* 0x000fe400048060ff */
[----:B------:R-:W-:-:S02]  /*90f0*/  F2FP.SATFINITE.E5M2.F32.PACK_AB_MERGE_C R118, R119, R118, RZ ;  /* 0x000000767776723e */ /* 0x000fc400048060ff */
[----:B------:R-:W-:Y:S02]  /*9100*/  F2FP.SATFINITE.E5M2.F32.PACK_AB_MERGE_C R134, R135, R134, RZ ;  /* 0x000000868786723e */ /* 0x000fe400048060ff */
[----:B------:R-:W-:Y:S02]  /*9110*/  F2FP.SATFINITE.E5M2.F32.PACK_AB_MERGE_C R150, R151, R150, RZ ;  /* 0x000000969796723e */ /* 0x000fe400048060ff */
[----:B------:R-:W-:Y:S02]  /*9120*/  LOP3.LUT R118, R118, 0xffff, RZ, 0xc0, !PT ;  /* 0x0000ffff76767812 */ /* 0x000fe400078ec0ff */
[----:B------:R-:W-:Y:S02]  /*9130*/  LOP3.LUT R150, R150, 0xffff, RZ, 0xc0, !PT ;  /* 0x0000ffff96967812 */ /* 0x000fe400078ec0ff */
[----:B0-----:R-:W-:-:S04]  /*9140*/  SHF.R.U32.HI R191, RZ, 0x6, R191 ;  /* 0x00000006ffbf7819 */ /* 0x001fc800000116bf */
[----:B------:R-:W-:-:S04]  /*9150*/  SGXT.U32 R191, R191, 0x2 ;  /* 0x00000002bfbf781a */ /* 0x000fc80000000000 */
[C-C-:B------:R-:W-:Y:S02]  /*9160*/  LOP3.LUT R10, R0.reuse, 0x20, R191.reuse, 0xfe, !PT ;  /* 0x00000020000a7812 */ /* 0x140fe400078efebf */
[----:B------:R-:W-:Y:S02]  /*9170*/  LOP3.LUT R95, R0, 0x10, R191, 0xfe, !PT ;  /* 0x00000010005f7812 */ /* 0x000fe400078efebf */
[----:B------:R-:W-:Y:S01]  /*9180*/  ISETP.LT.AND P2, PT, R10, UR6, !P0 ;  /* 0x000000060a007c0c */ /* 0x000fe2000c741270 */
[----:B------:R-:W-:Y:S01]  /*9190*/  ULEA UR6, UR7, UR4, 0x4 ;  /* 0x0000000407067291 */ /* 0x000fe2000f8e203f */
[----:B------:R-:W-:Y:S01]  /*91a0*/  PRMT R10, R44, 0x3340, R1 ;  /* 0x000033402c0a7816 */ /* 0x000fe20000000001 */
[----:B------:R-:W-:Y:S01]  /*91b0*/  USHF.R.U32.HI UR7, URZ, 0x2, UR7 ;  /* 0x000000023f077899 */ /* 0x000fe20008011607 */
[----:B------:R-:W-:Y:S02]  /*91c0*/  LOP3.LUT R94, R0, 0x14, R191, 0xfe, !PT ;  /* 0x00000014005e7812 */ /* 0x000fe400078efebf */
[----:B------:R-:W-:-:S02]  /*91d0*/  PRMT R8, R9, 0x5410, R10 ;  /* 0x0000541009087816 */ /* 0x000fc4000000000a */
[----:B------:R-:W-:Y:S02]  /*91e0*/  PRMT R9, R11, 0x5410, R12 ;  /* 0x000054100b097816 */ /* 0x000fe4000000000c */
[----:B------:R-:W-:Y:S02]  /*91f0*/  PRMT R12, R112, 0x3340, R1 ;  /* 0x00003340700c7816 */ /* 0x000fe40000000001 */
[----:B------:R-:W-:Y:S02]  /*9200*/  PRMT R10, R58, 0x3340, R39 ;  /* 0x000033403a0a7816 */ /* 0x000fe40000000027 */
[----:B------:R-:W-:Y:S02]  /*9210*/  PRMT R11, R74, 0x3340, R41 ;  /* 0x000033404a0b7816 */ /* 0x000fe40000000029 */
[----:B------:R-:W-:Y:S02]  /*9220*/  PRMT R10, R10, 0x5410, R3 ;  /* 0x000054100a0a7816 */ /* 0x000fe40000000003 */
[----:B------:R-:W-:-:S02]  /*9230*/  PRMT R11, R11, 0x5410, R2 ;  /* 0x000054100b0b7816 */ /* 0x000fc40000000002 */
[----:B------:R-:W-:Y:S02]  /*9240*/  PRMT R29, R29, 0x5410, R12 ;  /* 0x000054101d1d7816 */ /* 0x000fe4000000000c */
[--C-:B------:R-:W-:Y:S02]  /*9250*/  PRMT R3, R128, 0x3340, R1.reuse ;  /* 0x0000334080037816 */ /* 0x100fe40000000001 */
[--C-:B------:R-:W-:Y:S02]  /*9260*/  PRMT R2, R144, 0x3340, R1.reuse ;  /* 0x0000334090027816 */ /* 0x100fe40000000001 */
[----:B------:R-:W-:Y:S02]  /*9270*/  PRMT R12, R114, 0x3340, R1 ;  /* 0x00003340720c7816 */ /* 0x000fe40000000001 */
[----:B------:R-:W-:Y:S02]  /*9280*/  PRMT R30, R30, 0x5410, R3 ;  /* 0x000054101e1e7816 */ /* 0x000fe40000000003 */
[----:B------:R-:W-:-:S02]  /*9290*/  PRMT R31, R31, 0x5410, R2 ;  /* 0x000054101f1f7816 */ /* 0x000fc40000000002 */
[----:B------:R-:W-:Y:S02]  /*92a0*/  PRMT R33, R33, 0x5410, R12 ;  /* 0x0000541021217816 */ /* 0x000fe4000000000c */
[----:B------:R-:W-:Y:S02]  /*92b0*/  SHF.R.U32.HI R2, RZ, 0x8, R25 ;  /* 0x00000008ff027819 */ /* 0x000fe40000011619 */
[----:B------:R-:W-:Y:S02]  /*92c0*/  SHF.R.U32.HI R3, RZ, 0x8, R14 ;  /* 0x00000008ff037819 */ /* 0x000fe4000001160e */
[----:B------:R-:W-:Y:S02]  /*92d0*/  SHF.R.U32.HI R12, RZ, 0x8, R16 ;  /* 0x00000008ff0c7819 */ /* 0x000fe40000011610 */
[----:B------:R-:W-:Y:S02]  /*92e0*/  LOP3.LUT R3, R3, 0xffff, RZ, 0xc0, !PT ;  /* 0x0000ffff03037812 */ /* 0x000fe400078ec0ff */
[----:B------:R-:W-:-:S02]  /*92f0*/  LOP3.LUT R2, R2, 0xffff, RZ, 0xc0, !PT ;  /* 0x0000ffff02027812 */ /* 0x000fc400078ec0ff */
[----:B------:R-:W-:Y:S02]  /*9300*/  LOP3.LUT R12, R12, 0xffff, RZ, 0xc0, !PT ;  /* 0x0000ffff0c0c7812 */ /* 0x000fe400078ec0ff */
[----:B------:R-:W-:Y:S02]  /*9310*/  PRMT R16, R2, 0x3340, R3 ;  /* 0x0000334002107816 */ /* 0x000fe40000000003 */
[----:B------:R-:W-:Y:S02]  /*9320*/  PRMT R19, R12, 0x3340, R1 ;  /* 0x000033400c137816 */ /* 0x000fe40000000001 */
[----:B------:R-:W-:Y:S02]  /*9330*/  SHF.R.U32.HI R2, RZ, 0x8, R15 ;  /* 0x00000008ff027819 */ /* 0x000fe4000001160f */
[----:B------:R-:W-:Y:S02]  /*9340*/  SHF.R.U32.HI R3, RZ, 0x8, R18 ;  /* 0x00000008ff037819 */ /* 0x000fe40000011612 */
[----:B------:R-:W-:-:S02]  /*9350*/  SHF.R.U32.HI R12, RZ, 0x8, R48 ;  /* 0x00000008ff0c7819 */ /* 0x000fc40000011630 */
[----:B------:R-:W-:Y:S02]  /*9360*/  PRMT R14, R146, 0x3340, R1 ;  /* 0x00003340920e7816 */ /* 0x000fe40000000001 */
[----:B------:R-:W-:Y:S02]  /*9370*/  SHF.R.U32.HI R15, RZ, 0x8, R64 ;  /* 0x00000008ff0f7819 */ /* 0x000fe40000011640 */
[----:B------:R-:W-:Y:S02]  /*9380*/  LOP3.LUT R3, R3, 0xffff, RZ, 0xc0, !PT ;  /* 0x0000ffff03037812 */ /* 0x000fe400078ec0ff */
[----:B------:R-:W-:Y:S02]  /*9390*/  LOP3.LUT R2, R2, 0xffff, RZ, 0xc0, !PT ;  /* 0x0000ffff02027812 */ /* 0x000fe400078ec0ff */
[----:B------:R-:W-:Y:S02]  /*93a0*/  LOP3.LUT R12, R12, 0xffff, RZ, 0xc0, !PT ;  /* 0x0000ffff0c0c7812 */ /* 0x000fe400078ec0ff */
[----:B------:R-:W-:-:S02]  /*93b0*/  PRMT R35, R35, 0x5410, R14 ;  /* 0x0000541023237816 */ /* 0x000fc4000000000e */
[----:B------:R-:W-:Y:S02]  /*93c0*/  SHF.R.U32.HI R14, RZ, 0x8, R21 ;  /* 0x00000008ff0e7819 */ /* 0x000fe40000011615 */
[----:B------:R-:W-:Y:S02]  /*93d0*/  LOP3.LUT R15, R15, 0xffff, RZ, 0xc0, !PT ;  /* 0x0000ffff0f0f7812 */ /* 0x000fe400078ec0ff */
[----:B------:R-:W-:Y:S02]  /*93e0*/  PRMT R18, R2, 0x3340, R3 ;  /* 0x0000334002127816 */ /* 0x000fe40000000003 */
[----:B------:R-:W-:Y:S02]  /*93f0*/  PRMT R21, R12, 0x3340, R1 ;  /* 0x000033400c157816 */ /* 0x000fe40000000001 */
[----:B------:R-:W-:Y:S02]  /*9400*/  SHF.R.U32.HI R2, RZ, 0x8, R17 ;  /* 0x00000008ff027819 */ /* 0x000fe40000011611 */
[----:B------:R-:W-:-:S02]  /*9410*/  SHF.R.U32.HI R3, RZ, 0x8, R40 ;  /* 0x00000008ff037819 */ /* 0x000fc40000011628 */
[----:B------:R-:W-:Y:S02]  /*9420*/  SHF.R.U32.HI R12, RZ, 0x8, R44 ;  /* 0x00000008ff0c7819 */ /* 0x000fe4000001162c */
[----:B------:R-:W-:Y:S02]  /*9430*/  LOP3.LUT R14, R14, 0xffff, RZ, 0xc0, !PT ;  /* 0x0000ffff0e0e7812 */ /* 0x000fe400078ec0ff */
[----:B------:R-:W-:Y:S02]  /*9440*/  PRMT R23, R15, 0x3340, R22 ;  /* 0x000033400f177816 */ /* 0x000fe40000000016 */
[----:B------:R-:W-:Y:S02]  /*9450*/  SHF.R.U32.HI R15, RZ, 0x8, R80 ;  /* 0x00000008ff0f7819 */ /* 0x000fe40000011650 */
[----:B------:R-:W-:Y:S02]  /*9460*/  LOP3.LUT R3, R3, 0xffff, RZ, 0xc0, !PT ;  /* 0x0000ffff03037812 */ /* 0x000fe400078ec0ff */
[----:B------:R-:W-:-:S02]  /*9470*/  LOP3.LUT R2, R2, 0xffff, RZ, 0xc0, !PT ;  /* 0x0000ffff02027812 */ /* 0x000fc400078ec0ff */
[----:B------:R-:W-:Y:S02]  /*9480*/  LOP3.LUT R12, R12, 0xffff, RZ, 0xc0, !PT ;  /* 0x0000ffff0c0c7812 */ /* 0x000fe400078ec0ff */
[----:B------:R-:W-:Y:S02]  /*9490*/  PRMT R20, R13, 0x3340, R14 ;  /* 0x000033400d147816 */ /* 0x000fe4000000000e */
[----:B------:R-:W-:Y:S02]  /*94a0*/  SHF.R.U32.HI R13, RZ, 0x8, R72 ;  /* 0x00000008ff0d7819 */ /* 0x000fe40000011648 */
[----:B------:R-:W-:Y:S02]  /*94b0*/  SHF.R.U32.HI R14, RZ, 0x8, R27 ;  /* 0x00000008ff0e7819 */ /* 0x000fe4000001161b */
[----:B------:R-:W-:Y:S02]  /*94c0*/  LOP3.LUT R15, R15, 0xffff, RZ, 0xc0, !PT ;  /* 0x0000ffff0f0f7812 */ /* 0x000fe400078ec0ff */
[----:B------:R-:W-:-:S02]  /*94d0*/  PRMT R27, R2, 0x3340, R3 ;  /* 0x00003340021b7816 */ /* 0x000fc40000000003 */
[----:B------:R-:W-:Y:S02]  /*94e0*/  PRMT R40, R12, 0x3340, R1 ;  /* 0x000033400c287816 */ /* 0x000fe40000000001 */
[----:B------:R-:W-:Y:S02]  /*94f0*/  SHF.R.U32.HI R2, RZ, 0x8, R42 ;  /* 0x00000008ff027819 */ /* 0x000fe4000001162a */
[----:B------:R-:W-:Y:S02]  /*9500*/  SHF.R.U32.HI R3, RZ, 0x8, R37 ;  /* 0x00000008ff037819 */ /* 0x000fe40000011625 */
[----:B------:R-:W-:Y:S02]  /*9510*/  SHF.R.U32.HI R12, RZ, 0x8, R50 ;  /* 0x00000008ff0c7819 */ /* 0x000fe40000011632 */
[----:B------:R-:W-:Y:S02]  /*9520*/  LOP3.LUT R14, R14, 0xffff, RZ, 0xc0, !PT ;  /* 0x0000ffff0e0e7812 */ /* 0x000fe400078ec0ff */
[----:B------:R-:W-:-:S02]  /*9530*/  LOP3.LUT R13, R13, 0xffff, RZ, 0xc0, !PT ;  /* 0x0000ffff0d0d7812 */ /* 0x000fc400078ec0ff */
[----:B------:R-:W-:Y:S02]  /*9540*/  PRMT R25, R15, 0x3340, R152 ;  /* 0x000033400f197816 */ /* 0x000fe40000000098 */
[----:B------:R-:W-:Y:S02]  /*9550*/  SHF.R.U32.HI R15, RZ, 0x8, R66 ;  /* 0x00000008ff0f7819 */ /* 0x000fe40000011642 */
[----:B------:R-:W-:Y:S02]  /*9560*/  LOP3.LUT R3, R3, 0xffff, RZ, 0xc0, !PT ;  /* 0x0000ffff03037812 */ /* 0x000fe400078ec0ff */
[----:B------:R-:W-:Y:S02]  /*9570*/  LOP3.LUT R2, R2, 0xffff, RZ, 0xc0, !PT ;  /* 0x0000ffff02027812 */ /* 0x000fe400078ec0ff */
[----:B------:R-:W-:Y:S02]  /*9580*/  LOP3.LUT R12, R12, 0xffff, RZ, 0xc0, !PT ;  /* 0x0000ffff0c0c7812 */ /* 0x000fe400078ec0ff */
[----:B------:R-:W-:-:S02]  /*9590*/  PRMT R22, R13, 0x3340, R14 ;  /* 0x000033400d167816 */ /* 0x000fc4000000000e */
[----:B------:R-:W-:Y:S02]  /*95a0*/  SHF.R.U32.HI R13, RZ, 0x8, R58 ;  /* 0x00000008ff0d7819 */ /* 0x000fe4000001163a */
[----:B------:R-:W-:Y:S02]  /*95b0*/  SHF.R.U32.HI R14, RZ, 0x8, R39 ;  /* 0x00000008ff0e7819 */ /* 0x000fe40000011627 */
[----:B------:R-:W-:Y:S02]  /*95c0*/  LOP3.LUT R15, R15, 0xffff, RZ, 0xc0, !PT ;  /* 0x0000ffff0f0f7812 */ /* 0x000fe400078ec0ff */
[----:B------:R-:W-:Y:S02]  /*95d0*/  PRMT R37, R2, 0x3340, R3 ;  /* 0x0000334002257816 */ /* 0x000fe40000000003 */
[----:B------:R-:W-:Y:S02]  /*95e0*/  PRMT R42, R12, 0x3340, R1 ;  /* 0x000033400c2a7816 */ /* 0x000fe40000000001 */
[----:B------:R-:W-:-:S02]  /*95f0*/  SHF.R.U32.HI R2, RZ, 0x8, R74 ;  /* 0x00000008ff027819 */ /* 0x000fc4000001164a */
[----:B------:R-:W-:Y:S02]  /*9600*/  SHF.R.U32.HI R3, RZ, 0x8, R41 ;  /* 0x00000008ff037819 */ /* 0x000fe40000011629 */
[----:B------:R-:W-:Y:S02]  /*9610*/  SHF.R.U32.HI R12, RZ, 0x8, R82 ;  /* 0x00000008ff0c7819 */ /* 0x000fe40000011652 */
[----:B------:R-:W-:Y:S02]  /*9620*/  LOP3.LUT R14, R14, 0xffff, RZ, 0xc0, !PT ;  /* 0x0000ffff0e0e7812 */ /* 0x000fe400078ec0ff */
[----:B------:R-:W-:Y:S02]  /*9630*/  LOP3.LUT R13, R13, 0xffff, RZ, 0xc0, !PT ;  /* 0x0000ffff0d0d7812 */ /* 0x000fe400078ec0ff */
[----:B------:R-:W-:Y:S02]  /*9640*/  PRMT R152, R15, 0x3340, R152 ;  /* 0x000033400f987816 */ /* 0x000fe40000000098 */
[----:B------:R-:W-:-:S02]  /*9650*/  SHF.R.U32.HI R15, RZ, 0x8, R96 ;  /* 0x00000008ff0f7819 */ /* 0x000fc40000011660 */
[----:B------:R-:W-:Y:S02]  /*9660*/  LOP3.LUT R3, R3, 0xffff, RZ, 0xc0, !PT ;  /* 0x0000ffff03037812 */ /* 0x000fe400078ec0ff */
[----:B------:R-:W-:Y:S02]  /*9670*/  LOP3.LUT R2, R2, 0xffff, RZ, 0xc0, !PT ;  /* 0x0000ffff02027812 */ /* 0x000fe400078ec0ff */
[----:B------:R-:W-:Y:S02]  /*9680*/  LOP3.LUT R12, R12, 0xffff, RZ, 0xc0, !PT ;  /* 0x0000ffff0c0c7812 */ /* 0x000fe400078ec0ff */
[----:B------:R-:W-:Y:S02]  /*9690*/  PRMT R39, R13, 0x3340, R14 ;  /* 0x000033400d277816 */ /* 0x000fe4000000000e */
[----:B------:R-:W-:Y:S02]  /*96a0*/  SHF.R.U32.HI R13, RZ, 0x8, R88 ;  /* 0x00000008ff0d7819 */ /* 0x000fe40000011658 */
[----:B------:R-:W-:-:S02]  /*96b0*/  SHF.R.U32.HI R14, RZ, 0x8, R43 ;  /* 0x00000008ff0e7819 */ /* 0x000fc4000001162b */
[----:B------:R-:W-:Y:S02]  /*96c0*/  LOP3.LUT R15, R15, 0xffff, RZ, 0xc0, !PT ;  /* 0x0000ffff0f0f7812 */ /* 0x000fe400078ec0ff */
[----:B------:R-:W-:Y:S02]  /*96d0*/  PRMT R41, R2, 0x3340, R3 ;  /* 0x0000334002297816 */ /* 0x000fe40000000003 */
[----:B------:R-:W-:Y:S02]  /*96e0*/  PRMT R44, R12, 0x3340, R1 ;  /* 0x000033400c2c7816 */ /* 0x000fe40000000001 */
[----:B------:R-:W-:Y:S02]  /*96f0*/  SHF.R.U32.HI R2, RZ, 0x8, R104 ;  /* 0x00000008ff027819 */ /* 0x000fe40000011668 */
[----:B------:R-:W-:Y:S02]  /*9700*/  SHF.R.U32.HI R3, RZ, 0x8, R47 ;  /* 0x00000008ff037819 */ /* 0x000fe4000001162f */
[----:B------:R-:W-:-:S02]  /*9710*/  SHF.R.U32.HI R12, RZ, 0x8, R112 ;  /* 0x00000008ff0c7819 */ /* 0x000fc40000011670 */
[----:B------:R-:W-:Y:S02]  /*9720*/  LOP3.LUT R14, R14, 0xffff, RZ, 0xc0, !PT ;  /* 0x0000ffff0e0e7812 */ /* 0x000fe400078ec0ff */
        /* <DEDUP_REMOVED lines=15> */
[----:B------:R-:W-:Y:S02]  /*9820*/  SHF.R.U32.HI R12, RZ, 0x8, R98 ;  /* 0x00000008ff0c7819 */ /* 0x000fe40000011662 */
[----:B------:R-:W-:-:S02]  /*9830*/  LOP3.LUT R14, R14, 0xffff, RZ, 0xc0, !PT ;  /* 0x0000ffff0e0e7812 */ /* 0x000fc400078ec0ff */
[----:B------:R-:W-:Y:S02]  /*9840*/  LOP3.LUT R13, R13, 0xffff, RZ, 0xc0, !PT ;  /* 0x0000ffff0d0d7812 */ /* 0x000fe400078ec0ff */
[----:B------:R-:W-:Y:S02]  /*9850*/  LOP3.LUT R56, R15, 0xffff, RZ, 0xc0, !PT ;  /* 0x0000ffff0f387812 */ /* 0x000fe400078ec0ff */
[----:B------:R-:W-:Y:S02]  /*9860*/  LOP3.LUT R3, R3, 0xffff, RZ, 0xc0, !PT ;  /* 0x0000ffff03037812 */ /* 0x000fe400078ec0ff */
[----:B------:R-:W-:Y:S02]  /*9870*/  LOP3.LUT R2, R2, 0xffff, RZ, 0xc0, !PT ;  /* 0x0000ffff02027812 */ /* 0x000fe400078ec0ff */
[----:B------:R-:W-:Y:S02]  /*9880*/  LOP3.LUT R12, R12, 0xffff, RZ, 0xc0, !PT ;  /* 0x0000ffff0c0c7812 */ /* 0x000fe400078ec0ff */
[----:B------:R-:W-:-:S02]  /*9890*/  PRMT R48, R13, 0x3340, R14 ;  /* 0x000033400d307816 */ /* 0x000fc4000000000e */
[----:B------:R-:W-:Y:S02]  /*98a0*/  SHF.R.U32.HI R14, RZ, 0x8, R53 ;  /* 0x00000008ff0e7819 */ /* 0x000fe40000011635 */
[----:B------:R-:W-:Y:S02]  /*98b0*/  PRMT R51, R56, 0x3340, R1 ;  /* 0x0000334038337816 */ /* 0x000fe40000000001 */
[----:B------:R-:W-:Y:S02]  /*98c0*/  PRMT R53, R2, 0x3340, R3 ;  /* 0x0000334002357816 */ /* 0x000fe40000000003 */
[----:B------:R-:W-:Y:S02]  /*98d0*/  PRMT R56, R12, 0x3340, R1 ;  /* 0x000033400c387816 */ /* 0x000fe40000000001 */
[----:B------:R-:W-:Y:S02]  /*98e0*/  SHF.R.U32.HI R13, RZ, 0x8, R136 ;  /* 0x00000008ff0d7819 */ /* 0x000fe40000011688 */
[----:B------:R-:W-:-:S02]  /*98f0*/  SHF.R.U32.HI R2, RZ, 0x8, R106 ;  /* 0x00000008ff027819 */ /* 0x000fc4000001166a */
[----:B------:R-:W-:Y:S02]  /*9900*/  SHF.R.U32.HI R3, RZ, 0x8, R55 ;  /* 0x00000008ff037819 */ /* 0x000fe40000011637 */
[----:B------:R-:W-:Y:S02]  /*9910*/  SHF.R.U32.HI R12, RZ, 0x8, R114 ;  /* 0x00000008ff0c7819 */ /* 0x000fe40000011672 */
[----:B------:R-:W-:Y:S02]  /*9920*/  LOP3.LUT R14, R14, 0xffff, RZ, 0xc0, !PT ;  /* 0x0000ffff0e0e7812 */ /* 0x000fe400078ec0ff */
[----:B------:R-:W-:Y:S02]  /*9930*/  LOP3.LUT R13, R13, 0xffff, RZ, 0xc0, !PT ;  /* 0x0000ffff0d0d7812 */ /* 0x000fe400078ec0ff */
[----:B------:R-:W-:Y:S02]  /*9940*/  LOP3.LUT R3, R3, 0xffff, RZ, 0xc0, !PT ;  /* 0x0000ffff03037812 */ /* 0x000fe400078ec0ff */
[----:B------:R-:W-:-:S02]  /*9950*/  LOP3.LUT R2, R2, 0xffff, RZ, 0xc0, !PT ;  /* 0x0000ffff02027812 */ /* 0x000fc400078ec0ff */
[----:B------:R-:W-:Y:S02]  /*9960*/  LOP3.LUT R12, R12, 0xffff, RZ, 0xc0, !PT ;  /* 0x0000ffff0c0c7812 */ /* 0x000fe400078ec0ff */
[----:B------:R-:W-:Y:S02]  /*9970*/  PRMT R49, R50, 0x3340, R1 ;  /* 0x0000334032317816 */ /* 0x000fe40000000001 */
[----:B------:R-:W-:Y:S02]  /*9980*/  SHF.R.U32.HI R15, RZ, 0x8, R130 ;  /* 0x00000008ff0f7819 */ /* 0x000fe40000011682 */
[----:B------:R-:W-:Y:S02]  /*9990*/  PRMT R50, R13, 0x3340, R14 ;  /* 0x000033400d327816 */ /* 0x000fe4000000000e */
[----:B------:R-:W-:Y:S02]  /*99a0*/  PRMT R55, R2, 0x3340, R3 ;  /* 0x0000334002377816 */ /* 0x000fe40000000003 */
[----:B------:R-:W-:-:S02]  /*99b0*/  PRMT R58, R12, 0x3340, R1 ;  /* 0x000033400c3a7816 */ /* 0x000fc40000000001 */
[----:B------:R-:W-:Y:S02]  /*99c0*/  SHF.R.U32.HI R13, RZ, 0x8, R122 ;  /* 0x00000008ff0d7819 */ /* 0x000fe4000001167a */
[----:B------:R-:W-:Y:S02]  /*99d0*/  SHF.R.U32.HI R14, RZ, 0x8, R57 ;  /* 0x00000008ff0e7819 */ /* 0x000fe40000011639 */
[----:B------:R-:W-:Y:S02]  /*99e0*/  SHF.R.U32.HI R12, RZ, 0x8, R59 ;  /* 0x00000008ff0c7819 */ /* 0x000fe4000001163b */
[----:B------:R-:W-:Y:S02]  /*99f0*/  SHF.R.U32.HI R2, RZ, 0x8, R138 ;  /* 0x00000008ff027819 */ /* 0x000fe4000001168a */
[----:B------:R-:W-:Y:S02]  /*9a00*/  LOP3.LUT R60, R15, 0xffff, RZ, 0xc0, !PT ;  /* 0x0000ffff0f3c7812 */ /* 0x000fe400078ec0ff */
[----:B------:R-:W-:-:S02]  /*9a10*/  LOP3.LUT R3, R36, 0xffff, RZ, 0xc0, !PT ;  /* 0x0000ffff24037812 */ /* 0x000fc400078ec0ff */
[----:B------:R-:W-:Y:S02]  /*9a20*/  LOP3.LUT R15, R68, 0xffff, RZ, 0xc0, !PT ;  /* 0x0000ffff440f7812 */ /* 0x000fe400078ec0ff */
[----:B------:R-:W-:Y:S02]  /*9a30*/  LOP3.LUT R14, R14, 0xffff, RZ, 0xc0, !PT ;  /* 0x0000ffff0e0e7812 */ /* 0x000fe400078ec0ff */
[----:B------:R-:W-:Y:S02]  /*9a40*/  LOP3.LUT R13, R13, 0xffff, RZ, 0xc0, !PT ;  /* 0x0000ffff0d0d7812 */ /* 0x000fe400078ec0ff */
[----:B------:R-:W-:Y:S02]  /*9a50*/  LOP3.LUT R12, R12, 0xffff, RZ, 0xc0, !PT ;  /* 0x0000ffff0c0c7812 */ /* 0x000fe400078ec0ff */
[----:B------:R-:W-:Y:S02]  /*9a60*/  LOP3.LUT R43, R2, 0xffff, RZ, 0xc0, !PT ;  /* 0x0000ffff022b7812 */ /* 0x000fe400078ec0ff */
[----:B------:R-:W-:-:S02]  /*9a70*/  PRMT R4, R4, 0x4210, R3 ;  /* 0x0000421004047816 */ /* 0x000fc40000000003 */
[----:B------:R-:W-:Y:S01]  /*9a80*/  PRMT R6, R6, 0x4210, R15 ;  /* 0x0000421006067816 */ /* 0x000fe2000000000f */
[----:B------:R-:W-:Y:S01]  /*9a90*/  BAR.SYNC.DEFER_BLOCKING 0x0 ;  /* 0x0000000000007b1d */ /* 0x000fe20000010000 */
[----:B------:R-:W-:Y:S02]  /*9aa0*/  PRMT R57, R13, 0x3340, R14 ;  /* 0x000033400d397816 */ /* 0x000fe4000000000e */
[----:B------:R-:W-:Y:S02]  /*9ab0*/  PRMT R12, R43, 0x3340, R12 ;  /* 0x000033402b0c7816 */ /* 0x000fe4000000000c */
[----:B------:R-:W-:Y:S02]  /*9ac0*/  PRMT R37, R37, 0x5410, R42 ;  /* 0x0000541025257816 */ /* 0x000fe4000000002a */
[----:B------:R-:W-:Y:S02]  /*9ad0*/  LOP3.LUT R13, R38, 0xffff, RZ, 0xc0, !PT ;  /* 0x0000ffff260d7812 */ /* 0x000fe400078ec0ff */
[----:B------:R-:W-:-:S02]  /*9ae0*/  LOP3.LUT R17, R70, 0xffff, RZ, 0xc0, !PT ;  /* 0x0000ffff46117812 */ /* 0x000fc400078ec0ff */
[----:B------:R-:W-:Y:S02]  /*9af0*/  PRMT R16, R16, 0x5410, R19 ;  /* 0x0000541010107816 */ /* 0x000fe40000000013 */
[----:B------:R-:W-:Y:S02]  /*9b00*/  PRMT R21, R18, 0x5410, R21 ;  /* 0x0000541012157816 */ /* 0x000fe40000000015 */
[----:B------:R-:W-:Y:S02]  /*9b10*/  PRMT R20, R20, 0x5410, R23 ;  /* 0x0000541014147816 */ /* 0x000fe40000000017 */
[----:B------:R-:W-:Y:S02]  /*9b20*/  PRMT R25, R22, 0x5410, R25 ;  /* 0x0000541016197816 */ /* 0x000fe40000000019 */
[----:B------:R-:W-:Y:S02]  /*9b30*/  PRMT R40, R27, 0x5410, R40 ;  /* 0x000054101b287816 */ /* 0x000fe40000000028 */
[----:B------:R-:W-:-:S02]  /*9b40*/  PRMT R42, R39, 0x5410, R152 ;  /* 0x00005410272a7816 */ /* 0x000fc40000000098 */
[----:B------:R-:W-:Y:S01]  /*9b50*/  PRMT R43, R41, 0x5410, R44 ;  /* 0x00005410292b7816 */ /* 0x000fe2000000002c */
[----:B------:R0:W-:Y:S01]  /*9b60*/  STS.128 [R26+UR6], R4 ;  /* 0x000000041a007988 */ /* 0x0001e20008000c06 */
[----:B------:R-:W-:Y:S02]  /*9b70*/  PRMT R8, R8, 0x4210, R13 ;  /* 0x0000421008087816 */ /* 0x000fe4000000000d */
[----:B------:R-:W-:Y:S02]  /*9b80*/  PRMT R9, R9, 0x4210, R54 ;  /* 0x0000421009097816 */ /* 0x000fe40000000036 */
[----:B------:R-:W-:Y:S02]  /*9b90*/  PRMT R10, R10, 0x4210, R17 ;  /* 0x000042100a0a7816 */ /* 0x000fe40000000011 */
[----:B------:R-:W-:Y:S02]  /*9ba0*/  PRMT R11, R11, 0x4210, R86 ;  /* 0x000042100b0b7816 */ /* 0x000fe40000000056 */
[----:B------:R-:W-:-:S02]  /*9bb0*/  PRMT R40, R40, 0x5210, R13 ;  /* 0x0000521028287816 */ /* 0x000fc4000000000d */
[----:B------:R-:W-:Y:S01]  /*9bc0*/  PRMT R41, R37, 0x5210, R54 ;  /* 0x0000521025297816 */ /* 0x000fe20000000036 */
[----:B------:R-:W-:Y:S01]  /*9bd0*/  STS.128 [R26+UR6+0x80], R8 ;  /* 0x000080081a007988 */ /* 0x000fe20008000c06 */
[----:B------:R-:W-:Y:S02]  /*9be0*/  PRMT R42, R42, 0x5210, R17 ;  /* 0x000052102a2a7816 */ /* 0x000fe40000000011 */
[----:B------:R-:W-:Y:S02]  /*9bf0*/  PRMT R43, R43, 0x5210, R86 ;  /* 0x000052102b2b7816 */ /* 0x000fe40000000056 */
[----:B0-----:R-:W-:Y:S02]  /*9c00*/  PRMT R4, R16, 0x5210, R3 ;  /* 0x0000521010047816 */ /* 0x001fe40000000003 */
[----:B------:R-:W-:Y:S01]  /*9c10*/  PRMT R5, R21, 0x5210, R52 ;  /* 0x0000521015057816 */ /* 0x000fe20000000034 */
[----:B------:R-:W-:Y:S01]  /*9c20*/  STS.128 [R26+UR6+0x480], R40 ;  /* 0x000480281a007988 */ /* 0x000fe20008000c06 */
[----:B------:R-:W-:-:S02]  /*9c30*/  PRMT R6, R20, 0x5210, R15 ;  /* 0x0000521014067816 */ /* 0x000fc4000000000f */
[----:B------:R-:W-:Y:S01]  /*9c40*/  PRMT R7, R25, 0x5210, R84 ;  /* 0x0000521019077816 */ /* 0x000fe20000000054 */
[----:B------:R-:W-:Y:S01]  /*9c50*/  IMAD R25, R190, UR10, RZ ;  /* 0x0000000abe197c24 */ /* 0x000fe2000f8e02ff */
[----:B------:R-:W-:Y:S01]  /*9c60*/  SHF.R.U32.HI R14, RZ, 0x8, R146 ;  /* 0x00000008ff0e7819 */ /* 0x000fe20000011692 */
[----:B------:R-:W0:Y:S01]  /*9c70*/  S2R R190, SR_TID.X ;  /* 0x0000000000be7919 */ /* 0x000e220000002100 */
[----:B------:R-:W-:Y:S01]  /*9c80*/  LOP3.LUT R24, R24, UR7, RZ, 0x3c, !PT ;  /* 0x0000000718187c12 */ /* 0x000fe2000f8e3cff */
[----:B------:R-:W-:Y:S01]  /*9c90*/  ULDC UR7, c[0x0][0x248] ;  /* 0x0000920000077ab9 */ /* 0x000fe20000000800 */
[----:B------:R-:W-:Y:S01]  /*9ca0*/  LOP3.LUT R14, R14, 0xffff, RZ, 0xc0, !PT ;  /* 0x0000ffff0e0e7812 */ /* 0x000fe200078ec0ff */
[----:B------:R-:W-:Y:S01]  /*9cb0*/  STS.128 [R26+UR6+0x400], R4 ;  /* 0x000400041a007988 */ /* 0x000fe20008000c06 */
[----:B------:R-:W-:Y:S01]  /*9cc0*/  LOP3.LUT R3, R24, 0x40, RZ, 0x3c, !PT ;  /* 0x0000004018037812 */ /* 0x000fe200078e3cff */
[----:B------:R-:W-:Y:S01]  /*9cd0*/  ULDC UR10, c[0x0][0x248] ;  /* 0x00009200000a7ab9 */ /* 0x000fe20000000800 */
[----:B------:R-:W-:Y:S01]  /*9ce0*/  PRMT R59, R14, 0x3340, R1 ;  /* 0x000033400e3b7816 */ /* 0x000fe20000000001 */
[----:B------:R-:W-:Y:S01]  /*9cf0*/  BAR.SYNC.DEFER_BLOCKING 0x0 ;  /* 0x0000000000007b1d */ /* 0x000fe20000010000 */
[----:B------:R-:W-:-:S02]  /*9d00*/  PRMT R154, R45, 0x5410, R154 ;  /* 0x000054102d9a7816 */ /* 0x000fc4000000009a */
[----:B------:R-:W-:Y:S02]  /*9d10*/  PRMT R125, R12, 0x5410, R59 ;  /* 0x000054100c7d7816 */ /* 0x000fe4000000003b */
[----:B------:R-:W-:Y:S02]  /*9d20*/  LOP3.LUT R21, R100, 0xffff, RZ, 0xc0, !PT ;  /* 0x0000ffff64157812 */ /* 0x000fe400078ec0ff */
[----:B------:R-:W-:Y:S02]  /*9d30*/  LOP3.LUT R23, R132, 0xffff, RZ, 0xc0, !PT ;  /* 0x0000ffff84177812 */ /* 0x000fe400078ec0ff */
[----:B------:R-:W-:Y:S02]  /*9d40*/  PRMT R39, R46, 0x5410, R47 ;  /* 0x000054102e277816 */ /* 0x000fe4000000002f */
[----:B------:R-:W-:Y:S02]  /*9d50*/  PRMT R60, R60, 0x3340, R1 ;  /* 0x000033403c3c7816 */ /* 0x000fe40000000001 */
[----:B------:R-:W-:-:S02]  /*9d60*/  PRMT R28, R28, 0x4210, R21 ;  /* 0x000042101c1c7816 */ /* 0x000fc40000000015 */
[----:B------:R-:W-:Y:S02]  /*9d70*/  PRMT R29, R29, 0x4210, R116 ;  /* 0x000042101d1d7816 */ /* 0x000fe40000000074 */
[----:B------:R-:W-:Y:S02]  /*9d80*/  PRMT R30, R30, 0x4210, R23 ;  /* 0x000042101e1e7816 */ /* 0x000fe40000000017 */
[----:B------:R-:W-:Y:S02]  /*9d90*/  PRMT R31, R31, 0x4210, R148 ;  /* 0x000042101f1f7816 */ /* 0x000fe40000000094 */
[----:B------:R-:W-:Y:S02]  /*9da0*/  PRMT R20, R154, 0x5210, R21 ;  /* 0x000052109a147816 */ /* 0x000fe40000000015 */
[----:B------:R-:W-:Y:S01]  /*9db0*/  PRMT R22, R48, 0x5410, R49 ;  /* 0x0000541030167816 */ /* 0x000fe20000000031 */
[----:B------:R-:W1:Y:S01]  /*9dc0*/  LDS.128 R16, [R24+UR4] ;  /* 0x0000000418107984 */ /* 0x000e620008000c00 */
[----:B------:R-:W-:-:S02]  /*9dd0*/  PRMT R21, R39, 0x5210, R116 ;  /* 0x0000521027157816 */ /* 0x000fc40000000074 */
[----:B------:R-:W-:Y:S01]  /*9de0*/  PRMT R121, R50, 0x5410, R51 ;  /* 0x0000541032797816 */ /* 0x000fe20000000033 */
[----:B------:R-:W2:Y:S01]  /*9df0*/  LDS.128 R12, [R3+UR4] ;  /* 0x00000004030c7984 */ /* 0x000ea20008000c00 */
[----:B------:R-:W-:Y:S02]  /*9e00*/  PRMT R38, R53, 0x5410, R56 ;  /* 0x0000541035267816 */ /* 0x000fe40000000038 */
[----:B------:R-:W-:Y:S01]  /*9e10*/  PRMT R123, R55, 0x5410, R58 ;  /* 0x00005410377b7816 */ /* 0x000fe2000000003a */
[----:B------:R-:W-:Y:S01]  /*9e20*/  LDS.128 R4, [R24+UR4+0x800] ;  /* 0x0008000418047984 */ /* 0x000fe20008000c00 */
[----:B------:R-:W-:Y:S02]  /*9e30*/  PRMT R122, R57, 0x5410, R60 ;  /* 0x00005410397a7816 */ /* 0x000fe4000000003c */
[----:B------:R-:W-:Y:S01]  /*9e40*/  LOP3.LUT R37, R102, 0xffff, RZ, 0xc0, !PT ;  /* 0x0000ffff66257812 */ /* 0x000fe200078ec0ff */
[----:B------:R-:W-:Y:S01]  /*9e50*/  LDS.128 R8, [R3+UR4+0x800] ;  /* 0x0008000403087984 */ /* 0x000fe20008000c00 */
[----:B------:R-:W-:-:S02]  /*9e60*/  LOP3.LUT R39, R134, 0xffff, RZ, 0xc0, !PT ;  /* 0x0000ffff86277812 */ /* 0x000fc400078ec0ff */
[----:B------:R-:W-:Y:S01]  /*9e70*/  PRMT R22, R22, 0x5210, R23 ;  /* 0x0000521016167816 */ /* 0x000fe20000000017 */
[----:B------:R-:W-:Y:S01]  /*9e80*/  BAR.SYNC.DEFER_BLOCKING 0x0 ;  /* 0x0000000000007b1d */ /* 0x000fe20000010000 */
[----:B------:R-:W-:Y:S02]  /*9e90*/  PRMT R23, R121, 0x5210, R148 ;  /* 0x0000521079177816 */ /* 0x000fe40000000094 */
[----:B------:R-:W-:Y:S02]  /*9ea0*/  PRMT R32, R32, 0x4210, R37 ;  /* 0x0000421020207816 */ /* 0x000fe40000000025 */
[----:B------:R-:W-:Y:S02]  /*9eb0*/  PRMT R33, R33, 0x4210, R118 ;  /* 0x0000421021217816 */ /* 0x000fe40000000076 */
[----:B------:R-:W-:Y:S02]  /*9ec0*/  PRMT R34, R34, 0x4210, R39 ;  /* 0x0000421022227816 */ /* 0x000fe40000000027 */
[----:B------:R-:W-:-:S02]  /*9ed0*/  PRMT R35, R35, 0x4210, R150 ;  /* 0x0000421023237816 */ /* 0x000fc40000000096 */
[----:B------:R-:W-:Y:S02]  /*9ee0*/  LOP3.LUT R27, R191, UR5, RZ, 0xfc, !PT ;  /* 0x00000005bf1b7c12 */ /* 0x000fe4000f8efcff */
[--C-:B------:R-:W-:Y:S02]  /*9ef0*/  LOP3.LUT R36, R0, 0x4, R191.reuse, 0xfe, !PT ;  /* 0x0000000400247812 */ /* 0x100fe400078efebf */
[C---:B------:R-:W-:Y:S01]  /*9f00*/  ISETP.LT.AND P1, PT, R27.reuse, UR11, !P0 ;  /* 0x0000000b1b007c0c */ /* 0x040fe2000c721270 */
[----:B------:R-:W-:Y:S01]  /*9f10*/  IMAD R100, R27, UR7, RZ ;  /* 0x000000071b647c24 */ /* 0x000fe2000f8e02ff */
[C---:B------:R-:W-:Y:S01]  /*9f20*/  IADD3 R2, P3, R25.reuse, UR12, RZ ;  /* 0x0000000c19027c10 */ /* 0x040fe2000ff7e0ff */
[----:B------:R-:W-:Y:S01]  /*9f30*/  ULDC UR11, c[0x0][0x22c] ;  /* 0x00008b00000b7ab9 */ /* 0x000fe20000000800 */
[----:B------:R-:W-:Y:S01]  /*9f40*/  IMAD R27, R36, UR10, RZ ;  /* 0x0000000a241b7c24 */ /* 0x000fe2000f8e02ff */
[----:B0-----:R-:W-:Y:S01]  /*9f50*/  LEA.HI R190, R190, 0xc, RZ, 0x1a ;  /* 0x0000000cbebe7811 */ /* 0x001fe200078fd0ff */
[----:B------:R-:W-:Y:S01]  /*9f60*/  ULDC UR7, c[0x0][0x22c] ;  /* 0x00008b0000077ab9 */ /* 0x000fe20000000800 */
[----:B------:R-:W-:Y:S01]  /*9f70*/  ISETP.LT.AND P5, PT, R36, UR11, !P0 ;  /* 0x0000000b24007c0c */ /* 0x000fe2000c7a1270 */
[----:B------:R-:W-:Y:S01]  /*9f80*/  ULDC UR10, c[0x0][0x22c] ;  /* 0x00008b00000a7ab9 */ /* 0x000fe20000000800 */
[----:B------:R0:W-:Y:S01]  /*9f90*/  STS.128 [R26+UR6], R28 ;  /* 0x0000001c1a007988 */ /* 0x0001e20008000c06 */
[----:B------:R-:W-:Y:S01]  /*9fa0*/  LEA.HI.X.SX32 R25, R25, UR13, 0x1, P3 ;  /* 0x0000000d19197c11 */ /* 0x000fe200098f0eff */
[----:B------:R-:W-:Y:S01]  /*9fb0*/  ULDC UR11, c[0x0][0x22c] ;  /* 0x00008b00000b7ab9 */ /* 0x000fe20000000800 */
[----:B------:R-:W-:Y:S01]  /*9fc0*/  IADD3 R36, P3, R100, R2, RZ ;  /* 0x0000000264247210 */ /* 0x000fe20007f7e0ff */
[----:B------:R3:W-:Y:S01]  /*9fd0*/  STS.128 [R26+UR6+0x400], R20 ;  /* 0x000400141a007988 */ /* 0x0007e20008000c06 */
[----:B-1----:R-:W-:Y:S01]  /*9fe0*/  PRMT R121, R16, 0x7770, RZ ;  /* 0x0000777010797816 */ /* 0x002fe200000000ff */
[----:B------:R-:W-:Y:S01]  /*9ff0*/  ULDC UR12, c[0x0][0x22c] ;  /* 0x00008b00000c7ab9 */ /* 0x000fe20000000800 */
[C-C-:B------:R-:W-:Y:S01]  /*a000*/  LOP3.LUT R96, R0.reuse, 0x8, R191.reuse, 0xfe, !PT ;  /* 0x0000000800607812 */ /* 0x140fe200078efebf */
[----:B------:R1:W-:Y:S01]  /*a010*/  STS.128 [R26+UR6+0x80], R32 ;  /* 0x000080201a007988 */ /* 0x0003e20008000c06 */
[----:B------:R-:W-:-:S02]  /*a020*/  LOP3.LUT R90, R0, 0x24, R191, 0xfe, !PT ;  /* 0x00000024005a7812 */ /* 0x000fc400078efebf */
[C-C-:B------:R-:W-:Y:S02]  /*a030*/  LOP3.LUT R91, R0.reuse, 0x18, R191.reuse, 0xfe, !PT ;  /* 0x00000018005b7812 */ /* 0x140fe400078efebf */
[C-C-:B------:R-:W-:Y:S02]  /*a040*/  LOP3.LUT R86, R0.reuse, 0x30, R191.reuse, 0xfe, !PT ;  /* 0x0000003000567812 */ /* 0x140fe400078efebf */
[----:B------:R-:W-:Y:S02]  /*a050*/  LOP3.LUT R141, R0, 0x34, R191, 0xfe, !PT ;  /* 0x00000034008d7812 */ /* 0x000fe400078efebf */
[----:B0-----:R-:W-:Y:S02]  /*a060*/  PRMT R28, R38, 0x5210, R37 ;  /* 0x00005210261c7816 */ /* 0x001fe40000000025 */
[----:B------:R-:W-:Y:S01]  /*a070*/  PRMT R29, R123, 0x5210, R118 ;  /* 0x000052107b1d7816 */ /* 0x000fe20000000076 */
[----:B---3--:R-:W-:Y:S01]  /*a080*/  VIADD R21, R190, UR5 ;  /* 0x00000005be157c36 */ /* 0x008fe20008000000 */
[----:B------:R-:W-:Y:S01]  /*a090*/  PRMT R30, R122, 0x5210, R39 ;  /* 0x000052107a1e7816 */ /* 0x000fe20000000027 */
[----:B------:R-:W0:Y:S01]  /*a0a0*/  S2R R190, SR_TID.X ;  /* 0x0000000000be7919 */ /* 0x000e220000002100 */
[----:B------:R-:W-:Y:S01]  /*a0b0*/  PRMT R31, R125, 0x5210, R150 ;  /* 0x000052107d1f7816 */ /* 0x000fe20000000096 */
[----:B-1----:R-:W1:Y:S01]  /*a0c0*/  LDC R35, c[0x0][0x248] ;  /* 0x00009200ff237b82 */ /* 0x002e620000000800 */
[----:B------:R-:W-:-:S02]  /*a0d0*/  IADD3 R38, P4, R27, R2, RZ ;  /* 0x000000021b267210 */ /* 0x000fc40007f9e0ff */
[-C--:B------:R-:W-:Y:S01]  /*a0e0*/  LEA.HI.X.SX32 R37, R100, R25.reuse, 0x1, P3 ;  /* 0x0000001964257211 */ /* 0x080fe200018f0eff */
[----:B------:R3:W-:Y:S01]  /*a0f0*/  STS.128 [R26+UR6+0x480], R28 ;  /* 0x0004801c1a007988 */ /* 0x0007e20008000c06 */
[----:B------:R-:W-:Y:S01]  /*a100*/  LEA.HI.X.SX32 R39, R27, R25, 0x1, P4 ;  /* 0x000000191b277211 */ /* 0x000fe200020f0eff */
[----:B------:R-:W-:Y:S01]  /*a110*/  ULDC UR6, c[0x0][0x248] ;  /* 0x0000920000067ab9 */ /* 0x000fe20000000800 */
[C---:B--2---:R-:W-:Y:S01]  /*a120*/  PRMT R27, R12.reuse, 0x7770, RZ ;  /* 0x000077700c1b7816 */ /* 0x044fe200000000ff */
[----:B------:R-:W-:Y:S01]  /*a130*/  BAR.SYNC.DEFER_BLOCKING 0x0 ;  /* 0x0000000000007b1d */ /* 0x000fe20000010000 */
[----:B------:R-:W-:Y:S02]  /*a140*/  PRMT R33, R12, 0x7771, RZ ;  /* 0x000077710c217816 */ /* 0x000fe400000000ff */
[C-C-:B------:R-:W-:Y:S02]  /*a150*/  LOP3.LUT R88, R0.reuse, 0x28, R191.reuse, 0xfe, !PT ;  /* 0x0000002800587812 */ /* 0x140fe400078efebf */
[----:B------:R-:W-:-:S03]  /*a160*/  LOP3.LUT R140, R0, 0x38, R191, 0xfe, !PT ;  /* 0x00000038008c7812 */ /* 0x000fc600078efebf */
[----:B------:R-:W2:Y:S01]  /*a170*/  LDC R32, c[0x0][0x248] ;  /* 0x00009200ff207b82 */ /* 0x000ea20000000800 */
[C-C-:B------:R-:W-:Y:S02]  /*a180*/  LOP3.LUT R139, R0.reuse, 0x40, R191.reuse, 0xfe, !PT ;  /* 0x00000040008b7812 */ /* 0x140fe400078efebf */
[C-C-:B------:R-:W-:Y:S02]  /*a190*/  LOP3.LUT R138, R0.reuse, 0x44, R191.reuse, 0xfe, !PT ;  /* 0x00000044008a7812 */ /* 0x140fe400078efebf */
[----:B------:R-:W-:Y:S02]  /*a1a0*/  LOP3.LUT R137, R0, 0x48, R191, 0xfe, !PT ;  /* 0x0000004800897812 */ /* 0x000fe400078efebf */
[C---:B---3--:R-:W-:Y:S01]  /*a1b0*/  PRMT R31, R16.reuse, 0x7771, RZ ;  /* 0x00007771101f7816 */ /* 0x048fe200000000ff */
[----:B------:R-:W3:Y:S01]  /*a1c0*/  LDC R34, c[0x0][0x248] ;  /* 0x00009200ff227b82 */ /* 0x000ee20000000800 */
[----:B------:R-:W-:Y:S01]  /*a1d0*/  PRMT R29, R16, 0x7772, RZ ;  /* 0x00007772101d7816 */ /* 0x000fe200000000ff */
[----:B-1----:R-:W-:Y:S01]  /*a1e0*/  IMAD R100, R35, 0x20, R100 ;  /* 0x0000002023647824 */ /* 0x002fe200078e0264 */
[----:B------:R-:W-:-:S02]  /*a1f0*/  PRMT R35, R12, 0x7773, RZ ;  /* 0x000077730c237816 */ /* 0x000fc400000000ff */
[C-C-:B------:R-:W-:Y:S02]  /*a200*/  LOP3.LUT R136, R0.reuse, 0x50, R191.reuse, 0xfe, !PT ;  /* 0x0000005000887812 */ /* 0x140fe400078efebf */
[--C-:B------:R-:W-:Y:S02]  /*a210*/  LOP3.LUT R135, R0, 0x54, R191.reuse, 0xfe, !PT ;  /* 0x0000005400877812 */ /* 0x100fe400078efebf */
[----:B0-----:R-:W-:Y:S01]  /*a220*/  LEA.HI R190, R190, 0x1c, RZ, 0x1a ;  /* 0x0000001cbebe7811 */ /* 0x001fe200078fd0ff */
[----:B------:R0:W-:Y:S01]  /*a230*/  @P1 STG.E.U8 desc[UR8][R36.64], R121 ;  /* 0x0000007924001986 */ /* 0x0001e2000c101108 */
[C---:B------:R-:W-:Y:S01]  /*a240*/  ISETP.LT.AND P1, PT, R21.reuse, UR10, !P0 ;  /* 0x0000000a15007c0c */ /* 0x040fe2000c721270 */
[----:B------:R-:W-:Y:S01]  /*a250*/  ULDC UR10, c[0x0][0x22c] ;  /* 0x00008b00000a7ab9 */ /* 0x000fe20000000800 */
[----:B------:R-:W-:Y:S01]  /*a260*/  LOP3.LUT R133, R0, 0x58, R191, 0xfe, !PT ;  /* 0x0000005800857812 */ /* 0x000fe200078efebf */
[----:B------:R1:W-:Y:S01]  /*a270*/  @P5 STG.E.U8 desc[UR8][R38.64], R27 ;  /* 0x0000001b26005986 */ /* 0x0003e2000c101108 */
[C---:B------:R-:W-:Y:S01]  /*a280*/  ISETP.LT.AND P5, PT, R96.reuse, UR7, !P0 ;  /* 0x0000000760007c0c */ /* 0x040fe2000c7a1270 */
[----:B------:R-:W-:Y:S01]  /*a290*/  IMAD R96, R96, UR6, RZ ;  /* 0x0000000660607c24 */ /* 0x000fe2000f8e02ff */
[----:B------:R-:W-:Y:S01]  /*a2a0*/  ULDC UR6, c[0x0][0x248] ;  /* 0x0000920000067ab9 */ /* 0x000fe20000000800 */
[----:B------:R-:W-:Y:S01]  /*a2b0*/  ULDC UR7, c[0x0][0x248] ;  /* 0x0000920000077ab9 */ /* 0x000fe20000000800 */
[----:B------:R-:W-:Y:S01]  /*a2c0*/  IMAD R23, R21, UR6, RZ ;  /* 0x0000000615177c24 */ /* 0x000fe2000f8e02ff */
[----:B------:R-:W-:Y:S01]  /*a2d0*/  ULDC UR6, c[0x0][0x22c] ;  /* 0x00008b0000067ab9 */ /* 0x000fe20000000800 */
[-C--:B------:R-:W-:Y:S01]  /*a2e0*/  IADD3 R20, P3, R96, R2.reuse, RZ ;  /* 0x0000000260147210 */ /* 0x080fe20007f7e0ff */
[----:B------:R-:W-:Y:S01]  /*a2f0*/  VIADD R28, R190, UR5 ;  /* 0x00000005be1c7c36 */ /* 0x000fe20008000000 */
[----:B0-----:R-:W0:Y:S01]  /*a300*/  LDC R37, c[0x0][0x248] ;  /* 0x00009200ff257b82 */ /* 0x001e220000000800 */
[----:B------:R-:W-:-:S02]  /*a310*/  IADD3 R22, P4, R23, R2, RZ ;  /* 0x0000000217167210 */ /* 0x000fc40007f9e0ff */
[-C--:B------:R-:W-:Y:S02]  /*a320*/  LEA.HI.X.SX32 R21, R96, R25.reuse, 0x1, P3 ;  /* 0x0000001960157211 */ /* 0x080fe400018f0eff */
[C---:B------:R-:W-:Y:S01]  /*a330*/  ISETP.LT.AND P3, PT, R95.reuse, UR11, !P0 ;  /* 0x0000000b5f007c0c */ /* 0x040fe2000c761270 */
[----:B------:R-:W-:Y:S01]  /*a340*/  IMAD R95, R95, UR7, RZ ;  /* 0x000000075f5f7c24 */ /* 0x000fe2000f8e02ff */
[-C--:B------:R-:W-:Y:S01]  /*a350*/  LEA.HI.X.SX32 R23, R23, R25.reuse, 0x1, P4 ;  /* 0x0000001917177211 */ /* 0x080fe200020f0eff */
[----:B------:R4:W-:Y:S01]  /*a360*/  @P5 STG.E.U8 desc[UR8][R20.64], R31 ;  /* 0x0000001f14005986 */ /* 0x0009e2000c101108 */
[----:B------:R-:W-:Y:S01]  /*a370*/  ISETP.LT.AND P5, PT, R90, UR6, !P0 ;  /* 0x000000065a007c0c */ /* 0x000fe2000c7a1270 */
[----:B------:R-:W-:Y:S01]  /*a380*/  ULDC UR6, c[0x0][0x248] ;  /* 0x0000920000067ab9 */ /* 0x000fe20000000800 */
[CC--:B------:R-:W-:Y:S01]  /*a390*/  IADD3 R26, P6, R95.reuse, R2.reuse, RZ ;  /* 0x000000025f1a7210 */ /* 0x0c0fe20007fde0ff */
[----:B------:R2:W-:Y:S01]  /*a3a0*/  @P1 STG.E.U8 desc[UR8][R22.64], R33 ;  /* 0x0000002116001986 */ /* 0x0005e2000c101108 */
[C---:B------:R-:W-:Y:S01]  /*a3b0*/  ISETP.LT.AND P1, PT, R94.reuse, UR10, !P0 ;  /* 0x0000000a5e007c0c */ /* 0x040fe2000c721270 */
[----:B------:R-:W-:Y:S01]  /*a3c0*/  IMAD R94, R94, UR6, RZ ;  /* 0x000000065e5e7c24 */ /* 0x000fe2000f8e02ff */
[----:B-1----:R-:W-:Y:S01]  /*a3d0*/  LEA.HI.X.SX32 R27, R95, R25, 0x1, P6 ;  /* 0x000000195f1b7211 */ /* 0x002fe200030f0eff */
[----:B------:R-:W-:Y:S01]  /*a3e0*/  ULDC UR10, c[0x0][0x22c] ;  /* 0x00008b00000a7ab9 */ /* 0x000fe20000000800 */
[----:B------:R-:W-:Y:S01]  /*a3f0*/  ULDC UR7, c[0x0][0x248] ;  /* 0x0000920000077ab9 */ /* 0x000fe20000000800 */
[----:B------:R-:W-:Y:S01]  /*a400*/  ULDC UR11, c[0x0][0x22c] ;  /* 0x00008b00000b7ab9 */ /* 0x000fe20000000800 */
[----:B------:R-:W-:Y:S01]  /*a410*/  ULDC UR6, c[0x0][0x248] ;  /* 0x0000920000067ab9 */ /* 0x000fe20000000800 */
[----:B----4-:R-:W1:Y:S01]  /*a420*/  LDC R31, c[0x0][0x248] ;  /* 0x00009200ff1f7b82 */ /* 0x010e620000000800 */
[----:B------:R4:W-:Y:S01]  /*a430*/  @P3 STG.E.U8 desc[UR8][R26.64], R29 ;  /* 0x0000001d1a003986 */ /* 0x0009e2000c101108 */
[----:B------:R-:W-:-:S02]  /*a440*/  IADD3 R20, P4, R94, R2, RZ ;  /* 0x000000025e147210 */ /* 0x000fc40007f9e0ff */
[C---:B------:R-:W-:Y:S01]  /*a450*/  ISETP.LT.AND P3, PT, R91.reuse, UR10, !P0 ;  /* 0x0000000a5b007c0c */ /* 0x040fe2000c761270 */
[----:B------:R-:W-:Y:S01]  /*a460*/  IMAD R91, R91, UR7, RZ ;  /* 0x000000075b5b7c24 */ /* 0x000fe2000f8e02ff */
[----:B------:R-:W-:Y:S01]  /*a470*/  LEA.HI.X.SX32 R21, R94, R25, 0x1, P4 ;  /* 0x000000195e157211 */ /* 0x000fe200020f0eff */
[----:B------:R-:W-:Y:S01]  /*a480*/  ULDC UR7, c[0x0][0x22c] ;  /* 0x00008b0000077ab9 */ /* 0x000fe20000000800 */
[C---:B------:R-:W-:Y:S01]  /*a490*/  ISETP.LT.AND P4, PT, R28.reuse, UR11, !P0 ;  /* 0x0000000b1c007c0c */ /* 0x040fe2000c781270 */
[----:B------:R-:W-:Y:S01]  /*a4a0*/  IMAD R28, R28, UR6, RZ ;  /* 0x000000061c1c7c24 */ /* 0x000fe2000f8e02ff */
[----:B--2---:R-:W-:Y:S01]  /*a4b0*/  IADD3 R22, P6, R91, R2, RZ ;  /* 0x000000025b167210 */ /* 0x004fe20007fde0ff */
[----:B------:R-:W2:Y:S01]  /*a4c0*/  LDC R39, c[0x0][0x248] ;  /* 0x00009200ff277b82 */ /* 0x000ea20000000800 */
[----:B------:R-:W-:Y:S01]  /*a4d0*/  PRMT R33, R16, 0x7773, RZ ;  /* 0x0000777310217816 */ /* 0x000fe200000000ff */
[----:B------:R-:W-:Y:S01]  /*a4e0*/  ULDC UR6, c[0x0][0x22c] ;  /* 0x00008b0000067ab9 */ /* 0x000fe20000000800 */
[----:B----4-:R-:W-:-:S02]  /*a4f0*/  PRMT R29, R12, 0x7772, RZ ;  /* 0x000077720c1d7816 */ /* 0x010fc400000000ff */
[-C--:B------:R-:W-:Y:S02]  /*a500*/  LEA.HI.X.SX32 R23, R91, R25.reuse, 0x1, P6 ;  /* 0x000000195b177211 */ /* 0x080fe400030f0eff */
[C---:B------:R-:W-:Y:S01]  /*a510*/  IADD3 R26, P6, R28.reuse, R2, RZ ;  /* 0x000000021c1a7210 */ /* 0x040fe20007fde0ff */
[----:B------:R4:W-:Y:S01]  /*a520*/  @P1 STG.E.U8 desc[UR8][R20.64], R29 ;  /* 0x0000001d14001986 */ /* 0x0009e2000c101108 */
[----:B------:R-:W-:Y:S01]  /*a530*/  LEA.HI R12, R189, UR5, RZ, 0x1a ;  /* 0x00000005bd0c7c11 */ /* 0x000fe2000f8fd0ff */
[----:B------:R-:W-:Y:S01]  /*a540*/  ULDC UR5, c[0x0][0x248] ;  /* 0x0000920000057ab9 */ /* 0x000fe20000000800 */
[----:B------:R-:W-:Y:S01]  /*a550*/  LEA.HI.X.SX32 R27, R28, R25, 0x1, P6 ;  /* 0x000000191c1b7211 */ /* 0x000fe200030f0eff */
[----:B------:R-:W-:Y:S01]  /*a560*/  @P3 STG.E.U8 desc[UR8][R22.64], R33 ;  /* 0x0000002116003986 */ /* 0x000fe2000c101108 */
[----:B-1----:R-:W-:Y:S01]  /*a570*/  IMAD R16, R31, 0x4, R100 ;  /* 0x000000041f107824 */ /* 0x002fe200078e0264 */
[----:B------:R-:W-:Y:S01]  /*a580*/  PRMT R31, R17, 0x7770, RZ ;  /* 0x00007770111f7816 */ /* 0x000fe200000000ff */
[----:B------:R-:W1:Y:S01]  /*a590*/  LDC R91, c[0x0][0x248] ;  /* 0x00009200ff5b7b82 */ /* 0x000e620000000800 */
[----:B------:R0:W-:Y:S01]  /*a5a0*/  @P4 STG.E.U8 desc[UR8][R26.64], R35 ;  /* 0x000000231a004986 */ /* 0x0001e2000c101108 */
[----:B------:R-:W-:Y:S01]  /*a5b0*/  ISETP.LT.AND P3, PT, R86, UR6, !P0 ;  /* 0x0000000656007c0c */ /* 0x000fe2000c761270 */
[----:B------:R-:W-:Y:S01]  /*a5c0*/  ULDC UR6, c[0x0][0x22c] ;  /* 0x00008b0000067ab9 */ /* 0x000fe20000000800 */
[----:B------:R-:W-:-:S02]  /*a5d0*/  ISETP.LT.AND P1, PT, R88, UR12, !P0 ;  /* 0x0000000c58007c0c */ /* 0x000fc4000c721270 */
[CC--:B----4-:R-:W-:Y:S02]  /*a5e0*/  IADD3 R20, P6, R100.reuse, R2.reuse, RZ ;  /* 0x0000000264147210 */ /* 0x0d0fe40007fde0ff */
[----:B------:R-:W-:Y:S01]  /*a5f0*/  ISETP.LT.AND P4, PT, R141, UR6, !P0 ;  /* 0x000000068d007c0c */ /* 0x000fe2000c781270 */
[----:B------:R-:W-:Y:S01]  /*a600*/  ULDC UR6, c[0x0][0x22c] ;  /* 0x00008b0000067ab9 */ /* 0x000fe20000000800 */
[-C--:B------:R-:W-:Y:S01]  /*a610*/  LEA.HI.X.SX32 R21, R100, R25.reuse, 0x1, P6 ;  /* 0x0000001964157211 */ /* 0x080fe200030f0eff */
[----:B------:R-:W4:Y:S01]  /*a620*/  LDC R36, c[0x0][0x248] ;  /* 0x00009200ff247b82 */ /* 0x000f220000000800 */
[CC--:B------:R-:W-:Y:S01]  /*a630*/  IADD3 R28, P6, R16.reuse, R2.reuse, RZ ;  /* 0x00000002101c7210 */ /* 0x0c0fe20007fde0ff */
[----:B0-----:R-:W-:Y:S01]  /*a640*/  IMAD R26, R37, 0x4, R16 ;  /* 0x00000004251a7824 */ /* 0x001fe200078e0210 */
[----:B------:R-:W-:Y:S01]  /*a650*/  PRMT R33, R13, 0x7770, RZ ;  /* 0x000077700d217816 */ /* 0x000fe200000000ff */
[----:B------:R0:W-:Y:S01]  /*a660*/  @P2 STG.E.U8 desc[UR8][R20.64], R31 ;  /* 0x0000001f14002986 */ /* 0x0001e2000c101108 */
[-C--:B------:R-:W-:Y:S01]  /*a670*/  LEA.HI.X.SX32 R29, R16, R25.reuse, 0x1, P6 ;  /* 0x00000019101d7211 */ /* 0x080fe200030f0eff */
[----:B------:R-:W-:Y:S01]  /*a680*/  VIADD R16, R12, 0x2c ;  /* 0x0000002c0c107836 */ /* 0x000fe20000000000 */
[-C--:B------:R-:W-:Y:S01]  /*a690*/  IADD3 R22, P2, R26, R2.reuse, RZ ;  /* 0x000000021a167210 */ /* 0x080fe20007f5e0ff */
[----:B------:R-:W3:Y:S01]  /*a6a0*/  LDC R27, c[0x0][0x248] ;  /* 0x00009200ff1b7b82 */ /* 0x000ee20000000800 */
[----:B------:R-:W-:Y:S01]  /*a6b0*/  LOP3.LUT R131, R0, 0x60, R191, 0xfe, !PT ;  /* 0x0000006000837812 */ /* 0x000fe200078efebf */
[----:B------:R2:W-:Y:S01]  /*a6c0*/  @P5 STG.E.U8 desc[UR8][R28.64], R33 ;  /* 0x000000211c005986 */ /* 0x0005e2000c101108 */
[C---:B------:R-:W-:Y:S01]  /*a6d0*/  ISETP.LT.AND P5, PT, R16.reuse, UR6, !P0 ;  /* 0x0000000610007c0c */ /* 0x040fe2000c7a1270 */
[----:B------:R-:W-:Y:S01]  /*a6e0*/  IMAD R16, R16, UR5, RZ ;  /* 0x0000000510107c24 */ /* 0x000fe2000f8e02ff */
[----:B------:R-:W-:Y:S01]  /*a6f0*/  LEA.HI.X.SX32 R23, R26, R25, 0x1, P2 ;  /* 0x000000191a177211 */ /* 0x000fe200010f0eff */
[----:B------:R-:W-:Y:S01]  /*a700*/  ULDC UR5, c[0x0][0x22c] ;  /* 0x00008b0000057ab9 */ /* 0x000fe20000000800 */
[----:B------:R-:W-:Y:S01]  /*a710*/  ULDC UR6, c[0x0][0x22c] ;  /* 0x00008b0000067ab9 */ /* 0x000fe20000000800 */
[----:B------:R-:W1:Y:S01]  /*a720*/  LDC R35, c[0x0][0x248] ;  /* 0x00009200ff237b82 */ /* 0x000e620000000800 */
[----:B0-----:R-:W-:-:S02]  /*a730*/  IADD3 R20, P6, R16, R2, RZ ;  /* 0x0000000210147210 */ /* 0x001fc40007fde0ff */
[----:B------:R-:W-:Y:S02]  /*a740*/  PRMT R31, R17, 0x7771, RZ ;  /* 0x00007771111f7816 */ /* 0x000fe400000000ff */
[-C--:B------:R-:W-:Y:S01]  /*a750*/  LEA.HI.X.SX32 R21, R16, R25.reuse, 0x1, P6 ;  /* 0x0000001910157211 */ /* 0x080fe200030f0eff */
[----:B--2---:R-:W-:Y:S01]  /*a760*/  IMAD R16, R39, 0x8, R26 ;  /* 0x0000000827107824 */ /* 0x004fe200078e021a */
[----:B------:R-:W-:Y:S01]  /*a770*/  PRMT R29, R13, 0x7771, RZ ;  /* 0x000077710d1d7816 */ /* 0x000fe200000000ff */
[----:B------:R-:W0:Y:S01]  /*a780*/  LDC R37, c[0x0][0x248] ;  /* 0x00009200ff257b82 */ /* 0x000e220000000800 */
[----:B------:R2:W-:Y:S01]  /*a790*/  @P1 STG.E.U8 desc[UR8][R22.64], R31 ;  /* 0x0000001f16001986 */ /* 0x0005e2000c101108 */
[----:B------:R-:W-:Y:S01]  /*a7a0*/  ISETP.LT.AND P2, PT, R140, UR5, !P0 ;  /* 0x000000058c007c0c */ /* 0x000fe2000c741270 */
[----:B------:R-:W-:Y:S01]  /*a7b0*/  ULDC UR5, c[0x0][0x22c] ;  /* 0x00008b0000057ab9 */ /* 0x000fe20000000800 */
[C---:B------:R-:W-:Y:S01]  /*a7c0*/  IADD3 R26, P6, R16.reuse, R2, RZ ;  /* 0x00000002101a7210 */ /* 0x040fe20007fde0ff */
[----:B------:R1:W-:Y:S01]  /*a7d0*/  @P5 STG.E.U8 desc[UR8][R20.64], R29 ;  /* 0x0000001d14005986 */ /* 0x0003e2000c101108 */
[----:B------:R-:W-:Y:S01]  /*a7e0*/  ISETP.LT.AND P1, PT, R139, UR5, !P0 ;  /* 0x000000058b007c0c */ /* 0x000fe2000c721270 */
[----:B------:R-:W-:Y:S01]  /*a7f0*/  ULDC UR5, c[0x0][0x22c] ;  /* 0x00008b0000057ab9 */ /* 0x000fe20000000800 */
[----:B---3--:R-:W-:Y:S01]  /*a800*/  IMAD R28, R27, 0x4, R16 ;  /* 0x000000041b1c7824 */ /* 0x008fe200078e0210 */
[----:B------:R-:W3:Y:S01]  /*a810*/  LDC R39, c[0x0][0x248] ;  /* 0x00009200ff277b82 */ /* 0x000ee20000000800 */
[----:B------:R-:W-:Y:S01]  /*a820*/  LEA.HI.X.SX32 R27, R16, R25, 0x1, P6 ;  /* 0x00000019101b7211 */ /* 0x000fe200030f0eff */
[----:B------:R-:W-:Y:S01]  /*a830*/  VIADD R16, R12, 0x3c ;  /* 0x0000003c0c107836 */ /* 0x000fe20000000000 */
[----:B------:R-:W-:-:S02]  /*a840*/  PRMT R33, R13, 0x7772, RZ ;  /* 0x000077720d217816 */ /* 0x000fc400000000ff */
[----:B--2---:R-:W-:Y:S02]  /*a850*/  PRMT R31, R17, 0x7772, RZ ;  /* 0x00007772111f7816 */ /* 0x004fe400000000ff */
[-C--:B------:R-:W-:Y:S02]  /*a860*/  IADD3 R22, P6, R28, R2.reuse, RZ ;  /* 0x000000021c167210 */ /* 0x080fe40007fde0ff */
[----:B------:R-:W-:Y:S01]  /*a870*/  ISETP.LT.AND P5, PT, R138, UR5, !P0 ;  /* 0x000000058a007c0c */ /* 0x000fe2000c7a1270 */
[----:B------:R2:W-:Y:S01]  /*a880*/  @P3 STG.E.U8 desc[UR8][R26.64], R31 ;  /* 0x0000001f1a003986 */ /* 0x0005e2000c101108 */
[-C--:B------:R-:W-:Y:S01]  /*a890*/  LEA.HI.X.SX32 R23, R28, R25.reuse, 0x1, P6 ;  /* 0x000000191c177211 */ /* 0x080fe200030f0eff */
[----:B-1----:R-:W-:Y:S01]  /*a8a0*/  IMAD R28, R35, 0x4, R28 ;  /* 0x00000004231c7824 */ /* 0x002fe200078e021c */
[----:B------:R-:W-:Y:S01]  /*a8b0*/  ULDC UR5, c[0x0][0x248] ;  /* 0x0000920000057ab9 */ /* 0x000fe20000000800 */
[C---:B------:R-:W-:Y:S01]  /*a8c0*/  ISETP.LT.AND P3, PT, R16.reuse, UR6, !P0 ;  /* 0x0000000610007c0c */ /* 0x040fe2000c761270 */
[----:B------:R-:W-:Y:S01]  /*a8d0*/  IMAD R29, R16, UR5, RZ ;  /* 0x00000005101d7c24 */ /* 0x000fe2000f8e02ff */
[----:B------:R1:W-:Y:S01]  /*a8e0*/  @P4 STG.E.U8 desc[UR8][R22.64], R33 ;  /* 0x0000002116004986 */ /* 0x0003e2000c101108 */
[CC--:B------:R-:W-:Y:S01]  /*a8f0*/  IADD3 R20, P4, R28.reuse, R2.reuse, RZ ;  /* 0x000000021c147210 */ /* 0x0c0fe20007f9e0ff */
[----:B------:R-:W4:Y:S01]  /*a900*/  LDC R35, c[0x0][0x248] ;  /* 0x00009200ff237b82 */ /* 0x000f220000000800 */
[----:B------:R-:W-:Y:S01]  /*a910*/  ULDC UR5, c[0x0][0x22c] ;  /* 0x00008b0000057ab9 */ /* 0x000fe20000000800 */
[----:B------:R-:W-:Y:S01]  /*a920*/  IADD3 R16, P6, R29, R2, RZ ;  /* 0x000000021d107210 */ /* 0x000fe20007fde0ff */
[----:B------:R-:W-:Y:S01]  /*a930*/  ULDC UR6, c[0x0][0x22c] ;  /* 0x00008b0000067ab9 */ /* 0x000fe20000000800 */
[----:B------:R-:W-:Y:S01]  /*a940*/  LEA.HI.X.SX32 R21, R28, R25, 0x1, P4 ;  /* 0x000000191c157211 */ /* 0x000fe200020f0eff */
[----:B0-----:R-:W-:Y:S01]  /*a950*/  IMAD R28, R37, 0x8, R28 ;  /* 0x00000008251c7824 */ /* 0x001fe200078e021c */
[----:B--2---:R-:W-:-:S02]  /*a960*/  PRMT R27, R17, 0x7773, RZ ;  /* 0x00007773111b7816 */ /* 0x004fc400000000ff */
[----:B------:R-:W0:Y:S01]  /*a970*/  LDC R26, c[0x0][0x248] ;  /* 0x00009200ff1a7b82 */ /* 0x000e220000000800 */
[-C--:B------:R-:W-:Y:S02]  /*a980*/  LEA.HI.X.SX32 R17, R29, R25.reuse, 0x1, P6 ;  /* 0x000000191d117211 */ /* 0x080fe400030f0eff */
[----:B------:R-:W-:Y:S01]  /*a990*/  PRMT R31, R13, 0x7773, RZ ;  /* 0x000077730d1f7816 */ /* 0x000fe200000000ff */
[----:B---3--:R-:W-:Y:S01]  /*a9a0*/  IMAD R13, R39, 0x4, R28 ;  /* 0x00000004270d7824 */ /* 0x008fe200078e021c */
[CC--:B-1----:R-:W-:Y:S01]  /*a9b0*/  IADD3 R22, P6, R28.reuse, R2.reuse, RZ ;  /* 0x000000021c167210 */ /* 0x0c2fe20007fde0ff */
[----:B------:R1:W-:Y:S01]  /*a9c0*/  @P2 STG.E.U8 desc[UR8][R20.64], R27 ;  /* 0x0000001b14002986 */ /* 0x0003e2000c101108 */
[----:B------:R-:W-:Y:S01]  /*a9d0*/  ISETP.LT.AND P4, PT, R137, UR5, !P0 ;  /* 0x0000000589007c0c */ /* 0x000fe2000c781270 */
[----:B------:R-:W2:Y:S01]  /*a9e0*/  LDC R33, c[0x0][0x248] ;  /* 0x00009200ff217b82 */ /* 0x000ea20000000800 */
[----:B------:R-:W-:Y:S01]  /*a9f0*/  LEA.HI.X.SX32 R23, R28, R25, 0x1, P6 ;  /* 0x000000191c177211 */ /* 0x000fe200030f0eff */
[----:B------:R-:W-:Y:S01]  /*aa00*/  ULDC UR5, c[0x0][0x22c] ;  /* 0x00008b0000057ab9 */ /* 0x000fe20000000800 */
[----:B------:R-:W-:Y:S01]  /*aa10*/  PRMT R29, R14, 0x7770, RZ ;  /* 0x000077700e1d7816 */ /* 0x000fe200000000ff */
[----:B------:R3:W-:Y:S01]  /*aa20*/  @P3 STG.E.U8 desc[UR8][R16.64], R31 ;  /* 0x0000001f10003986 */ /* 0x0007e2000c101108 */
[----:B------:R-:W-:Y:S01]  /*aa30*/  ISETP.LT.AND P2, PT, R136, UR5, !P0 ;  /* 0x0000000588007c0c */ /* 0x000fe2000c741270 */
[----:B------:R-:W-:Y:S01]  /*aa40*/  ULDC UR5, c[0x0][0x22c] ;  /* 0x00008b0000057ab9 */ /* 0x000fe20000000800 */
[----:B------:R-:W-:Y:S01]  /*aa50*/  LOP3.LUT R130, R0, 0x64, R191, 0xfe, !PT ;  /* 0x0000006400827812 */ /* 0x000fe200078efebf */
[----:B------:R-:W4:Y:S01]  /*aa60*/  LDC R28, c[0x0][0x248] ;  /* 0x00009200ff1c7b82 */ /* 0x000f220000000800 */
[----:B------:R-:W-:Y:S01]  /*aa70*/  ISETP.LT.AND P3, PT, R135, UR5, !P0 ;  /* 0x0000000587007c0c */ /* 0x000fe2000c761270 */
[----:B------:R-:W-:Y:S01]  /*aa80*/  ULDC UR5, c[0x0][0x248] ;  /* 0x0000920000057ab9 */ /* 0x000fe20000000800 */
[----:B-1----:R-:W-:-:S02]  /*aa90*/  IADD3 R20, P6, R13, R2, RZ ;  /* 0x000000020d147210 */ /* 0x002fc40007fde0ff */
[----:B------:R-:W-:Y:S02]  /*aaa0*/  PRMT R27, R18, 0x7770, RZ ;  /* 0x00007770121b7816 */ /* 0x000fe400000000ff */
[-C--:B------:R-:W-:Y:S01]  /*aab0*/  LEA.HI.X.SX32 R21, R13, R25.reuse, 0x1, P6 ;  /* 0x000000190d157211 */ /* 0x080fe200030f0eff */
[----:B0-----:R-:W-:Y:S01]  /*aac0*/  IMAD R26, R26, 0x4, R13 ;  /* 0x000000041a1a7824 */ /* 0x001fe200078e020d */
[----:B---3--:R-:W-:Y:S01]  /*aad0*/  PRMT R31, R14, 0x7772, RZ ;  /* 0x000077720e1f7816 */ /* 0x008fe200000000ff */
[----:B------:R-:W-:Y:S01]  /*aae0*/  VIADD R13, R12, 0x4c ;  /* 0x0000004c0c0d7836 */ /* 0x000fe20000000000 */
[----:B------:R0:W-:Y:S01]  /*aaf0*/  @P1 STG.E.U8 desc[UR8][R22.64], R27 ;  /* 0x0000001b16001986 */ /* 0x0001e2000c101108 */
[--C-:B------:R-:W-:Y:S01]  /*ab00*/  LOP3.LUT R128, R0, 0x70, R191.reuse, 0xfe, !PT ;  /* 0x0000007000807812 */ /* 0x100fe200078efebf */
[----:B------:R-:W1:Y:S01]  /*ab10*/  LDC R37, c[0x0][0x248] ;  /* 0x00009200ff257b82 */ /* 0x000e620000000800 */
[C---:B------:R-:W-:Y:S01]  /*ab20*/  IADD3 R16, P1, R26.reuse, R2, RZ ;  /* 0x000000021a107210 */ /* 0x040fe20007f3e0ff */
[----:B------:R3:W-:Y:S01]  /*ab30*/  @P5 STG.E.U8 desc[UR8][R20.64], R29 ;  /* 0x0000001d14005986 */ /* 0x0007e2000c101108 */
[C---:B------:R-:W-:Y:S01]  /*ab40*/  ISETP.LT.AND P5, PT, R13.reuse, UR6, !P0 ;  /* 0x000000060d007c0c */ /* 0x040fe2000c7a1270 */
[----:B------:R-:W-:Y:S01]  /*ab50*/  IMAD R13, R13, UR5, RZ ;  /* 0x000000050d0d7c24 */ /* 0x000fe2000f8e02ff */
[----:B------:R-:W-:Y:S01]  /*ab60*/  LEA.HI.X.SX32 R17, R26, R25, 0x1, P1 ;  /* 0x000000191a117211 */ /* 0x000fe200008f0eff */
[----:B--2---:R-:W-:Y:S01]  /*ab70*/  IMAD R26, R33, 0x8, R26 ;  /* 0x00000008211a7824 */ /* 0x004fe200078e021a */
[----:B------:R-:W-:Y:S01]  /*ab80*/  ULDC UR5, c[0x0][0x22c] ;  /* 0x00008b0000057ab9 */ /* 0x000fe20000000800 */
[----:B------:R-:W2:Y:S01]  /*ab90*/  LDC R33, c[0x0][0x248] ;  /* 0x00009200ff217b82 */ /* 0x000ea20000000800 */
[----:B------:R-:W-:Y:S01]  /*aba0*/  ISETP.LT.AND P1, PT, R133, UR5, !P0 ;  /* 0x0000000585007c0c */ /* 0x000fe2000c721270 */
[----:B------:R-:W-:Y:S01]  /*abb0*/  ULDC UR5, c[0x0][0x22c] ;  /* 0x00008b0000057ab9 */ /* 0x000fe20000000800 */
[----:B0-----:R-:W-:Y:S01]  /*abc0*/  PRMT R27, R18, 0x7771, RZ ;  /* 0x00007771121b7816 */ /* 0x001fe200000000ff */
[----:B------:R-:W-:Y:S01]  /*abd0*/  ULDC UR6, c[0x0][0x22c] ;  /* 0x00008b0000067ab9 */ /* 0x000fe20000000800 */
[----:B------:R-:W-:-:S02]  /*abe0*/  LOP3.LUT R127, R0, 0x74, R191, 0xfe, !PT ;  /* 0x00000074007f7812 */ /* 0x000fc400078efebf */
[CC--:B---3--:R-:W-:Y:S01]  /*abf0*/  IADD3 R20, P6, R13.reuse, R2.reuse, RZ ;  /* 0x000000020d147210 */ /* 0x0c8fe20007fde0ff */
[----:B------:R0:W-:Y:S01]  /*ac00*/  @P4 STG.E.U8 desc[UR8][R16.64], R27 ;  /* 0x0000001b10004986 */ /* 0x0001e2000c101108 */
[----:B------:R-:W-:Y:S01]  /*ac10*/  PRMT R29, R14, 0x7771, RZ ;  /* 0x000077710e1d7816 */ /* 0x000fe200000000ff */
[----:B------:R-:W3:Y:S01]  /*ac20*/  LDC R39, c[0x0][0x248] ;  /* 0x00009200ff277b82 */ /* 0x000ee20000000800 */
[----:B------:R-:W-:Y:S01]  /*ac30*/  LEA.HI.X.SX32 R21, R13, R25, 0x1, P6 ;  /* 0x000000190d157211 */ /* 0x000fe200030f0eff */
[----:B----4-:R-:W-:Y:S01]  /*ac40*/  IMAD R13, R35, 0x4, R26 ;  /* 0x00000004230d7824 */ /* 0x010fe200078e021a */
[----:B------:R-:W-:Y:S01]  /*ac50*/  ISETP.LT.AND P4, PT, R131, UR5, !P0 ;  /* 0x0000000583007c0c */ /* 0x000fe2000c781270 */
[----:B------:R-:W-:Y:S01]  /*ac60*/  ULDC UR5, c[0x0][0x22c] ;  /* 0x00008b0000057ab9 */ /* 0x000fe20000000800 */
[--C-:B------:R-:W-:Y:S01]  /*ac70*/  LOP3.LUT R129, R0, 0x68, R191.reuse, 0xfe, !PT ;  /* 0x0000006800817812 */ /* 0x100fe200078efebf */
[----:B------:R4:W-:Y:S01]  /*ac80*/  @P5 STG.E.U8 desc[UR8][R20.64], R29 ;  /* 0x0000001d14005986 */ /* 0x0009e2000c101108 */
[----:B------:R-:W-:Y:S01]  /*ac90*/  IADD3 R22, P5, R26, R2, RZ ;  /* 0x000000021a167210 */ /* 0x000fe20007fbe0ff */
[----:B------:R-:W1:Y:S01]  /*aca0*/  LDC R35, c[0x0][0x248] ;  /* 0x00009200ff237b82 */ /* 0x000e620000000800 */
[----:B------:R-:W-:-:S02]  /*acb0*/  LOP3.LUT R124, R0, 0x80, R191, 0xfe, !PT ;  /* 0x00000080007c7812 */ /* 0x000fc400078efebf */
[CC--:B0-----:R-:W-:Y:S02]  /*acc0*/  IADD3 R16, P6, R13.reuse, R2.reuse, RZ ;  /* 0x000000020d107210 */ /* 0x0c1fe40007fde0ff */
[-C--:B------:R-:W-:Y:S01]  /*acd0*/  LEA.HI.X.SX32 R23, R26, R25.reuse, 0x1, P5 ;  /* 0x000000191a177211 */ /* 0x080fe200028f0eff */
[----:B------:R-:W-:Y:S01]  /*ace0*/  IMAD R26, R28, 0x4, R13 ;  /* 0x000000041c1a7824 */ /* 0x000fe200078e020d */
[----:B------:R-:W-:Y:S01]  /*acf0*/  PRMT R27, R18, 0x7772, RZ ;  /* 0x00007772121b7816 */ /* 0x000fe200000000ff */
[----:B------:R-:W0:Y:S01]  /*ad00*/  LDC R28, c[0x0][0x248] ;  /* 0x00009200ff1c7b82 */ /* 0x000e220000000800 */
[-C--:B------:R-:W-:Y:S01]  /*ad10*/  LEA.HI.X.SX32 R17, R13, R25.reuse, 0x1, P6 ;  /* 0x000000190d117211 */ /* 0x080fe200030f0eff */
[----:B------:R-:W-:Y:S01]  /*ad20*/  VIADD R13, R12, 0x5c ;  /* 0x0000005c0c0d7836 */ /* 0x000fe20000000000 */
[----:B------:R-:W-:Y:S01]  /*ad30*/  ISETP.LT.AND P5, PT, R130, UR5, !P0 ;  /* 0x0000000582007c0c */ /* 0x000fe2000c7a1270 */
[----:B------:R-:W-:Y:S01]  /*ad40*/  @P2 STG.E.U8 desc[UR8][R22.64], R27 ;  /* 0x0000001b16002986 */ /* 0x000fe2000c101108 */
[----:B------:R-:W-:Y:S01]  /*ad50*/  ULDC UR5, c[0x0][0x248] ;  /* 0x0000920000057ab9 */ /* 0x000fe20000000800 */
[----:B----4-:R-:W-:Y:S01]  /*ad60*/  PRMT R29, R18, 0x7773, RZ ;  /* 0x00007773121d7816 */ /* 0x010fe200000000ff */
[----:B--2---:R-:W-:Y:S01]  /*ad70*/  IMAD R18, R33, 0x8, R26 ;  /* 0x0000000821127824 */ /* 0x004fe200078e021a */
[C---:B------:R-:W-:Y:S01]  /*ad80*/  ISETP.LT.AND P2, PT, R13.reuse, UR6, !P0 ;  /* 0x000000060d007c0c */ /* 0x040fe2000c741270 */
[----:B------:R-:W-:Y:S01]  /*ad90*/  IMAD R13, R13, UR5, RZ ;  /* 0x000000050d0d7c24 */ /* 0x000fe2000f8e02ff */
[----:B------:R2:W-:Y:S01]  /*ada0*/  @P3 STG.E.U8 desc[UR8][R16.64], R31 ;  /* 0x0000001f10003986 */ /* 0x0005e2000c101108 */
[C---:B------:R-:W-:Y:S01]  /*adb0*/  IADD3 R20, P3, R26.reuse, R2, RZ ;  /* 0x000000021a147210 */ /* 0x040fe20007f7e0ff */
[----:B------:R-:W4:Y:S01]  /*adc0*/  LDC R33, c[0x0][0x248] ;  /* 0x00009200ff217b82 */ /* 0x000f220000000800 */
[----:B------:R-:W-:Y:S01]  /*add0*/  ULDC UR5, c[0x0][0x22c] ;  /* 0x00008b0000057ab9 */ /* 0x000fe20000000800 */
[----:B------:R-:W-:Y:S01]  /*ade0*/  ULDC UR6, c[0x0][0x22c] ;  /* 0x00008b0000067ab9 */ /* 0x000fe20000000800 */
[----:B------:R-:W-:-:S02]  /*adf0*/  LEA.HI.X.SX32 R21, R26, R25, 0x1, P3 ;  /* 0x000000191a157211 */ /* 0x000fc400018f0eff */
[----:B------:R-:W-:Y:S01]  /*ae00*/  ISETP.LT.AND P3, PT, R129, UR7, !P0 ;  /* 0x0000000781007c0c */ /* 0x000fe2000c761270 */
[----:B------:R-:W-:Y:S01]  /*ae10*/  ULDC UR7, c[0x0][0x22c] ;  /* 0x00008b0000077ab9 */ /* 0x000fe20000000800 */
[----:B------:R-:W-:Y:S01]  /*ae20*/  LOP3.LUT R120, R0, 0x84, R191, 0xfe, !PT ;  /* 0x0000008400787812 */ /* 0x000fe200078efebf */
[----:B------:R3:W-:Y:S01]  /*ae30*/  @P1 STG.E.U8 desc[UR8][R20.64], R29 ;  /* 0x0000001d14001986 */ /* 0x0007e2000c101108 */
[----:B------:R-:W-:Y:S01]  /*ae40*/  ISETP.LT.AND P1, PT, R128, UR5, !P0 ;  /* 0x0000000580007c0c */ /* 0x000fe2000c721270 */
[----:B------:R-:W-:Y:S01]  /*ae50*/  ULDC UR5, c[0x0][0x22c] ;  /* 0x00008b0000057ab9 */ /* 0x000fe20000000800 */
[CC--:B--2---:R-:W-:Y:S02]  /*ae60*/  IADD3 R16, P6, R13.reuse, R2.reuse, RZ ;  /* 0x000000020d107210 */ /* 0x0c4fe40007fde0ff */
[----:B------:R-:W-:Y:S02]  /*ae70*/  PRMT R31, R14, 0x7773, RZ ;  /* 0x000077730e1f7816 */ /* 0x000fe400000000ff */
[----:B------:R-:W-:Y:S01]  /*ae80*/  LEA.HI.X.SX32 R17, R13, R25, 0x1, P6 ;  /* 0x000000190d117211 */ /* 0x000fe200030f0eff */
[----:B-1----:R-:W-:Y:S01]  /*ae90*/  IMAD R13, R35, 0x4, R18 ;  /* 0x00000004230d7824 */ /* 0x002fe200078e0212 */
[----:B------:R-:W-:-:S02]  /*aea0*/  IADD3 R22, P6, R18, R2, RZ ;  /* 0x0000000212167210 */ /* 0x000fc40007fde0ff */
[----:B------:R-:W-:Y:S01]  /*aeb0*/  PRMT R35, R19, 0x7772, RZ ;  /* 0x0000777213237816 */ /* 0x000fe200000000ff */
[----:B------:R1:W-:Y:S01]  /*aec0*/  @P2 STG.E.U8 desc[UR8][R16.64], R31 ;  /* 0x0000001f10002986 */ /* 0x0003e2000c101108 */
[-C--:B------:R-:W-:Y:S01]  /*aed0*/  IADD3 R26, P2, R13, R2.reuse, RZ ;  /* 0x000000020d1a7210 */ /* 0x080fe20007f5e0ff */
[----:B0-----:R-:W-:Y:S01]  /*aee0*/  IMAD R14, R28, 0x4, R13 ;  /* 0x000000041c0e7824 */ /* 0x001fe200078e020d */
[-C--:B------:R-:W-:Y:S02]  /*aef0*/  LEA.HI.X.SX32 R23, R18, R25.reuse, 0x1, P6 ;  /* 0x0000001912177211 */ /* 0x080fe400030f0eff */
[----:B---3--:R-:W-:Y:S01]  /*af00*/  PRMT R21, R19, 0x7770, RZ ;  /* 0x0000777013157816 */ /* 0x008fe200000000ff */
[----:B----4-:R-:W-:Y:S01]  /*af10*/  IMAD R18, R33, 0x8, R14 ;  /* 0x0000000821127824 */ /* 0x010fe200078e020e */
[-C--:B------:R-:W-:Y:S01]  /*af20*/  LEA.HI.X.SX32 R27, R13, R25.reuse, 0x1, P2 ;  /* 0x000000190d1b7211 */ /* 0x080fe200010f0eff */
[----:B------:R-:W-:Y:S01]  /*af30*/  VIADD R13, R12, 0x6c ;  /* 0x0000006c0c0d7836 */ /* 0x000fe20000000000 */
[----:B------:R-:W-:Y:S01]  /*af40*/  PRMT R29, R15, 0x7770, RZ ;  /* 0x000077700f1d7816 */ /* 0x000fe200000000ff */
[----:B------:R-:W-:Y:S01]  /*af50*/  @P4 STG.E.U8 desc[UR8][R22.64], R21 ;  /* 0x0000001516004986 */ /* 0x000fe2000c101108 */
[----:B------:R-:W-:Y:S01]  /*af60*/  ISETP.LT.AND P2, PT, R127, UR5, !P0 ;  /* 0x000000057f007c0c */ /* 0x000fe2000c741270 */
[----:B------:R-:W-:Y:S01]  /*af70*/  ULDC UR5, c[0x0][0x248] ;  /* 0x0000920000057ab9 */ /* 0x000fe20000000800 */
[CC--:B-1----:R-:W-:Y:S01]  /*af80*/  IADD3 R16, P6, R14.reuse, R2.reuse, RZ ;  /* 0x000000020e107210 */ /* 0x0c2fe20007fde0ff */
[----:B------:R0:W-:Y:S01]  /*af90*/  @P5 STG.E.U8 desc[UR8][R26.64], R29 ;  /* 0x0000001d1a005986 */ /* 0x0001e2000c101108 */
[C---:B------:R-:W-:Y:S01]  /*afa0*/  ISETP.LT.AND P5, PT, R13.reuse, UR6, !P0 ;  /* 0x000000060d007c0c */ /* 0x040fe2000c7a1270 */
[----:B------:R-:W-:Y:S01]  /*afb0*/  IMAD R13, R13, UR5, RZ ;  /* 0x000000050d0d7c24 */ /* 0x000fe2000f8e02ff */
[----:B------:R-:W-:Y:S01]  /*afc0*/  LEA.HI.X.SX32 R17, R14, R25, 0x1, P6 ;  /* 0x000000190e117211 */ /* 0x000fe200030f0eff */
[----:B------:R-:W1:Y:S01]  /*afd0*/  LDS.128 R20, [R24+UR4] ;  /* 0x0000000418147984 */ /* 0x000e620008000c00 */
[----:B------:R-:W-:Y:S01]  /*afe0*/  PRMT R31, R19, 0x7771, RZ ;  /* 0x00007771131f7816 */ /* 0x000fe200000000ff */
[----:B------:R-:W-:Y:S01]  /*aff0*/  IMAD R14, R37, 0x4, R18 ;  /* 0x00000004250e7824 */ /* 0x000fe200078e0212 */
[----:B------:R-:W-:Y:S01]  /*b000*/  PRMT R33, R19, 0x7773, RZ ;  /* 0x0000777313217816 */ /* 0x000fe200000000ff */
[----:B------:R-:W-:Y:S01]  /*b010*/  ULDC UR5, c[0x0][0x22c] ;  /* 0x00008b0000057ab9 */ /* 0x000fe20000000800 */
[----:B------:R-:W-:Y:S01]  /*b020*/  ULDC UR6, c[0x0][0x22c] ;  /* 0x00008b0000067ab9 */ /* 0x000fe20000000800 */
[----:B------:R2:W-:Y:S01]  /*b030*/  @P3 STG.E.U8 desc[UR8][R16.64], R31 ;  /* 0x0000001f10003986 */ /* 0x0005e2000c101108 */
[----:B------:R-:W-:Y:S01]  /*b040*/  ISETP.LT.AND P3, PT, R124, UR5, !P0 ;  /* 0x000000057c007c0c */ /* 0x000fe2000c761270 */
[----:B------:R-:W-:Y:S01]  /*b050*/  ULDC UR5, c[0x0][0x22c] ;  /* 0x00008b0000057ab9 */ /* 0x000fe20000000800 */
[----:B0-----:R-:W-:-:S02]  /*b060*/  IADD3 R26, P6, R13, R2, RZ ;  /* 0x000000020d1a7210 */ /* 0x001fc40007fde0ff */
[----:B------:R-:W-:Y:S02]  /*b070*/  LOP3.LUT R126, R0, 0x78, R191, 0xfe, !PT ;  /* 0x00000078007e7812 */ /* 0x000fe400078efebf */
[-C--:B------:R-:W-:Y:S02]  /*b080*/  LEA.HI.X.SX32 R27, R13, R25.reuse, 0x1, P6 ;  /* 0x000000190d1b7211 */ /* 0x080fe400030f0eff */
[C---:B------:R-:W-:Y:S02]  /*b090*/  IADD3 R28, P6, R18.reuse, R2, RZ ;  /* 0x00000002121c7210 */ /* 0x040fe40007fde0ff */
[----:B------:R-:W-:Y:S01]  /*b0a0*/  PRMT R13, R15, 0x7771, RZ ;  /* 0x000077710f0d7816 */ /* 0x000fe200000000ff */
[----:B--2---:R-:W-:Y:S01]  /*b0b0*/  IMAD R31, R39, 0x4, R14 ;  /* 0x00000004271f7824 */ /* 0x004fe200078e020e */
[----:B------:R-:W-:Y:S01]  /*b0c0*/  LEA.HI.X.SX32 R29, R18, R25, 0x1, P6 ;  /* 0x00000019121d7211 */ /* 0x000fe200030f0eff */
[----:B------:R-:W0:Y:S01]  /*b0d0*/  LDC R39, c[0x0][0x248] ;  /* 0x00009200ff277b82 */ /* 0x000e220000000800 */
[----:B------:R-:W2:Y:S01]  /*b0e0*/  LDS.128 R16, [R3+UR4] ;  /* 0x0000000403107984 */ /* 0x000ea20008000c00 */
[----:B------:R-:W-:Y:S01]  /*b0f0*/  ISETP.LT.AND P4, PT, R126, UR7, !P0 ;  /* 0x000000077e007c0c */ /* 0x000fe2000c781270 */
[----:B------:R-:W-:Y:S01]  /*b100*/  IMAD R32, R32, 0x8, R31 ;  /* 0x0000000820207824 */ /* 0x000fe200078e021f */
[----:B------:R-:W-:Y:S01]  /*b110*/  PRMT R37, R15, 0x7772, RZ ;  /* 0x000077720f257816 */ /* 0x000fe200000000ff */
[----:B------:R3:W-:Y:S01]  /*b120*/  @P5 STG.E.U8 desc[UR8][R26.64], R13 ;  /* 0x0000000d1a005986 */ /* 0x0007e2000c101108 */
[----:B------:R-:W-:Y:S01]  /*b130*/  ISETP.LT.AND P5, PT, R120, UR5, !P0 ;  /* 0x0000000578007c0c */ /* 0x000fe2000c7a1270 */
[----:B------:R-:W-:Y:S01]  /*b140*/  ULDC UR5, c[0x0][0x248] ;  /* 0x0000920000057ab9 */ /* 0x000fe20000000800 */
[C-C-:B------:R-:W-:Y:S01]  /*b150*/  LOP3.LUT R117, R0.reuse, 0x90, R191.reuse, 0xfe, !PT ;  /* 0x0000009000757812 */ /* 0x140fe200078efebf */
[----:B------:R4:W-:Y:S01]  /*b160*/  @P1 STG.E.U8 desc[UR8][R28.64], R35 ;  /* 0x000000231c001986 */ /* 0x0009e2000c101108 */
[C-C-:B------:R-:W-:Y:S01]  /*b170*/  LOP3.LUT R115, R0.reuse, 0x94, R191.reuse, 0xfe, !PT ;  /* 0x0000009400737812 */ /* 0x140fe200078efebf */
[----:B------:R-:W-:Y:S01]  /*b180*/  ULDC UR7, c[0x0][0x22c] ;  /* 0x00008b0000077ab9 */ /* 0x000fe20000000800 */
[----:B------:R-:W-:-:S02]  /*b190*/  LOP3.LUT R119, R0, 0x88, R191, 0xfe, !PT ;  /* 0x0000008800777812 */ /* 0x000fc400078efebf */
[C-C-:B------:R-:W-:Y:S02]  /*b1a0*/  LOP3.LUT R113, R0.reuse, 0xa0, R191.reuse, 0xfe, !PT ;  /* 0x000000a000717812 */ /* 0x140fe400078efebf */
[--C-:B------:R-:W-:Y:S01]  /*b1b0*/  LOP3.LUT R112, R0, 0xa4, R191.reuse, 0xfe, !PT ;  /* 0x000000a400707812 */ /* 0x100fe200078efebf */
[----:B---3--:R-:W-:Y:S01]  /*b1c0*/  VIADD R13, R12, 0x7c ;  /* 0x0000007c0c0d7836 */ /* 0x008fe20000000000 */
[-C--:B------:R-:W-:Y:S02]  /*b1d0*/  IADD3 R26, P1, R14, R2.reuse, RZ ;  /* 0x000000020e1a7210 */ /* 0x080fe40007f3e0ff */
[----:B------:R-:W-:Y:S02]  /*b1e0*/  LOP3.LUT R111, R0, 0xa8, R191, 0xfe, !PT ;  /* 0x000000a8006f7812 */ /* 0x000fe400078efebf */
[-C--:B------:R-:W-:Y:S02]  /*b1f0*/  LEA.HI.X.SX32 R27, R14, R25.reuse, 0x1, P1 ;  /* 0x000000190e1b7211 */ /* 0x080fe400008f0eff */
[C---:B------:R-:W-:Y:S01]  /*b200*/  ISETP.LT.AND P1, PT, R13.reuse, UR6, !P0 ;  /* 0x000000060d007c0c */ /* 0x040fe2000c721270 */
[----:B------:R-:W-:Y:S01]  /*b210*/  IMAD R13, R13, UR5, RZ ;  /* 0x000000050d0d7c24 */ /* 0x000fe2000f8e02ff */
[-C--:B----4-:R-:W-:Y:S01]  /*b220*/  IADD3 R28, P6, R31, R2.reuse, RZ ;  /* 0x000000021f1c7210 */ /* 0x090fe20007fde0ff */
[----:B------:R1:W-:Y:S01]  /*b230*/  @P2 STG.E.U8 desc[UR8][R26.64], R37 ;  /* 0x000000251a002986 */ /* 0x0003e2000c101108 */
[----:B------:R-:W-:Y:S01]  /*b240*/  PRMT R35, R15, 0x7773, RZ ;  /* 0x000077730f237816 */ /* 0x000fe200000000ff */
[----:B------:R-:W-:Y:S01]  /*b250*/  ULDC UR5, c[0x0][0x22c] ;  /* 0x00008b0000057ab9 */ /* 0x000fe20000000800 */
[----:B------:R-:W-:Y:S01]  /*b260*/  LEA.HI.X.SX32 R29, R31, R25, 0x1, P6 ;  /* 0x000000191f1d7211 */ /* 0x000fe200030f0eff */
[----:B------:R-:W-:Y:S01]  /*b270*/  ULDC UR6, c[0x0][0x22c] ;  /* 0x00008b0000067ab9 */ /* 0x000fe20000000800 */
[----:B------:R-:W-:-:S02]  /*b280*/  IADD3 R30, P6, R13, R2, RZ ;  /* 0x000000020d1e7210 */ /* 0x000fc40007fde0ff */
[----:B------:R-:W-:Y:S01]  /*b290*/  ISETP.LT.AND P2, PT, R119, UR7, !P0 ;  /* 0x0000000777007c0c */ /* 0x000fe2000c741270 */
[----:B------:R0:W-:Y:S01]  /*b2a0*/  @P4 STG.E.U8 desc[UR8][R28.64], R33 ;  /* 0x000000211c004986 */ /* 0x0001e2000c101108 */
[-C--:B------:R-:W-:Y:S01]  /*b2b0*/  LEA.HI.X.SX32 R31, R13, R25.reuse, 0x1, P6 ;  /* 0x000000190d1f7211 */ /* 0x080fe200030f0eff */
[----:B------:R-:W-:Y:S01]  /*b2c0*/  VIADD R13, R12, 0x8c ;  /* 0x0000008c0c0d7836 */ /* 0x000fe20000000000 */
[-C--:B------:R-:W-:Y:S01]  /*b2d0*/  IADD3 R14, P6, R32, R2.reuse, RZ ;  /* 0x00000002200e7210 */ /* 0x080fe20007fde0ff */
[----:B------:R-:W-:Y:S01]  /*b2e0*/  ULDC UR7, c[0x0][0x22c] ;  /* 0x00008b0000077ab9 */ /* 0x000fe20000000800 */
[----:B-1----:R-:W-:Y:S01]  /*b2f0*/  PRMT R37, R20, 0x7770, RZ ;  /* 0x0000777014257816 */ /* 0x002fe200000000ff */
[----:B------:R1:W-:Y:S01]  /*b300*/  @P1 STG.E.U8 desc[UR8][R30.64], R35 ;  /* 0x000000231e001986 */ /* 0x0003e2000c101108 */
[-C--:B------:R-:W-:Y:S01]  /*b310*/  LEA.HI.X.SX32 R15, R32, R25.reuse, 0x1, P6 ;  /* 0x00000019200f7211 */ /* 0x080fe200030f0eff */
[----:B------:R-:W-:Y:S01]  /*b320*/  IMAD R32, R91, 0x4, R32 ;  /* 0x000000045b207824 */ /* 0x000fe200078e0220 */
[----:B------:R-:W-:Y:S01]  /*b330*/  ISETP.LT.AND P4, PT, R117, UR5, !P0 ;  /* 0x0000000575007c0c */ /* 0x000fe2000c781270 */
[----:B------:R-:W-:Y:S01]  /*b340*/  ULDC UR5, c[0x0][0x22c] ;  /* 0x00008b0000057ab9 */ /* 0x000fe20000000800 */
[--C-:B------:R-:W-:Y:S01]  /*b350*/  LOP3.LUT R114, R0, 0x98, R191.reuse, 0xfe, !PT ;  /* 0x0000009800727812 */ /* 0x100fe200078efebf */
[----:B0-----:R-:W-:Y:S01]  /*b360*/  IMAD R33, R39, 0x4, R32 ;  /* 0x0000000427217824 */ /* 0x001fe200078e0220 */
[C---:B------:R-:W-:Y:S01]  /*b370*/  IADD3 R26, P6, R32.reuse, R2, RZ ;  /* 0x00000002201a7210 */ /* 0x040fe20007fde0ff */
[----:B------:R0:W-:Y:S01]  /*b380*/  @P3 STG.E.U8 desc[UR8][R14.64], R37 ;  /* 0x000000250e003986 */ /* 0x0001e2000c101108 */
[----:B------:R-:W-:Y:S01]  /*b390*/  ISETP.LT.AND P1, PT, R115, UR5, !P0 ;  /* 0x0000000573007c0c */ /* 0x000fe2000c721270 */
[----:B------:R-:W-:Y:S01]  /*b3a0*/  ULDC UR5, c[0x0][0x248] ;  /* 0x0000920000057ab9 */ /* 0x000fe20000000800 */
[----:B------:R-:W-:Y:S01]  /*b3b0*/  LEA.HI.X.SX32 R27, R32, R25, 0x1, P6 ;  /* 0x00000019201b7211 */ /* 0x000fe200030f0eff */
[----:B-1----:R-:W1:Y:S01]  /*b3c0*/  LDC R30, c[0x0][0x248] ;  /* 0x00009200ff1e7b82 */ /* 0x002e620000000800 */
[C---:B------:R-:W-:Y:S01]  /*b3d0*/  ISETP.LT.AND P3, PT, R13.reuse, UR6, !P0 ;  /* 0x000000060d007c0c */ /* 0x040fe2000c761270 */
[----:B------:R-:W-:Y:S01]  /*b3e0*/  IMAD R13, R13, UR5, RZ ;  /* 0x000000050d0d7c24 */ /* 0x000fe2000f8e02ff */
[----:B------:R-:W-:Y:S01]  /*b3f0*/  PRMT R31, R20, 0x7771, RZ ;  /* 0x00007771141f7816 */ /* 0x000fe200000000ff */
[----:B------:R-:W-:Y:S01]  /*b400*/  ULDC UR5, c[0x0][0x22c] ;  /* 0x00008b0000057ab9 */ /* 0x000fe20000000800 */
[----:B--2---:R-:W-:Y:S01]  /*b410*/  PRMT R35, R16, 0x7771, RZ ;  /* 0x0000777110237816 */ /* 0x004fe200000000ff */
[----:B------:R-:W-:Y:S01]  /*b420*/  ULDC UR6, c[0x0][0x22c] ;  /* 0x00008b0000067ab9 */ /* 0x000fe20000000800 */
[----:B------:R-:W-:Y:S01]  /*b430*/  LOP3.LUT R110, R0, 0xb0, R191, 0xfe, !PT ;  /* 0x000000b0006e7812 */ /* 0x000fe200078efebf */
[----:B------:R-:W2:Y:S01]  /*b440*/  LDC R39, c[0x0][0x248] ;  /* 0x00009200ff277b82 */ /* 0x000ea20000000800 */
[----:B0-----:R-:W-:-:S02]  /*b450*/  PRMT R37, R16, 0x7770, RZ ;  /* 0x0000777010257816 */ /* 0x001fc400000000ff */
[CC--:B------:R-:W-:Y:S02]  /*b460*/  IADD3 R14, P6, R33.reuse, R2.reuse, RZ ;  /* 0x00000002210e7210 */ /* 0x0c0fe40007fde0ff */
[----:B------:R-:W-:Y:S01]  /*b470*/  LOP3.LUT R109, R0, 0xb4, R191, 0xfe, !PT ;  /* 0x000000b4006d7812 */ /* 0x000fe200078efebf */
[----:B------:R0:W-:Y:S01]  /*b480*/  @P5 STG.E.U8 desc[UR8][R26.64], R37 ;  /* 0x000000251a005986 */ /* 0x0001e2000c101108 */
[-C--:B------:R-:W-:Y:S01]  /*b490*/  LEA.HI.X.SX32 R15, R33, R25.reuse, 0x1, P6 ;  /* 0x00000019210f7211 */ /* 0x080fe200030f0eff */
[----:B------:R-:W-:Y:S01]  /*b4a0*/  IMAD R33, R34, 0x8, R33 ;  /* 0x0000000822217824 */ /* 0x000fe200078e0221 */
[CC--:B------:R-:W-:Y:S01]  /*b4b0*/  IADD3 R28, P6, R13.reuse, R2.reuse, RZ ;  /* 0x000000020d1c7210 */ /* 0x0c0fe20007fde0ff */
[----:B------:R-:W3:Y:S01]  /*b4c0*/  LDC R91, c[0x0][0x248] ;  /* 0x00009200ff5b7b82 */ /* 0x000ee20000000800 */
[----:B------:R-:W-:Y:S01]  /*b4d0*/  ISETP.LT.AND P5, PT, R114, UR7, !P0 ;  /* 0x0000000772007c0c */ /* 0x000fe2000c7a1270 */
[----:B------:R4:W-:Y:S01]  /*b4e0*/  @P2 STG.E.U8 desc[UR8][R14.64], R31 ;  /* 0x0000001f0e002986 */ /* 0x0009e2000c101108 */
[----:B------:R-:W-:Y:S01]  /*b4f0*/  LEA.HI.X.SX32 R29, R13, R25, 0x1, P6 ;  /* 0x000000190d1d7211 */ /* 0x000fe200030f0eff */
[----:B------:R-:W-:Y:S01]  /*b500*/  IMAD R13, R36, 0x4, R33 ;  /* 0x00000004240d7824 */ /* 0x000fe200078e0221 */
[----:B------:R-:W-:Y:S01]  /*b510*/  ISETP.LT.AND P2, PT, R113, UR5, !P0 ;  /* 0x0000000571007c0c */ /* 0x000fe2000c741270 */
[----:B------:R-:W-:Y:S01]  /*b520*/  ULDC UR5, c[0x0][0x22c] ;  /* 0x00008b0000057ab9 */ /* 0x000fe20000000800 */
[----:B------:R-:W-:Y:S01]  /*b530*/  LOP3.LUT R107, R0, 0xc0, R191, 0xfe, !PT ;  /* 0x000000c0006b7812 */ /* 0x000fe200078efebf */
[----:B0-----:R-:W0:Y:S01]  /*b540*/  LDC R37, c[0x0][0x248] ;  /* 0x00009200ff257b82 */ /* 0x001e220000000800 */
[----:B------:R4:W-:Y:S01]  /*b550*/  @P3 STG.E.U8 desc[UR8][R28.64], R35 ;  /* 0x000000231c003986 */ /* 0x0009e2000c101108 */
[-C--:B------:R-:W-:Y:S01]  /*b560*/  IADD3 R26, P3, R33, R2.reuse, RZ ;  /* 0x00000002211a7210 */ /* 0x080fe20007f7e0ff */
[----:B-1----:R-:W-:Y:S01]  /*b570*/  IMAD R30, R30, 0x4, R13 ;  /* 0x000000041e1e7824 */ /* 0x002fe200078e020d */
[----:B------:R-:W-:Y:S01]  /*b580*/  LOP3.LUT R106, R0, 0xc4, R191, 0xfe, !PT ;  /* 0x000000c4006a7812 */ /* 0x000fe200078efebf */
[----:B------:R-:W-:Y:S01]  /*b590*/  ULDC UR7, c[0x0][0x22c] ;  /* 0x00008b0000077ab9 */ /* 0x000fe20000000800 */
[----:B----4-:R-:W-:-:S02]  /*b5a0*/  IADD3 R14, P6, R13, R2, RZ ;  /* 0x000000020d0e7210 */ /* 0x010fc40007fde0ff */
[-C--:B------:R-:W-:Y:S02]  /*b5b0*/  LEA.HI.X.SX32 R27, R33, R25.reuse, 0x1, P3 ;  /* 0x00000019211b7211 */ /* 0x080fe400018f0eff */
[----:B------:R-:W-:Y:S02]  /*b5c0*/  PRMT R31, R20, 0x7772, RZ ;  /* 0x00007772141f7816 */ /* 0x000fe400000000ff */
[-C--:B------:R-:W-:Y:S01]  /*b5d0*/  LEA.HI.X.SX32 R15, R13, R25.reuse, 0x1, P6 ;  /* 0x000000190d0f7211 */ /* 0x080fe200030f0eff */
[----:B------:R-:W-:Y:S01]  /*b5e0*/  VIADD R13, R12, 0x9c ;  /* 0x0000009c0c0d7836 */ /* 0x000fe20000000000 */
[----:B------:R-:W-:Y:S01]  /*b5f0*/  PRMT R35, R16, 0x7772, RZ ;  /* 0x0000777210237816 */ /* 0x000fe200000000ff */
[----:B------:R1:W-:Y:S01]  /*b600*/  @P4 STG.E.U8 desc[UR8][R26.64], R31 ;  /* 0x0000001f1a004986 */ /* 0x0003e2000c101108 */
[----:B------:R-:W-:Y:S01]  /*b610*/  ISETP.LT.AND P3, PT, R112, UR5, !P0 ;  /* 0x0000000570007c0c */ /* 0x000fe2000c761270 */
[----:B------:R-:W-:Y:S01]  /*b620*/  ULDC UR5, c[0x0][0x22c] ;  /* 0x00008b0000057ab9 */ /* 0x000fe20000000800 */
[CC--:B------:R-:W-:Y:S01]  /*b630*/  IADD3 R28, P6, R30.reuse, R2.reuse, RZ ;  /* 0x000000021e1c7210 */ /* 0x0c0fe20007fde0ff */
[----:B------:R4:W-:Y:S01]  /*b640*/  @P1 STG.E.U8 desc[UR8][R14.64], R35 ;  /* 0x000000230e001986 */ /* 0x0009e2000c101108 */
[----:B------:R-:W-:Y:S01]  /*b650*/  ISETP.LT.AND P4, PT, R111, UR5, !P0 ;  /* 0x000000056f007c0c */ /* 0x000fe2000c781270 */
[----:B------:R-:W-:Y:S01]  /*b660*/  ULDC UR5, c[0x0][0x248] ;  /* 0x0000920000057ab9 */ /* 0x000fe20000000800 */
[C---:B------:R-:W-:Y:S01]  /*b670*/  ISETP.LT.AND P1, PT, R13.reuse, UR6, !P0 ;  /* 0x000000060d007c0c */ /* 0x040fe2000c721270 */
[----:B------:R-:W-:Y:S01]  /*b680*/  IMAD R13, R13, UR5, RZ ;  /* 0x000000050d0d7c24 */ /* 0x000fe2000f8e02ff */
[----:B------:R-:W-:Y:S01]  /*b690*/  LEA.HI.X.SX32 R29, R30, R25, 0x1, P6 ;  /* 0x000000191e1d7211 */ /* 0x000fe200030f0eff */
[----:B0-----:R-:W-:Y:S01]  /*b6a0*/  IMAD R30, R37, 0x8, R30 ;  /* 0x00000008251e7824 */ /* 0x001fe200078e021e */
[----:B------:R-:W-:Y:S01]  /*b6b0*/  PRMT R33, R20, 0x7773, RZ ;  /* 0x0000777314217816 */ /* 0x000fe200000000ff */
[----:B------:R-:W0:Y:S01]  /*b6c0*/  LDC R37, c[0x0][0x248] ;  /* 0x00009200ff257b82 */ /* 0x000e220000000800 */
[----:B------:R-:W-:Y:S01]  /*b6d0*/  ULDC UR5, c[0x0][0x22c] ;  /* 0x00008b0000057ab9 */ /* 0x000fe20000000800 */
[----:B-1----:R-:W-:Y:S01]  /*b6e0*/  PRMT R31, R21, 0x7770, RZ ;  /* 0x00007770151f7816 */ /* 0x002fe200000000ff */
[----:B------:R-:W-:Y:S01]  /*b6f0*/  ULDC UR6, c[0x0][0x22c] ;  /* 0x00008b0000067ab9 */ /* 0x000fe20000000800 */
[----:B----4-:R-:W-:Y:S01]  /*b700*/  IADD3 R14, P6, R13, R2, RZ ;  /* 0x000000020d0e7210 */ /* 0x010fe20007fde0ff */
[----:B------:R1:W-:Y:S01]  /*b710*/  @P5 STG.E.U8 desc[UR8][R28.64], R33 ;  /* 0x000000211c005986 */ /* 0x0003e2000c101108 */
[----:B------:R-:W-:-:S02]  /*b720*/  PRMT R35, R16, 0x7773, RZ ;  /* 0x0000777310237816 */ /* 0x000fc400000000ff */
[-C--:B------:R-:W-:Y:S01]  /*b730*/  LEA.HI.X.SX32 R15, R13, R25.reuse, 0x1, P6 ;  /* 0x000000190d0f7211 */ /* 0x080fe200030f0eff */
[----:B------:R-:W-:Y:S01]  /*b740*/  VIADD R13, R12, 0xac ;  /* 0x000000ac0c0d7836 */ /* 0x000fe20000000000 */
[-C--:B------:R-:W-:Y:S01]  /*b750*/  IADD3 R26, P6, R30, R2.reuse, RZ ;  /* 0x000000021e1a7210 */ /* 0x080fe20007fde0ff */
[----:B------:R-:W4:Y:S01]  /*b760*/  LDC R20, c[0x0][0x248] ;  /* 0x00009200ff147b82 */ /* 0x000f220000000800 */
[----:B------:R-:W-:Y:S01]  /*b770*/  ISETP.LT.AND P5, PT, R110, UR5, !P0 ;  /* 0x000000056e007c0c */ /* 0x000fe2000c7a1270 */
[----:B------:R-:W-:Y:S01]  /*b780*/  ULDC UR5, c[0x0][0x22c] ;  /* 0x00008b0000057ab9 */ /* 0x000fe20000000800 */
[-C--:B------:R-:W-:Y:S01]  /*b790*/  LEA.HI.X.SX32 R27, R30, R25.reuse, 0x1, P6 ;  /* 0x000000191e1b7211 */ /* 0x080fe200030f0eff */
[----:B--2---:R-:W-:Y:S01]  /*b7a0*/  IMAD R30, R39, 0x4, R30 ;  /* 0x00000004271e7824 */ /* 0x004fe200078e021e */
[----:B------:R2:W-:Y:S01]  /*b7b0*/  @P1 STG.E.U8 desc[UR8][R14.64], R35 ;  /* 0x000000230e001986 */ /* 0x0005e2000c101108 */
[----:B------:R-:W-:Y:S01]  /*b7c0*/  ISETP.LT.AND P1, PT, R109, UR5, !P0 ;  /* 0x000000056d007c0c */ /* 0x000fe2000c721270 */
[----:B------:R-:W-:Y:S01]  /*b7d0*/  ULDC UR5, c[0x0][0x248] ;  /* 0x0000920000057ab9 */ /* 0x000fe20000000800 */
[----:B------:R-:W3:Y:S01]  /*b7e0*/  LDC R39, c[0x0][0x248] ;  /* 0x00009200ff277b82 */ /* 0x000ee20000000800 */
[CC--:B-1----:R-:W-:Y:S01]  /*b7f0*/  IADD3 R28, P6, R30.reuse, R2.reuse, RZ ;  /* 0x000000021e1c7210 */ /* 0x0c2fe20007fde0ff */
[----:B------:R1:W-:Y:S01]  /*b800*/  @P2 STG.E.U8 desc[UR8][R26.64], R31 ;  /* 0x0000001f1a002986 */ /* 0x0003e2000c101108 */
[C---:B------:R-:W-:Y:S01]  /*b810*/  ISETP.LT.AND P2, PT, R13.reuse, UR6, !P0 ;  /* 0x000000060d007c0c */ /* 0x040fe2000c741270 */
[----:B------:R-:W-:Y:S01]  /*b820*/  IMAD R13, R13, UR5, RZ ;  /* 0x000000050d0d7c24 */ /* 0x000fe2000f8e02ff */
[-C--:B------:R-:W-:Y:S01]  /*b830*/  LEA.HI.X.SX32 R29, R30, R25.reuse, 0x1, P6 ;  /* 0x000000191e1d7211 */ /* 0x080fe200030f0eff */
[----:B0-----:R-:W-:Y:S01]  /*b840*/  IMAD R16, R37, 0x4, R30 ;  /* 0x0000000425107824 */ /* 0x001fe200078e021e */
[C---:B------:R-:W-:Y:S01]  /*b850*/  PRMT R33, R17.reuse, 0x7771, RZ ;  /* 0x0000777111217816 */ /* 0x040fe200000000ff */
[----:B------:R-:W0:Y:S01]  /*b860*/  LDC R37, c[0x0][0x248] ;  /* 0x00009200ff257b82 */ /* 0x000e220000000800 */
[----:B--2---:R-:W-:Y:S01]  /*b870*/  PRMT R35, R17, 0x7770, RZ ;  /* 0x0000777011237816 */ /* 0x004fe200000000ff */
[----:B------:R-:W-:Y:S01]  /*b880*/  ULDC UR5, c[0x0][0x22c] ;  /* 0x00008b0000057ab9 */ /* 0x000fe20000000800 */
[----:B------:R-:W-:Y:S01]  /*b890*/  IADD3 R14, P6, R16, R2, RZ ;  /* 0x00000002100e7210 */ /* 0x000fe20007fde0ff */
[----:B------:R-:W-:Y:S01]  /*b8a0*/  ULDC UR6, c[0x0][0x22c] ;  /* 0x00008b0000067ab9 */ /* 0x000fe20000000800 */
[----:B------:R-:W-:Y:S01]  /*b8b0*/  LOP3.LUT R108, R0, 0xb8, R191, 0xfe, !PT ;  /* 0x000000b8006c7812 */ /* 0x000fe200078efebf */
[----:B------:R2:W-:Y:S01]  /*b8c0*/  @P3 STG.E.U8 desc[UR8][R28.64], R35 ;  /* 0x000000231c003986 */ /* 0x0005e2000c101108 */
[----:B------:R-:W-:-:S02]  /*b8d0*/  LEA.HI.X.SX32 R15, R16, R25, 0x1, P6 ;  /* 0x00000019100f7211 */ /* 0x000fc400030f0eff */
[-C--:B-1----:R-:W-:Y:S02]  /*b8e0*/  IADD3 R26, P6, R13, R2.reuse, RZ ;  /* 0x000000020d1a7210 */ /* 0x082fe40007fde0ff */
[----:B------:R-:W-:Y:S02]  /*b8f0*/  PRMT R31, R21, 0x7771, RZ ;  /* 0x00007771151f7816 */ /* 0x000fe400000000ff */
[-C--:B------:R-:W-:Y:S02]  /*b900*/  LEA.HI.X.SX32 R27, R13, R25.reuse, 0x1, P6 ;  /* 0x000000190d1b7211 */ /* 0x080fe400030f0eff */
[----:B------:R-:W-:Y:S01]  /*b910*/  LOP3.LUT R105, R0, 0xc8, R191, 0xfe, !PT ;  /* 0x000000c800697812 */ /* 0x000fe200078efebf */
[----:B---3--:R-:W-:Y:S01]  /*b920*/  IMAD R16, R39, 0x8, R16 ;  /* 0x0000000827107824 */ /* 0x008fe200078e0210 */
[----:B------:R1:W-:Y:S01]  /*b930*/  @P4 STG.E.U8 desc[UR8][R14.64], R31 ;  /* 0x0000001f0e004986 */ /* 0x0003e2000c101108 */
[----:B--2---:R-:W2:Y:S01]  /*b940*/  LDC R35, c[0x0][0x248] ;  /* 0x00009200ff237b82 */ /* 0x004ea20000000800 */
[----:B------:R-:W-:Y:S01]  /*b950*/  ISETP.LT.AND P4, PT, R107, UR5, !P0 ;  /* 0x000000056b007c0c */ /* 0x000fe2000c781270 */
[----:B------:R-:W-:Y:S01]  /*b960*/  IMAD R13, R91, 0x4, R16 ;  /* 0x000000045b0d7824 */ /* 0x000fe200078e0210 */
[----:B------:R3:W-:Y:S01]  /*b970*/  @P2 STG.E.U8 desc[UR8][R26.64], R33 ;  /* 0x000000211a002986 */ /* 0x0007e2000c101108 */
[----:B------:R-:W-:Y:S01]  /*b980*/  IADD3 R28, P2, R16, R2, RZ ;  /* 0x00000002101c7210 */ /* 0x000fe20007f5e0ff */
[----:B------:R-:W-:Y:S01]  /*b990*/  ULDC UR5, c[0x0][0x22c] ;  /* 0x00008b0000057ab9 */ /* 0x000fe20000000800 */
[----:B------:R-:W-:Y:S01]  /*b9a0*/  ISETP.LT.AND P3, PT, R108, UR7, !P0 ;  /* 0x000000076c007c0c */ /* 0x000fe2000c761270 */
[----:B------:R-:W-:Y:S01]  /*b9b0*/  ULDC UR7, c[0x0][0x22c] ;  /* 0x00008b0000077ab9 */ /* 0x000fe20000000800 */
[----:B------:R-:W-:Y:S01]  /*b9c0*/  LEA.HI.X.SX32 R29, R16, R25, 0x1, P2 ;  /* 0x00000019101d7211 */ /* 0x000fe200010f0eff */
[----:B----4-:R-:W-:Y:S01]  /*b9d0*/  IMAD R16, R20, 0x4, R13 ;  /* 0x0000000414107824 */ /* 0x010fe200078e020d */
[----:B------:R-:W-:Y:S01]  /*b9e0*/  ISETP.LT.AND P2, PT, R106, UR5, !P0 ;  /* 0x000000056a007c0c */ /* 0x000fe2000c741270 */
[----:B------:R-:W-:Y:S01]  /*b9f0*/  ULDC UR5, c[0x0][0x22c] ;  /* 0x00008b0000057ab9 */ /* 0x000fe20000000800 */
[----:B-1----:R-:W-:-:S02]  /*ba00*/  PRMT R31, R21, 0x7772, RZ ;  /* 0x00007772151f7816 */ /* 0x002fc400000000ff */
[-C--:B------:R-:W-:Y:S02]  /*ba10*/  IADD3 R14, P6, R13, R2.reuse, RZ ;  /* 0x000000020d0e7210 */ /* 0x080fe40007fde0ff */
[----:B---3--:R-:W-:Y:S01]  /*ba20*/  PRMT R33, R17, 0x7772, RZ ;  /* 0x0000777211217816 */ /* 0x008fe200000000ff */
[----:B------:R1:W-:Y:S01]  /*ba30*/  @P5 STG.E.U8 desc[UR8][R28.64], R31 ;  /* 0x0000001f1c005986 */ /* 0x0003e2000c101108 */
[-C--:B------:R-:W-:Y:S01]  /*ba40*/  LEA.HI.X.SX32 R15, R13, R25.reuse, 0x1, P6 ;  /* 0x000000190d0f7211 */ /* 0x080fe200030f0eff */
[----:B------:R-:W-:Y:S01]  /*ba50*/  VIADD R13, R12, 0xbc ;  /* 0x000000bc0c0d7836 */ /* 0x000fe20000000000 */
[----:B------:R-:W-:Y:S01]  /*ba60*/  ISETP.LT.AND P5, PT, R105, UR5, !P0 ;  /* 0x0000000569007c0c */ /* 0x000fe2000c7a1270 */
[----:B------:R-:W-:Y:S01]  /*ba70*/  ULDC UR5, c[0x0][0x248] ;  /* 0x0000920000057ab9 */ /* 0x000fe20000000800 */
[CC--:B------:R-:W-:Y:S01]  /*ba80*/  IADD3 R26, P6, R16.reuse, R2.reuse, RZ ;  /* 0x00000002101a7210 */ /* 0x0c0fe20007fde0ff */
[----:B------:R3:W-:Y:S01]  /*ba90*/  @P1 STG.E.U8 desc[UR8][R14.64], R33 ;  /* 0x000000210e001986 */ /* 0x0007e2000c101108 */
[C---:B------:R-:W-:Y:S01]  /*baa0*/  ISETP.LT.AND P1, PT, R13.reuse, UR6, !P0 ;  /* 0x000000060d007c0c */ /* 0x040fe2000c721270 */
[----:B------:R-:W-:Y:S01]  /*bab0*/  IMAD R13, R13, UR5, RZ ;  /* 0x000000050d0d7c24 */ /* 0x000fe2000f8e02ff */
[----:B------:R-:W-:Y:S01]  /*bac0*/  LEA.HI.X.SX32 R27, R16, R25, 0x1, P6 ;  /* 0x00000019101b7211 */ /* 0x000fe200030f0eff */
[----:B--2---:R-:W-:Y:S01]  /*bad0*/  IMAD R20, R35, 0x8, R16 ;  /* 0x0000000823147824 */ /* 0x004fe200078e0210 */
[----:B------:R-:W-:Y:S01]  /*bae0*/  PRMT R21, R21, 0x7773, RZ ;  /* 0x0000777315157816 */ /* 0x000fe200000000ff */
[----:B-1----:R-:W1:Y:S01]  /*baf0*/  LDC R28, c[0x0][0x248] ;  /* 0x00009200ff1c7b82 */ /* 0x002e620000000800 */
[C-C-:B------:R-:W-:Y:S01]  /*bb00*/  LOP3.LUT R104, R0.reuse, 0xd0, R191.reuse, 0xfe, !PT ;  /* 0x000000d000687812 */ /* 0x140fe200078efebf */
[----:B------:R-:W-:Y:S01]  /*bb10*/  ULDC UR5, c[0x0][0x22c] ;  /* 0x00008b0000057ab9 */ /* 0x000fe20000000800 */
[----:B------:R-:W-:Y:S01]  /*bb20*/  PRMT R31, R17, 0x7773, RZ ;  /* 0x00007773111f7816 */ /* 0x000fe200000000ff */
[----:B------:R0:W-:Y:S01]  /*bb30*/  @P3 STG.E.U8 desc[UR8][R26.64], R21 ;  /* 0x000000151a003986 */ /* 0x0001e2000c101108 */
[----:B------:R-:W-:Y:S01]  /*bb40*/  LOP3.LUT R103, R0, 0xd4, R191, 0xfe, !PT ;  /* 0x000000d400677812 */ /* 0x000fe200078efebf */
[----:B------:R-:W-:Y:S01]  /*bb50*/  ULDC UR6, c[0x0][0x22c] ;  /* 0x00008b0000067ab9 */ /* 0x000fe20000000800 */
[----:B---3--:R-:W-:Y:S01]  /*bb60*/  IADD3 R14, P6, R13, R2, RZ ;  /* 0x000000020d0e7210 */ /* 0x008fe20007fde0ff */
[----:B------:R-:W2:Y:S01]  /*bb70*/  LDC R33, c[0x0][0x248] ;  /* 0x00009200ff217b82 */ /* 0x000ea20000000800 */
[----:B------:R-:W-:-:S02]  /*bb80*/  PRMT R29, R22, 0x7770, RZ ;  /* 0x00007770161d7816 */ /* 0x000fc400000000ff */
[-C--:B------:R-:W-:Y:S01]  /*bb90*/  LEA.HI.X.SX32 R15, R13, R25.reuse, 0x1, P6 ;  /* 0x000000190d0f7211 */ /* 0x080fe200030f0eff */
[----:B------:R-:W-:Y:S01]  /*bba0*/  VIADD R13, R12, 0xcc ;  /* 0x000000cc0c0d7836 */ /* 0x000fe20000000000 */
[-C--:B------:R-:W-:Y:S02]  /*bbb0*/  IADD3 R16, P6, R20, R2.reuse, RZ ;  /* 0x0000000214107210 */ /* 0x080fe40007fde0ff */
[----:B------:R-:W-:Y:S01]  /*bbc0*/  ISETP.LT.AND P3, PT, R104, UR5, !P0 ;  /* 0x0000000568007c0c */ /* 0x000fe2000c761270 */
[----:B------:R-:W3:Y:S01]  /*bbd0*/  LDC R35, c[0x0][0x248] ;  /* 0x00009200ff237b82 */ /* 0x000ee20000000800 */
[----:B0-----:R-:W-:Y:S01]  /*bbe0*/  IMAD R21, R37, 0x4, R20 ;  /* 0x0000000425157824 */ /* 0x001fe200078e0214 */
[-C--:B------:R-:W-:Y:S01]  /*bbf0*/  LEA.HI.X.SX32 R17, R20, R25.reuse, 0x1, P6 ;  /* 0x0000001914117211 */ /* 0x080fe200030f0eff */
[----:B------:R-:W-:Y:S01]  /*bc00*/  ULDC UR5, c[0x0][0x22c] ;  /* 0x00008b0000057ab9 */ /* 0x000fe20000000800 */
[----:B------:R0:W-:Y:S01]  /*bc10*/  @P1 STG.E.U8 desc[UR8][R14.64], R31 ;  /* 0x0000001f0e001986 */ /* 0x0001e2000c101108 */
[----:B------:R-:W-:Y:S01]  /*bc20*/  ISETP.LT.AND P1, PT, R103, UR5, !P0 ;  /* 0x0000000567007c0c */ /* 0x000fe2000c721270 */
[----:B------:R-:W-:Y:S01]  /*bc30*/  ULDC UR5, c[0x0][0x248] ;  /* 0x0000920000057ab9 */ /* 0x000fe20000000800 */
[-C--:B------:R-:W-:Y:S01]  /*bc40*/  IADD3 R20, P6, R21, R2.reuse, RZ ;  /* 0x0000000215147210 */ /* 0x080fe20007fde0ff */
[----:B-1----:R-:W-:Y:S01]  /*bc50*/  IMAD R26, R28, 0x4, R21 ;  /* 0x000000041c1a7824 */ /* 0x002fe200078e0215 */
[----:B------:R1:W-:Y:S01]  /*bc60*/  @P4 STG.E.U8 desc[UR8][R16.64], R29 ;  /* 0x0000001d10004986 */ /* 0x0003e2000c101108 */
[----:B------:R-:W4:Y:S01]  /*bc70*/  LDC R28, c[0x0][0x248] ;  /* 0x00009200ff1c7b82 */ /* 0x000f220000000800 */
[C---:B------:R-:W-:Y:S01]  /*bc80*/  ISETP.LT.AND P4, PT, R13.reuse, UR6, !P0 ;  /* 0x000000060d007c0c */ /* 0x040fe2000c781270 */
[----:B------:R-:W-:Y:S01]  /*bc90*/  IMAD R13, R13, UR5, RZ ;  /* 0x000000050d0d7c24 */ /* 0x000fe2000f8e02ff */
[----:B------:R-:W-:Y:S01]  /*bca0*/  LEA.HI.X.SX32 R21, R21, R25, 0x1, P6 ;  /* 0x0000001915157211 */ /* 0x000fe200030f0eff */
[----:B------:R-:W-:Y:S01]  /*bcb0*/  ULDC UR5, c[0x0][0x22c] ;  /* 0x00008b0000057ab9 */ /* 0x000fe20000000800 */
[----:B------:R-:W-:Y:S01]  /*bcc0*/  PRMT R27, R22, 0x7771, RZ ;  /* 0x00007771161b7816 */ /* 0x000fe200000000ff */
[----:B------:R-:W-:Y:S01]  /*bcd0*/  ULDC UR6, c[0x0][0x22c] ;  /* 0x00008b0000067ab9 */ /* 0x000fe20000000800 */
[----:B0-----:R-:W-:Y:S01]  /*bce0*/  IADD3 R14, P6, R26, R2, RZ ;  /* 0x000000021a0e7210 */ /* 0x001fe20007fde0ff */
[----:B------:R-:W0:Y:S01]  /*bcf0*/  LDC R37, c[0x0][0x248] ;  /* 0x00009200ff257b82 */ /* 0x000e220000000800 */
[----:B------:R-:W-:-:S02]  /*bd00*/  PRMT R31, R18, 0x7770, RZ ;  /* 0x00007770121f7816 */ /* 0x000fc400000000ff */
[-C--:B------:R-:W-:Y:S01]  /*bd10*/  LEA.HI.X.SX32 R15, R26, R25.reuse, 0x1, P6 ;  /* 0x000000191a0f7211 */ /* 0x080fe200030f0eff */
[----:B--2---:R-:W-:Y:S01]  /*bd20*/  IMAD R26, R33, 0x8, R26 ;  /* 0x00000008211a7824 */ /* 0x004fe200078e021a */
[CC--:B-1----:R-:W-:Y:S01]  /*bd30*/  IADD3 R16, P6, R13.reuse, R2.reuse, RZ ;  /* 0x000000020d107210 */ /* 0x0c2fe20007fde0ff */
[----:B------:R1:W-:Y:S01]  /*bd40*/  @P2 STG.E.U8 desc[UR8][R20.64], R31 ;  /* 0x0000001f14002986 */ /* 0x0003e2000c101108 */
[----:B------:R-:W-:Y:S01]  /*bd50*/  PRMT R29, R18, 0x7771, RZ ;  /* 0x00007771121d7816 */ /* 0x000fe200000000ff */
[----:B------:R-:W2:Y:S01]  /*bd60*/  LDC R33, c[0x0][0x248] ;  /* 0x00009200ff217b82 */ /* 0x000ea20000000800 */
[----:B------:R-:W-:Y:S01]  /*bd70*/  LEA.HI.X.SX32 R17, R13, R25, 0x1, P6 ;  /* 0x000000190d117211 */ /* 0x000fe200030f0eff */
[----:B---3--:R-:W-:Y:S01]  /*bd80*/  IMAD R13, R35, 0x4, R26 ;  /* 0x00000004230d7824 */ /* 0x008fe200078e021a */
[----:B------:R3:W-:Y:S01]  /*bd90*/  @P5 STG.E.U8 desc[UR8][R14.64], R27 ;  /* 0x0000001b0e005986 */ /* 0x0007e2000c101108 */
[C-C-:B------:R-:W-:Y:S02]  /*bda0*/  LOP3.LUT R101, R0.reuse, 0xd8, R191.reuse, 0xfe, !PT ;  /* 0x000000d800657812 */ /* 0x140fe400078efebf */
[----:B------:R-:W-:Y:S01]  /*bdb0*/  LOP3.LUT R99, R0, 0xe0, R191, 0xfe, !PT ;  /* 0x000000e000637812 */ /* 0x000fe200078efebf */
[----:B------:R4:W-:Y:S01]  /*bdc0*/  @P4 STG.E.U8 desc[UR8][R16.64], R29 ;  /* 0x0000001d10004986 */ /* 0x0009e2000c101108 */
[----:B------:R-:W0:Y:S01]  /*bdd0*/  LDC R35, c[0x0][0x248] ;  /* 0x00009200ff237b82 */ /* 0x000e220000000800 */
[----:B------:R-:W-:Y:S01]  /*bde0*/  ISETP.LT.AND P2, PT, R101, UR7, !P0 ;  /* 0x0000000765007c0c */ /* 0x000fe2000c741270 */
[----:B------:R-:W-:Y:S01]  /*bdf0*/  ULDC UR7, c[0x0][0x22c] ;  /* 0x00008b0000077ab9 */ /* 0x000fe20000000800 */
[----:B-1----:R-:W-:-:S02]  /*be00*/  IADD3 R20, P4, R26, R2, RZ ;  /* 0x000000021a147210 */ /* 0x002fc40007f9e0ff */
[----:B------:R-:W-:Y:S02]  /*be10*/  PRMT R31, R18, 0x7772, RZ ;  /* 0x00007772121f7816 */ /* 0x000fe400000000ff */
[CC--:B---3--:R-:W-:Y:S02]  /*be20*/  IADD3 R14, P6, R13.reuse, R2.reuse, RZ ;  /* 0x000000020d0e7210 */ /* 0x0c8fe40007fde0ff */
[-C--:B------:R-:W-:Y:S01]  /*be30*/  LEA.HI.X.SX32 R21, R26, R25.reuse, 0x1, P4 ;  /* 0x000000191a157211 */ /* 0x080fe200020f0eff */
[----:B----4-:R-:W-:Y:S01]  /*be40*/  IMAD R26, R28, 0x4, R13 ;  /* 0x000000041c1a7824 */ /* 0x010fe200078e020d */
[----:B------:R-:W-:Y:S02]  /*be50*/  PRMT R27, R22, 0x7772, RZ ;  /* 0x00007772161b7816 */ /* 0x000fe400000000ff */
[----:B------:R-:W-:Y:S01]  /*be60*/  LEA.HI.X.SX32 R15, R13, R25, 0x1, P6 ;  /* 0x000000190d0f7211 */ /* 0x000fe200030f0eff */
[----:B------:R-:W-:Y:S01]  /*be70*/  VIADD R13, R12, 0xdc ;  /* 0x000000dc0c0d7836 */ /* 0x000fe20000000000 */
[C-C-:B------:R-:W-:Y:S01]  /*be80*/  LOP3.LUT R98, R0.reuse, 0xe4, R191.reuse, 0xfe, !PT ;  /* 0x000000e400627812 */ /* 0x140fe200078efebf */
[----:B------:R1:W-:Y:S01]  /*be90*/  @P3 STG.E.U8 desc[UR8][R20.64], R27 ;  /* 0x0000001b14003986 */ /* 0x0003e2000c101108 */
[----:B------:R-:W-:Y:S01]  /*bea0*/  ISETP.LT.AND P5, PT, R99, UR5, !P0 ;  /* 0x0000000563007c0c */ /* 0x000fe2000c7a1270 */
[----:B------:R-:W-:Y:S01]  /*beb0*/  ULDC UR5, c[0x0][0x22c] ;  /* 0x00008b0000057ab9 */ /* 0x000fe20000000800 */
[----:B------:R-:W-:Y:S01]  /*bec0*/  LOP3.LUT R97, R0, 0xe8, R191, 0xfe, !PT ;  /* 0x000000e800617812 */ /* 0x000fe200078efebf */
[----:B------:R3:W-:Y:S01]  /*bed0*/  @P1 STG.E.U8 desc[UR8][R14.64], R31 ;  /* 0x0000001f0e001986 */ /* 0x0007e2000c101108 */
[----:B------:R-:W-:-:S02]  /*bee0*/  IADD3 R16, P1, R26, R2, RZ ;  /* 0x000000021a107210 */ /* 0x000fc40007f3e0ff */
[----:B------:R-:W-:Y:S02]  /*bef0*/  PRMT R29, R22, 0x7773, RZ ;  /* 0x00007773161d7816 */ /* 0x000fe400000000ff */
[-C--:B------:R-:W-:Y:S01]  /*bf00*/  LEA.HI.X.SX32 R17, R26, R25.reuse, 0x1, P1 ;  /* 0x000000191a117211 */ /* 0x080fe200008f0eff */
[----:B--2---:R-:W-:Y:S01]  /*bf10*/  IMAD R26, R33, 0x8, R26 ;  /* 0x00000008211a7824 */ /* 0x004fe200078e021a */
[----:B------:R-:W-:Y:S01]  /*bf20*/  ISETP.LT.AND P4, PT, R98, UR5, !P0 ;  /* 0x0000000562007c0c */ /* 0x000fe2000c781270 */
[----:B------:R-:W2:Y:S01]  /*bf30*/  LDC R33, c[0x0][0x248] ;  /* 0x00009200ff217b82 */ /* 0x000ea20000000800 */
[----:B------:R-:W-:Y:S01]  /*bf40*/  ULDC UR5, c[0x0][0x22c] ;  /* 0x00008b0000057ab9 */ /* 0x000fe20000000800 */
[----:B------:R4:W-:Y:S01]  /*bf50*/  @P2 STG.E.U8 desc[UR8][R16.64], R29 ;  /* 0x0000001d10002986 */ /* 0x0009e2000c101108 */
[----:B------:R-:W-:Y:S01]  /*bf60*/  ISETP.LT.AND P3, PT, R97, UR5, !P0 ;  /* 0x0000000561007c0c */ /* 0x000fe2000c761270 */
[----:B------:R-:W-:Y:S01]  /*bf70*/  ULDC UR5, c[0x0][0x248] ;  /* 0x0000920000057ab9 */ /* 0x000fe20000000800 */
[C---:B------:R-:W-:Y:S01]  /*bf80*/  ISETP.LT.AND P6, PT, R13.reuse, UR6, !P0 ;  /* 0x000000060d007c0c */ /* 0x040fe2000c7c1270 */
[----:B------:R-:W-:Y:S01]  /*bf90*/  IMAD R13, R13, UR5, RZ ;  /* 0x000000050d0d7c24 */ /* 0x000fe2000f8e02ff */
[-C--:B-1----:R-:W-:Y:S01]  /*bfa0*/  IADD3 R20, P2, R26, R2.reuse, RZ ;  /* 0x000000021a147210 */ /* 0x082fe20007f5e0ff */
[----:B------:R-:W-:Y:S01]  /*bfb0*/  ULDC UR5, c[0x0][0x22c] ;  /* 0x00008b0000057ab9 */ /* 0x000fe20000000800 */
[----:B---3--:R-:W-:Y:S01]  /*bfc0*/  PRMT R31, R18, 0x7773, RZ ;  /* 0x00007773121f7816 */ /* 0x008fe200000000ff */
[----:B------:R-:W1:Y:S01]  /*bfd0*/  LDC R22, c[0x0][0x248] ;  /* 0x00009200ff167b82 */ /* 0x000e620000000800 */
[----:B------:R-:W-:Y:S01]  /*bfe0*/  LEA.HI.X.SX32 R21, R26, R25, 0x1, P2 ;  /* 0x000000191a157211 */ /* 0x000fe200010f0eff */
[----:B0-----:R-:W-:Y:S01]  /*bff0*/  IMAD R26, R35, 0x4, R26 ;  /* 0x00000004231a7824 */ /* 0x001fe200078e021a */
[----:B------:R-:W-:Y:S01]  /*c000*/  IADD3 R14, P1, R13, R2, RZ ;  /* 0x000000020d0e7210 */ /* 0x000fe20007f3e0ff */
[----:B------:R-:W-:Y:S01]  /*c010*/  ULDC UR6, c[0x0][0x22c] ;  /* 0x00008b0000067ab9 */ /* 0x000fe20000000800 */
[----:B------:R-:W-:-:S02]  /*c020*/  LOP3.LUT R92, R0, 0xf0, R191, 0xfe, !PT ;  /* 0x000000f0005c7812 */ /* 0x000fc400078efebf */
[-C--:B------:R-:W-:Y:S01]  /*c030*/  LEA.HI.X.SX32 R15, R13, R25.reuse, 0x1, P1 ;  /* 0x000000190d0f7211 */ /* 0x080fe200008f0eff */
[----:B------:R-:W0:Y:S01]  /*c040*/  LDC R35, c[0x0][0x248] ;  /* 0x00009200ff237b82 */ /* 0x000e220000000800 */
[----:B------:R-:W-:Y:S01]  /*c050*/  LOP3.LUT R93, R0, 0xf4, R191, 0xfe, !PT ;  /* 0x000000f4005d7812 */ /* 0x000fe200078efebf */
[----:B------:R-:W-:Y:S01]  /*c060*/  VIADD R13, R12, 0xec ;  /* 0x000000ec0c0d7836 */ /* 0x000fe20000000000 */
[----:B------:R-:W-:Y:S01]  /*c070*/  PRMT R27, R23, 0x7770, RZ ;  /* 0x00007770171b7816 */ /* 0x000fe200000000ff */
[----:B------:R3:W-:Y:S01]  /*c080*/  @P6 STG.E.U8 desc[UR8][R14.64], R31 ;  /* 0x0000001f0e006986 */ /* 0x0007e2000c101108 */
[----:B------:R-:W-:Y:S01]  /*c090*/  ISETP.LT.AND P1, PT, R92, UR5, !P0 ;  /* 0x000000055c007c0c */ /* 0x000fe2000c721270 */
[----:B------:R-:W-:Y:S01]  /*c0a0*/  ULDC UR5, c[0x0][0x22c] ;  /* 0x00008b0000057ab9 */ /* 0x000fe20000000800 */
[CC--:B----4-:R-:W-:Y:S01]  /*c0b0*/  IADD3 R16, P6, R26.reuse, R2.reuse, RZ ;  /* 0x000000021a107210 */ /* 0x0d0fe20007fde0ff */
[----:B--2---:R-:W-:Y:S01]  /*c0c0*/  IMAD R18, R33, 0x4, R26 ;  /* 0x0000000421127824 */ /* 0x004fe200078e021a */
[----:B------:R-:W-:Y:S01]  /*c0d0*/  ISETP.LT.AND P2, PT, R93, UR5, !P0 ;  /* 0x000000055d007c0c */ /* 0x000fe2000c741270 */
[----:B------:R2:W-:Y:S01]  /*c0e0*/  @P5 STG.E.U8 desc[UR8][R20.64], R27 ;  /* 0x0000001b14005986 */ /* 0x0005e2000c101108 */
[----:B------:R-:W-:Y:S01]  /*c0f0*/  ULDC UR5, c[0x0][0x248] ;  /* 0x0000920000057ab9 */ /* 0x000fe20000000800 */
[C---:B------:R-:W-:Y:S01]  /*c100*/  ISETP.LT.AND P5, PT, R13.reuse, UR6, !P0 ;  /* 0x000000060d007c0c */ /* 0x040fe2000c7a1270 */
[----:B------:R-:W-:Y:S01]  /*c110*/  IMAD R13, R13, UR5, RZ ;  /* 0x000000050d0d7c24 */ /* 0x000fe2000f8e02ff */
[-C--:B------:R-:W-:Y:S01]  /*c120*/  LEA.HI.X.SX32 R17, R26, R25.reuse, 0x1, P6 ;  /* 0x000000191a117211 */ /* 0x080fe200030f0eff */
[----:B------:R-:W4:Y:S01]  /*c130*/  LDC R33, c[0x0][0x248] ;  /* 0x00009200ff217b82 */ /* 0x000f220000000800 */
[C---:B---3--:R-:W-:Y:S01]  /*c140*/  IADD3 R14, P6, R18.reuse, R2, RZ ;  /* 0x00000002120e7210 */ /* 0x048fe20007fde0ff */
[----:B------:R-:W-:Y:S01]  /*c150*/  ULDC UR5, c[0x0][0x22c] ;  /* 0x00008b0000057ab9 */ /* 0x000fe20000000800 */
[----:B------:R-:W-:Y:S01]  /*c160*/  PRMT R31, R19, 0x7770, RZ ;  /* 0x00007770131f7816 */ /* 0x000fe200000000ff */
[----:B------:R-:W-:Y:S01]  /*c170*/  ULDC UR6, c[0x0][0x22c] ;  /* 0x00008b0000067ab9 */ /* 0x000fe20000000800 */
[----:B------:R-:W-:-:S02]  /*c180*/  LEA.HI.X.SX32 R15, R18, R25, 0x1, P6 ;  /* 0x00000019120f7211 */ /* 0x000fc400030f0eff */
[-C--:B--2---:R-:W-:Y:S01]  /*c190*/  IADD3 R20, P6, R13, R2.reuse, RZ ;  /* 0x000000020d147210 */ /* 0x084fe20007fde0ff */
[----:B------:R2:W-:Y:S01]  /*c1a0*/  @P4 STG.E.U8 desc[UR8][R16.64], R31 ;  /* 0x0000001f10004986 */ /* 0x0005e2000c101108 */
[----:B------:R-:W-:Y:S01]  /*c1b0*/  PRMT R27, R23, 0x7771, RZ ;  /* 0x00007771171b7816 */ /* 0x000fe200000000ff */
[----:B0-----:R-:W-:Y:S01]  /*c1c0*/  IMAD R18, R35, 0x8, R18 ;  /* 0x0000000823127824 */ /* 0x001fe200078e0212 */
[----:B------:R-:W-:Y:S02]  /*c1d0*/  LEA.HI.X.SX32 R21, R13, R25, 0x1, P6 ;  /* 0x000000190d157211 */ /* 0x000fe400030f0eff */
[----:B------:R-:W-:Y:S01]  /*c1e0*/  PRMT R29, R19, 0x7771, RZ ;  /* 0x00007771131d7816 */ /* 0x000fe200000000ff */
[----:B------:R0:W-:Y:S01]  /*c1f0*/  @P3 STG.E.U8 desc[UR8][R14.64], R27 ;  /* 0x0000001b0e003986 */ /* 0x0001e2000c101108 */
[----:B------:R-:W-:Y:S01]  /*c200*/  IMAD R13, R37, 0x4, R18 ;  /* 0x00000004250d7824 */ /* 0x000fe200078e0212 */
[C-C-:B------:R-:W-:Y:S02]  /*c210*/  LOP3.LUT R87, R0.reuse, 0x100, R191.reuse, 0xfe, !PT ;  /* 0x0000010000577812 */ /* 0x140fe400078efebf */
[----:B------:R3:W-:Y:S01]  /*c220*/  @P5 STG.E.U8 desc[UR8][R20.64], R29 ;  /* 0x0000001d14005986 */ /* 0x0007e2000c101108 */
[----:B------:R-:W-:Y:S01]  /*c230*/  LOP3.LUT R85, R0, 0x104, R191, 0xfe, !PT ;  /* 0x0000010400557812 */ /* 0x000fe200078efebf */
[----:B--2---:R-:W2:Y:S01]  /*c240*/  LDC R31, c[0x0][0x248] ;  /* 0x00009200ff1f7b82 */ /* 0x004ea20000000800 */
[----:B------:R-:W-:-:S02]  /*c250*/  IADD3 R16, P5, R18, R2, RZ ;  /* 0x0000000212107210 */ /* 0x000fc40007fbe0ff */
[----:B------:R-:W-:Y:S01]  /*c260*/  ISETP.LT.AND P3, PT, R87, UR5, !P0 ;  /* 0x0000000557007c0c */ /* 0x000fe2000c761270 */
[----:B------:R-:W-:Y:S01]  /*c270*/  ULDC UR5, c[0x0][0x22c] ;  /* 0x00008b0000057ab9 */ /* 0x000fe20000000800 */
[-C--:B------:R-:W-:Y:S01]  /*c280*/  LEA.HI.X.SX32 R17, R18, R25.reuse, 0x1, P5 ;  /* 0x0000001912117211 */ /* 0x080fe200028f0eff */
[----:B-1----:R-:W-:Y:S01]  /*c290*/  IMAD R18, R22, 0x4, R13 ;  /* 0x0000000416127824 */ /* 0x002fe200078e020d */
[-C--:B0-----:R-:W-:Y:S01]  /*c2a0*/  IADD3 R14, P6, R13, R2.reuse, RZ ;  /* 0x000000020d0e7210 */ /* 0x081fe20007fde0ff */
[----:B------:R-:W0:Y:S01]  /*c2b0*/  LDC R22, c[0x0][0x248] ;  /* 0x00009200ff167b82 */ /* 0x000e220000000800 */
[----:B------:R-:W-:Y:S02]  /*c2c0*/  PRMT R27, R23, 0x7772, RZ ;  /* 0x00007772171b7816 */ /* 0x000fe400000000ff */
[--C-:B------:R-:W-:Y:S02]  /*c2d0*/  LOP3.LUT R84, R0, 0x108, R191.reuse, 0xfe, !PT ;  /* 0x0000010800547812 */ /* 0x100fe400078efebf */
[----:B------:R-:W-:Y:S01]  /*c2e0*/  LEA.HI.X.SX32 R15, R13, R25, 0x1, P6 ;  /* 0x000000190d0f7211 */ /* 0x000fe200030f0eff */
[----:B------:R-:W-:Y:S01]  /*c2f0*/  VIADD R13, R12, 0xfc ;  /* 0x000000fc0c0d7836 */ /* 0x000fe20000000000 */
[----:B---3--:R-:W-:Y:S01]  /*c300*/  PRMT R29, R19, 0x7772, RZ ;  /* 0x00007772131d7816 */ /* 0x008fe200000000ff */
[----:B------:R1:W-:Y:S01]  /*c310*/  @P1 STG.E.U8 desc[UR8][R16.64], R27 ;  /* 0x0000001b10001986 */ /* 0x0003e2000c101108 */
[----:B------:R-:W-:Y:S01]  /*c320*/  ISETP.LT.AND P5, PT, R85, UR5, !P0 ;  /* 0x0000000555007c0c */ /* 0x000fe2000c7a1270 */
[----:B------:R-:W-:Y:S01]  /*c330*/  ULDC UR5, c[0x0][0x22c] ;  /* 0x00008b0000057ab9 */ /* 0x000fe20000000800 */
[----:B------:R-:W-:Y:S01]  /*c340*/  LOP3.LUT R89, R0, 0xf8, R191, 0xfe, !PT ;  /* 0x000000f800597812 */ /* 0x000fe200078efebf */
[----:B------:R3:W-:Y:S01]  /*c350*/  @P2 STG.E.U8 desc[UR8][R14.64], R29 ;  /* 0x0000001d0e002986 */ /* 0x0007e2000c101108 */
[----:B------:R-:W-:Y:S01]  /*c360*/  ISETP.LT.AND P1, PT, R84, UR5, !P0 ;  /* 0x0000000554007c0c */ /* 0x000fe2000c721270 */
[----:B------:R-:W-:Y:S01]  /*c370*/  ULDC UR5, c[0x0][0x248] ;  /* 0x0000920000057ab9 */ /* 0x000fe20000000800 */
[----:B------:R-:W-:-:S02]  /*c380*/  IADD3 R20, P6, R18, R2, RZ ;  /* 0x0000000212147210 */ /* 0x000fc40007fde0ff */
[C---:B------:R-:W-:Y:S01]  /*c390*/  ISETP.LT.AND P2, PT, R13.reuse, UR6, !P0 ;  /* 0x000000060d007c0c */ /* 0x040fe2000c741270 */
[----:B------:R-:W-:Y:S01]  /*c3a0*/  IMAD R13, R13, UR5, RZ ;  /* 0x000000050d0d7c24 */ /* 0x000fe2000f8e02ff */
[----:B------:R-:W-:Y:S01]  /*c3b0*/  ISETP.LT.AND P4, PT, R89, UR7, !P0 ;  /* 0x0000000759007c0c */ /* 0x000fe2000c781270 */
[----:B------:R-:W-:Y:S01]  /*c3c0*/  ULDC UR5, c[0x0][0x22c] ;  /* 0x00008b0000057ab9 */ /* 0x000fe20000000800 */
[-C--:B------:R-:W-:Y:S01]  /*c3d0*/  LEA.HI.X.SX32 R21, R18, R25.reuse, 0x1, P6 ;  /* 0x0000001912157211 */ /* 0x080fe200030f0eff */
[----:B--2---:R-:W-:Y:S01]  /*c3e0*/  IMAD R18, R31, 0x8, R18 ;  /* 0x000000081f127824 */ /* 0x004fe200078e0212 */
[----:B-1----:R-:W-:Y:S01]  /*c3f0*/  PRMT R27, R23, 0x7773, RZ ;  /* 0x00007773171b7816 */ /* 0x002fe200000000ff */
[----:B------:R-:W1:Y:S01]  /*c400*/  LDC R31, c[0x0][0x248] ;  /* 0x00009200ff1f7b82 */ /* 0x000e620000000800 */
[-C--:B---3--:R-:W-:Y:S01]  /*c410*/  IADD3 R14, P6, R13, R2.reuse, RZ ;  /* 0x000000020d0e7210 */ /* 0x088fe20007fde0ff */
[----:B------:R-:W-:Y:S01]  /*c420*/  ULDC UR6, c[0x0][0x22c] ;  /* 0x00008b0000067ab9 */ /* 0x000fe20000000800 */
[----:B------:R-:W-:Y:S01]  /*c430*/  PRMT R29, R19, 0x7773, RZ ;  /* 0x00007773131d7816 */ /* 0x000fe200000000ff */
[----:B----4-:R-:W-:Y:S01]  /*c440*/  IMAD R19, R33, 0x4, R18 ;  /* 0x0000000421137824 */ /* 0x010fe200078e0212 */
[-C--:B------:R-:W-:Y:S01]  /*c450*/  LEA.HI.X.SX32 R15, R13, R25.reuse, 0x1, P6 ;  /* 0x000000190d0f7211 */ /* 0x080fe200030f0eff */
[----:B------:R-:W-:Y:S01]  /*c460*/  VIADD R13, R12, 0x10c ;  /* 0x0000010c0c0d7836 */ /* 0x000fe20000000000 */
[----:B------:R-:W-:Y:S01]  /*c470*/  IADD3 R16, P6, R18, R2, RZ ;  /* 0x0000000212107210 */ /* 0x000fe20007fde0ff */
[----:B------:R-:W2:Y:S01]  /*c480*/  LDC R33, c[0x0][0x248] ;  /* 0x00009200ff217b82 */ /* 0x000ea20000000800 */
[C-C-:B------:R-:W-:Y:S01]  /*c490*/  LOP3.LUT R83, R0.reuse, 0x110, R191.reuse, 0xfe, !PT ;  /* 0x0000011000537812 */ /* 0x140fe200078efebf */
[----:B------:R0:W-:Y:S01]  /*c4a0*/  @P4 STG.E.U8 desc[UR8][R20.64], R27 ;  /* 0x0000001b14004986 */ /* 0x0001e2000c101108 */
[----:B------:R-:W-:Y:S01]  /*c4b0*/  LOP3.LUT R82, R0, 0x114, R191, 0xfe, !PT ;  /* 0x0000011400527812 */ /* 0x000fe200078efebf */
[----:B------:R-:W-:Y:S01]  /*c4c0*/  ULDC UR7, c[0x0][0x22c] ;  /* 0x00008b0000077ab9 */ /* 0x000fe20000000800 */
[----:B------:R-:W-:Y:S01]  /*c4d0*/  LEA.HI.X.SX32 R17, R18, R25, 0x1, P6 ;  /* 0x0000001912117211 */ /* 0x000fe200030f0eff */
[----:B------:R3:W-:Y:S01]  /*c4e0*/  @P2 STG.E.U8 desc[UR8][R14.64], R29 ;  /* 0x0000001d0e002986 */ /* 0x0007e2000c101108 */
[----:B------:R-:W-:-:S02]  /*c4f0*/  PRMT R23, R4, 0x7770, RZ ;  /* 0x0000777004177816 */ /* 0x000fc400000000ff */
[----:B------:R-:W-:Y:S01]  /*c500*/  ISETP.LT.AND P4, PT, R83, UR5, !P0 ;  /* 0x0000000553007c0c */ /* 0x000fe2000c781270 */
[----:B------:R-:W-:Y:S01]  /*c510*/  ULDC UR5, c[0x0][0x22c] ;  /* 0x00008b0000057ab9 */ /* 0x000fe20000000800 */
[-C--:B------:R-:W-:Y:S01]  /*c520*/  IADD3 R18, P6, R19, R2.reuse, RZ ;  /* 0x0000000213127210 */ /* 0x080fe20007fde0ff */
[----:B------:R4:W-:Y:S01]  /*c530*/  @P3 STG.E.U8 desc[UR8][R16.64], R23 ;  /* 0x0000001710003986 */ /* 0x0009e2000c101108 */
[----:B------:R-:W-:Y:S01]  /*c540*/  ISETP.LT.AND P2, PT, R82, UR5, !P0 ;  /* 0x0000000552007c0c */ /* 0x000fe2000c741270 */
[----:B0-----:R-:W-:Y:S01]  /*c550*/  IMAD R20, R22, 0x4, R19 ;  /* 0x0000000416147824 */ /* 0x001fe200078e0213 */
[----:B------:R-:W-:Y:S01]  /*c560*/  ULDC UR5, c[0x0][0x248] ;  /* 0x0000920000057ab9 */ /* 0x000fe20000000800 */
[----:B------:R-:W0:Y:S01]  /*c570*/  LDC R22, c[0x0][0x248] ;  /* 0x00009200ff167b82 */ /* 0x000e220000000800 */
[C---:B------:R-:W-:Y:S01]  /*c580*/  ISETP.LT.AND P3, PT, R13.reuse, UR6, !P0 ;  /* 0x000000060d007c0c */ /* 0x040fe2000c761270 */
[----:B------:R-:W-:Y:S01]  /*c590*/  IMAD R13, R13, UR5, RZ ;  /* 0x000000050d0d7c24 */ /* 0x000fe2000f8e02ff */
[-C--:B------:R-:W-:Y:S01]  /*c5a0*/  LEA.HI.X.SX32 R19, R19, R25.reuse, 0x1, P6 ;  /* 0x0000001913137211 */ /* 0x080fe200030f0eff */
[----:B------:R-:W-:Y:S01]  /*c5b0*/  ULDC UR5, c[0x0][0x22c] ;  /* 0x00008b0000057ab9 */ /* 0x000fe20000000800 */
[-C--:B---3--:R-:W-:Y:S01]  /*c5c0*/  IADD3 R14, P6, R20, R2.reuse, RZ ;  /* 0x00000002140e7210 */ /* 0x088fe20007fde0ff */
[----:B------:R-:W-:Y:S01]  /*c5d0*/  ULDC UR6, c[0x0][0x22c] ;  /* 0x00008b0000067ab9 */ /* 0x000fe20000000800 */
[----:B------:R-:W-:Y:S01]  /*c5e0*/  PRMT R27, R8, 0x7770, RZ ;  /* 0x00007770081b7816 */ /* 0x000fe200000000ff */
[----:B------:R-:W3:Y:S01]  /*c5f0*/  LDC R29, c[0x0][0x248] ;  /* 0x00009200ff1d7b82 */ /* 0x000ee20000000800 */
[----:B------:R-:W-:Y:S01]  /*c600*/  LEA.HI.X.SX32 R15, R20, R25, 0x1, P6 ;  /* 0x00000019140f7211 */ /* 0x000fe200030f0eff */
[----:B-1----:R-:W-:Y:S01]  /*c610*/  IMAD R20, R31, 0x8, R20 ;  /* 0x000000081f147824 */ /* 0x002fe200078e0214 */
[----:B----4-:R-:W-:Y:S01]  /*c620*/  IADD3 R16, P6, R13, R2, RZ ;  /* 0x000000020d107210 */ /* 0x010fe20007fde0ff */
[----:B------:R1:W-:Y:S01]  /*c630*/  @P5 STG.E.U8 desc[UR8][R18.64], R27 ;  /* 0x0000001b12005986 */ /* 0x0003e2000c101108 */
[----:B------:R-:W-:-:S02]  /*c640*/  PRMT R21, R4, 0x7771, RZ ;  /* 0x0000777104157816 */ /* 0x000fc400000000ff */
[----:B------:R-:W-:Y:S01]  /*c650*/  LEA.HI.X.SX32 R17, R13, R25, 0x1, P6 ;  /* 0x000000190d117211 */ /* 0x000fe200030f0eff */
[----:B--2---:R-:W-:Y:S01]  /*c660*/  IMAD R13, R33, 0x4, R20 ;  /* 0x00000004210d7824 */ /* 0x004fe200078e0214 */
[----:B------:R-:W-:Y:S01]  /*c670*/  PRMT R23, R8, 0x7771, RZ ;  /* 0x0000777108177816 */ /* 0x000fe200000000ff */
[----:B------:R2:W-:Y:S01]  /*c680*/  @P1 STG.E.U8 desc[UR8][R14.64], R21 ;  /* 0x000000150e001986 */ /* 0x0005e2000c101108 */
[C-C-:B------:R-:W-:Y:S01]  /*c690*/  LOP3.LUT R81, R0.reuse, 0x118, R191.reuse, 0xfe, !PT ;  /* 0x0000011800517812 */ /* 0x140fe200078efebf */
[----:B------:R-:W4:Y:S01]  /*c6a0*/  LDC R31, c[0x0][0x248] ;  /* 0x00009200ff1f7b82 */ /* 0x000f220000000800 */
[----:B------:R-:W-:Y:S01]  /*c6b0*/  LOP3.LUT R80, R0, 0x120, R191, 0xfe, !PT ;  /* 0x0000012000507812 */ /* 0x000fe200078efebf */
[----:B------:R2:W-:Y:S01]  /*c6c0*/  @P3 STG.E.U8 desc[UR8][R16.64], R23 ;  /* 0x0000001710003986 */ /* 0x0005e2000c101108 */
[----:B------:R-:W-:Y:S01]  /*c6d0*/  ISETP.LT.AND P5, PT, R81, UR7, !P0 ;  /* 0x0000000751007c0c */ /* 0x000fe2000c7a1270 */
[----:B------:R-:W-:Y:S01]  /*c6e0*/  ULDC UR7, c[0x0][0x22c] ;  /* 0x00008b0000077ab9 */ /* 0x000fe20000000800 */
[----:B-1----:R-:W-:-:S02]  /*c6f0*/  IADD3 R18, P3, R20, R2, RZ ;  /* 0x0000000214127210 */ /* 0x002fc40007f7e0ff */
[----:B------:R-:W-:Y:S01]  /*c700*/  LOP3.LUT R79, R0, 0x124, R191, 0xfe, !PT ;  /* 0x00000124004f7812 */ /* 0x000fe200078efebf */
[----:B------:R-:W1:Y:S01]  /*c710*/  LDC R27, c[0x0][0x248] ;  /* 0x00009200ff1b7b82 */ /* 0x000e620000000800 */
[-C--:B------:R-:W-:Y:S01]  /*c720*/  LEA.HI.X.SX32 R19, R20, R25.reuse, 0x1, P3 ;  /* 0x0000001914137211 */ /* 0x080fe200018f0eff */
[----:B0-----:R-:W-:Y:S01]  /*c730*/  IMAD R20, R22, 0x4, R13 ;  /* 0x0000000416147824 */ /* 0x001fe200078e020d */
[CC--:B--2---:R-:W-:Y:S02]  /*c740*/  IADD3 R14, P6, R13.reuse, R2.reuse, RZ ;  /* 0x000000020d0e7210 */ /* 0x0c4fe40007fde0ff */
[----:B------:R-:W-:Y:S02]  /*c750*/  PRMT R21, R4, 0x7772, RZ ;  /* 0x0000777204157816 */ /* 0x000fe400000000ff */
[-C--:B------:R-:W-:Y:S01]  /*c760*/  LEA.HI.X.SX32 R15, R13, R25.reuse, 0x1, P6 ;  /* 0x000000190d0f7211 */ /* 0x080fe200030f0eff */
[----:B------:R-:W-:Y:S01]  /*c770*/  VIADD R13, R12, 0x11c ;  /* 0x0000011c0c0d7836 */ /* 0x000fe20000000000 */
[----:B------:R-:W-:Y:S01]  /*c780*/  PRMT R23, R8, 0x7772, RZ ;  /* 0x0000777208177816 */ /* 0x000fe200000000ff */
[----:B------:R0:W-:Y:S01]  /*c790*/  @P4 STG.E.U8 desc[UR8][R18.64], R21 ;  /* 0x0000001512004986 */ /* 0x0001e2000c101108 */
[----:B------:R-:W-:Y:S01]  /*c7a0*/  ISETP.LT.AND P1, PT, R80, UR5, !P0 ;  /* 0x0000000550007c0c */ /* 0x000fe2000c721270 */
[----:B------:R-:W-:Y:S01]  /*c7b0*/  ULDC UR5, c[0x0][0x22c] ;  /* 0x00008b0000057ab9 */ /* 0x000fe20000000800 */
[----:B------:R-:W-:Y:S01]  /*c7c0*/  LOP3.LUT R78, R0, 0x128, R191, 0xfe, !PT ;  /* 0x00000128004e7812 */ /* 0x000fe200078efebf */
[----:B------:R2:W-:Y:S01]  /*c7d0*/  @P2 STG.E.U8 desc[UR8][R14.64], R23 ;  /* 0x000000170e002986 */ /* 0x0005e2000c101108 */
[C---:B------:R-:W-:Y:S01]  /*c7e0*/  IADD3 R16, P2, R20.reuse, R2, RZ ;  /* 0x0000000214107210 */ /* 0x040fe20007f5e0ff */
[----:B------:R-:W4:Y:S01]  /*c7f0*/  LDC R33, c[0x0][0x248] ;  /* 0x00009200ff217b82 */ /* 0x000f220000000800 */
[----:B------:R-:W-:Y:S01]  /*c800*/  ISETP.LT.AND P3, PT, R79, UR5, !P0 ;  /* 0x000000054f007c0c */ /* 0x000fe2000c761270 */
[----:B------:R-:W-:Y:S01]  /*c810*/  ULDC UR5, c[0x0][0x22c] ;  /* 0x00008b0000057ab9 */ /* 0x000fe20000000800 */
[----:B------:R-:W-:-:S02]  /*c820*/  LEA.HI.X.SX32 R17, R20, R25, 0x1, P2 ;  /* 0x0000001914117211 */ /* 0x000fc400010f0eff */
[----:B------:R-:W-:Y:S01]  /*c830*/  ISETP.LT.AND P4, PT, R78, UR5, !P0 ;  /* 0x000000054e007c0c */ /* 0x000fe2000c781270 */
[----:B------:R-:W-:Y:S01]  /*c840*/  ULDC UR5, c[0x0][0x248] ;  /* 0x0000920000057ab9 */ /* 0x000fe20000000800 */
[----:B0-----:R-:W-:Y:S01]  /*c850*/  PRMT R21, R4, 0x7773, RZ ;  /* 0x0000777304157816 */ /* 0x001fe200000000ff */
[----:B-1----:R-:W-:Y:S01]  /*c860*/  IMAD R20, R27, 0x8, R20 ;  /* 0x000000081b147824 */ /* 0x002fe200078e0214 */
[C---:B------:R-:W-:Y:S01]  /*c870*/  ISETP.LT.AND P6, PT, R13.reuse, UR6, !P0 ;  /* 0x000000060d007c0c */ /* 0x040fe2000c7c1270 */
[----:B------:R-:W0:Y:S01]  /*c880*/  LDC R27, c[0x0][0x248] ;  /* 0x00009200ff1b7b82 */ /* 0x000e220000000800 */
[----:B------:R-:W-:Y:S01]  /*c890*/  IMAD R13, R13, UR5, RZ ;  /* 0x000000050d0d7c24 */ /* 0x000fe2000f8e02ff */
[----:B------:R1:W-:Y:S01]  /*c8a0*/  @P5 STG.E.U8 desc[UR8][R16.64], R21 ;  /* 0x0000001510005986 */ /* 0x0003e2000c101108 */
[-C--:B------:R-:W-:Y:S01]  /*c8b0*/  IADD3 R18, P5, R20, R2.reuse, RZ ;  /* 0x0000000214127210 */ /* 0x080fe20007fbe0ff */
[----:B------:R-:W-:Y:S01]  /*c8c0*/  ULDC UR5, c[0x0][0x22c] ;  /* 0x00008b0000057ab9 */ /* 0x000fe20000000800 */
[----:B--2---:R-:W-:Y:S01]  /*c8d0*/  PRMT R23, R8, 0x7773, RZ ;  /* 0x0000777308177816 */ /* 0x004fe200000000ff */
[----:B------:R-:W-:Y:S01]  /*c8e0*/  VIADD R4, R12, 0x12c ;  /* 0x0000012c0c047836 */ /* 0x000fe20000000000 */
[-C--:B------:R-:W-:Y:S01]  /*c8f0*/  LEA.HI.X.SX32 R19, R20, R25.reuse, 0x1, P5 ;  /* 0x0000001914137211 */ /* 0x080fe200028f0eff */
[----:B---3--:R-:W-:Y:S01]  /*c900*/  IMAD R20, R29, 0x4, R20 ;  /* 0x000000041d147824 */ /* 0x008fe200078e0214 */
[C---:B------:R-:W-:Y:S01]  /*c910*/  IADD3 R14, P2, R13.reuse, R2, RZ ;  /* 0x000000020d0e7210 */ /* 0x040fe20007f5e0ff */
[----:B------:R-:W2:Y:S01]  /*c920*/  LDC R29, c[0x0][0x248] ;  /* 0x00009200ff1d7b82 */ /* 0x000ea20000000800 */
[----:B------:R-:W-:Y:S01]  /*c930*/  LOP3.LUT R77, R0, 0x130, R191, 0xfe, !PT ;  /* 0x00000130004d7812 */ /* 0x000fe200078efebf */
[----:B------:R-:W-:Y:S01]  /*c940*/  ULDC UR6, c[0x0][0x22c] ;  /* 0x00008b0000067ab9 */ /* 0x000fe20000000800 */
[----:B------:R-:W-:-:S02]  /*c950*/  LEA.HI.X.SX32 R15, R13, R25, 0x1, P2 ;  /* 0x000000190d0f7211 */ /* 0x000fc400010f0eff */
[--C-:B------:R-:W-:Y:S02]  /*c960*/  LOP3.LUT R76, R0, 0x134, R191.reuse, 0xfe, !PT ;  /* 0x00000134004c7812 */ /* 0x100fe400078efebf */
[----:B------:R-:W-:Y:S01]  /*c970*/  PRMT R13, R5, 0x7770, RZ ;  /* 0x00007770050d7816 */ /* 0x000fe200000000ff */
[----:B------:R3:W-:Y:S01]  /*c980*/  @P6 STG.E.U8 desc[UR8][R14.64], R23 ;  /* 0x000000170e006986 */ /* 0x0007e2000c101108 */
[----:B------:R-:W-:Y:S01]  /*c990*/  ISETP.LT.AND P2, PT, R77, UR5, !P0 ;  /* 0x000000054d007c0c */ /* 0x000fe2000c741270 */
[----:B------:R-:W-:Y:S01]  /*c9a0*/  ULDC UR5, c[0x0][0x22c] ;  /* 0x00008b0000057ab9 */ /* 0x000fe20000000800 */
[-C--:B-1----:R-:W-:Y:S01]  /*c9b0*/  IADD3 R16, P6, R20, R2.reuse, RZ ;  /* 0x0000000214107210 */ /* 0x082fe20007fde0ff */
[----:B------:R1:W-:Y:S01]  /*c9c0*/  @P1 STG.E.U8 desc[UR8][R18.64], R13 ;  /* 0x0000000d12001986 */ /* 0x0003e2000c101108 */
[----:B------:R-:W-:Y:S01]  /*c9d0*/  ISETP.LT.AND P5, PT, R76, UR5, !P0 ;  /* 0x000000054c007c0c */ /* 0x000fe2000c7a1270 */
[----:B0-----:R-:W-:Y:S01]  /*c9e0*/  IMAD R8, R27, 0x4, R20 ;  /* 0x000000041b087824 */ /* 0x001fe200078e0214 */
[----:B------:R-:W-:Y:S01]  /*c9f0*/  ULDC UR5, c[0x0][0x248] ;  /* 0x0000920000057ab9 */ /* 0x000fe20000000800 */
[-C--:B------:R-:W-:Y:S01]  /*ca00*/  LEA.HI.X.SX32 R17, R20, R25.reuse, 0x1, P6 ;  /* 0x0000001914117211 */ /* 0x080fe200030f0eff */
[----:B------:R-:W0:Y:S01]  /*ca10*/  LDC R22, c[0x0][0x248] ;  /* 0x00009200ff167b82 */ /* 0x000e220000000800 */
[C---:B------:R-:W-:Y:S01]  /*ca20*/  ISETP.LT.AND P1, PT, R4.reuse, UR6, !P0 ;  /* 0x0000000604007c0c */ /* 0x040fe2000c721270 */
[----:B------:R-:W-:Y:S01]  /*ca30*/  IMAD R4, R4, UR5, RZ ;  /* 0x0000000504047c24 */ /* 0x000fe2000f8e02ff */
[CC--:B---3--:R-:W-:Y:S01]  /*ca40*/  IADD3 R14, P6, R8.reuse, R2.reuse, RZ ;  /* 0x00000002080e7210 */ /* 0x0c8fe20007fde0ff */
[----:B------:R-:W-:Y:S01]  /*ca50*/  ULDC UR5, c[0x0][0x22c] ;  /* 0x00008b0000057ab9 */ /* 0x000fe20000000800 */
[----:B------:R-:W-:Y:S01]  /*ca60*/  PRMT R21, R9, 0x7770, RZ ;  /* 0x0000777009157816 */ /* 0x000fe200000000ff */
[----:B------:R-:W-:Y:S01]  /*ca70*/  ULDC UR6, c[0x0][0x22c] ;  /* 0x00008b0000067ab9 */ /* 0x000fe20000000800 */
[-C--:B------:R-:W-:Y:S01]  /*ca80*/  LEA.HI.X.SX32 R15, R8, R25.reuse, 0x1, P6 ;  /* 0x00000019080f7211 */ /* 0x080fe200030f0eff */
[----:B--2---:R-:W-:Y:S01]  /*ca90*/  IMAD R8, R29, 0x8, R8 ;  /* 0x000000081d087824 */ /* 0x004fe200078e0208 */
[C---:B-1----:R-:W-:Y:S01]  /*caa0*/  IADD3 R18, P6, R4.reuse, R2, RZ ;  /* 0x0000000204127210 */ /* 0x042fe20007fde0ff */
[----:B------:R-:W1:Y:S01]  /*cab0*/  LDC R29, c[0x0][0x248] ;  /* 0x00009200ff1d7b82 */ /* 0x000e620000000800 */
[----:B------:R-:W-:Y:S01]  /*cac0*/  PRMT R13, R5, 0x7771, RZ ;  /* 0x00007771050d7816 */ /* 0x000fe200000000ff */
[----:B------:R2:W-:Y:S01]  /*cad0*/  @P3 STG.E.U8 desc[UR8][R16.64], R21 ;  /* 0x0000001510003986 */ /* 0x0005e2000c101108 */
[----:B------:R-:W-:Y:S01]  /*cae0*/  LEA.HI.X.SX32 R19, R4, R25, 0x1, P6 ;  /* 0x0000001904137211 */ /* 0x000fe200030f0eff */
[----:B----4-:R-:W-:Y:S01]  /*caf0*/  IMAD R4, R31, 0x4, R8 ;  /* 0x000000041f047824 */ /* 0x010fe200078e0208 */
[----:B------:R-:W-:Y:S01]  /*cb00*/  PRMT R27, R9, 0x7771, RZ ;  /* 0x00007771091b7816 */ /* 0x000fe200000000ff */
[----:B------:R3:W-:Y:S01]  /*cb10*/  @P4 STG.E.U8 desc[UR8][R14.64], R13 ;  /* 0x0000000d0e004986 */ /* 0x0007e2000c101108 */
[C-C-:B------:R-:W-:Y:S01]  /*cb20*/  LOP3.LUT R74, R0.reuse, 0x140, R191.reuse, 0xfe, !PT ;  /* 0x00000140004a7812 */ /* 0x140fe200078efebf */
[----:B------:R-:W4:Y:S01]  /*cb30*/  LDC R20, c[0x0][0x248] ;  /* 0x00009200ff147b82 */ /* 0x000f220000000800 */
[--C-:B------:R-:W-:Y:S01]  /*cb40*/  LOP3.LUT R75, R0, 0x144, R191.reuse, 0xfe, !PT ;  /* 0x00000144004b7812 */ /* 0x100fe200078efebf */
[----:B------:R3:W-:Y:S01]  /*cb50*/  @P1 STG.E.U8 desc[UR8][R18.64], R27 ;  /* 0x0000001b12001986 */ /* 0x0007e2000c101108 */
[----:B------:R-:W-:Y:S01]  /*cb60*/  ISETP.LT.AND P4, PT, R74, UR5, !P0 ;  /* 0x000000054a007c0c */ /* 0x000fe2000c781270 */
[----:B------:R-:W-:Y:S01]  /*cb70*/  ULDC UR5, c[0x0][0x22c] ;  /* 0x00008b0000057ab9 */ /* 0x000fe20000000800 */
[----:B------:R-:W-:-:S02]  /*cb80*/  LOP3.LUT R72, R0, 0x148, R191, 0xfe, !PT ;  /* 0x0000014800487812 */ /* 0x000fc400078efebf */
[CC--:B--2---:R-:W-:Y:S01]  /*cb90*/  IADD3 R16, P6, R8.reuse, R2.reuse, RZ ;  /* 0x0000000208107210 */ /* 0x0c4fe20007fde0ff */
[----:B------:R-:W2:Y:S01]  /*cba0*/  LDC R31, c[0x0][0x248] ;  /* 0x00009200ff1f7b82 */ /* 0x000ea20000000800 */
[----:B------:R-:W-:Y:S02]  /*cbb0*/  PRMT R21, R5, 0x7772, RZ ;  /* 0x0000777205157816 */ /* 0x000fe400000000ff */
[-C--:B------:R-:W-:Y:S01]  /*cbc0*/  LEA.HI.X.SX32 R17, R8, R25.reuse, 0x1, P6 ;  /* 0x0000001908117211 */ /* 0x080fe200030f0eff */
[----:B------:R-:W-:Y:S01]  /*cbd0*/  IMAD R8, R33, 0x4, R4 ;  /* 0x0000000421087824 */ /* 0x000fe200078e0204 */
[CC--:B---3--:R-:W-:Y:S02]  /*cbe0*/  IADD3 R14, P6, R4.reuse, R2.reuse, RZ ;  /* 0x00000002040e7210 */ /* 0x0c8fe40007fde0ff */
[----:B------:R-:W-:Y:S01]  /*cbf0*/  ISETP.LT.AND P1, PT, R75, UR5, !P0 ;  /* 0x000000054b007c0c */ /* 0x000fe2000c721270 */
[----:B------:R-:W3:Y:S01]  /*cc00*/  LDC R27, c[0x0][0x248] ;  /* 0x00009200ff1b7b82 */ /* 0x000ee20000000800 */
[----:B------:R-:W-:Y:S01]  /*cc10*/  ULDC UR5, c[0x0][0x22c] ;  /* 0x00008b0000057ab9 */ /* 0x000fe20000000800 */
[-C--:B------:R-:W-:Y:S01]  /*cc20*/  LEA.HI.X.SX32 R15, R4, R25.reuse, 0x1, P6 ;  /* 0x00000019040f7211 */ /* 0x080fe200030f0eff */
[----:B------:R0:W-:Y:S01]  /*cc30*/  @P2 STG.E.U8 desc[UR8][R16.64], R21 ;  /* 0x0000001510002986 */ /* 0x0001e2000c101108 */
[----:B------:R-:W-:Y:S01]  /*cc40*/  VIADD R4, R12, 0x13c ;  /* 0x0000013c0c047836 */ /* 0x000fe20000000000 */
[----:B------:R-:W-:Y:S01]  /*cc50*/  ISETP.LT.AND P2, PT, R72, UR5, !P0 ;  /* 0x0000000548007c0c */ /* 0x000fe2000c741270 */
[----:B------:R-:W-:Y:S01]  /*cc60*/  ULDC UR5, c[0x0][0x248] ;  /* 0x0000920000057ab9 */ /* 0x000fe20000000800 */
[----:B------:R-:W-:Y:S01]  /*cc70*/  PRMT R23, R9, 0x7772, RZ ;  /* 0x0000777209177816 */ /* 0x000fe200000000ff */
[----:B------:R-:W-:Y:S01]  /*cc80*/  IMAD R13, R4, UR5, RZ ;  /* 0x00000005040d7c24 */ /* 0x000fe2000f8e02ff */
[-C--:B------:R-:W-:Y:S01]  /*cc90*/  IADD3 R18, P6, R8, R2.reuse, RZ ;  /* 0x0000000208127210 */ /* 0x080fe20007fde0ff */
[----:B------:R-:W-:Y:S01]  /*cca0*/  ULDC UR5, c[0x0][0x22c] ;  /* 0x00008b0000057ab9 */ /* 0x000fe20000000800 */
[----:B------:R-:W-:Y:S01]  /*ccb0*/  LOP3.LUT R73, R0, 0x138, R191, 0xfe, !PT ;  /* 0x0000013800497812 */ /* 0x000fe200078efebf */
[----:B------:R1:W-:Y:S01]  /*ccc0*/  @P5 STG.E.U8 desc[UR8][R14.64], R23 ;  /* 0x000000170e005986 */ /* 0x0003e2000c101108 */
[----:B------:R-:W-:Y:S01]  /*ccd0*/  ISETP.LT.AND P5, PT, R4, UR6, !P0 ;  /* 0x0000000604007c0c */ /* 0x000fe2000c7a1270 */
[----:B------:R-:W-:Y:S01]  /*cce0*/  ULDC UR6, c[0x0][0x22c] ;  /* 0x00008b0000067ab9 */ /* 0x000fe20000000800 */
[----:B0-----:R-:W0:Y:S01]  /*ccf0*/  LDC R17, c[0x0][0x248] ;  /* 0x00009200ff117b82 */ /* 0x001e220000000800 */
[----:B------:R-:W-:Y:S01]  /*cd00*/  LEA.HI.X.SX32 R19, R8, R25, 0x1, P6 ;  /* 0x0000001908137211 */ /* 0x000fe200030f0eff */
[----:B-1----:R-:W-:Y:S01]  /*cd10*/  IMAD R16, R29, 0x8, R8 ;  /* 0x000000081d107824 */ /* 0x002fe200078e0208 */
[----:B------:R-:W-:-:S02]  /*cd20*/  IADD3 R4, P6, R13, R2, RZ ;  /* 0x000000020d047210 */ /* 0x000fc40007fde0ff */
[----:B------:R-:W-:Y:S01]  /*cd30*/  ISETP.LT.AND P3, PT, R73, UR7, !P0 ;  /* 0x0000000749007c0c */ /* 0x000fe2000c761270 */
[----:B------:R-:W-:Y:S01]  /*cd40*/  ULDC UR7, c[0x0][0x22c] ;  /* 0x00008b0000077ab9 */ /* 0x000fe20000000800 */
[----:B------:R-:W-:Y:S01]  /*cd50*/  PRMT R21, R6, 0x7770, RZ ;  /* 0x0000777006157816 */ /* 0x000fe200000000ff */
[----:B------:R-:W1:Y:S01]  /*cd60*/  LDC R29, c[0x0][0x248] ;  /* 0x00009200ff1d7b82 */ /* 0x000e620000000800 */
[----:B------:R-:W-:Y:S02]  /*cd70*/  PRMT R15, R5, 0x7773, RZ ;  /* 0x00007773050f7816 */ /* 0x000fe400000000ff */
[----:B------:R-:W-:Y:S01]  /*cd80*/  LEA.HI.X.SX32 R5, R13, R25, 0x1, P6 ;  /* 0x000000190d057211 */ /* 0x000fe200030f0eff */
[----:B------:R-:W-:Y:S01]  /*cd90*/  VIADD R13, R12, 0x14c ;  /* 0x0000014c0c0d7836 */ /* 0x000fe20000000000 */
[----:B------:R-:W-:Y:S02]  /*cda0*/  IADD3 R8, P6, R16, R2, RZ ;  /* 0x0000000210087210 */ /* 0x000fe40007fde0ff */
[----:B------:R-:W-:-:S02]  /*cdb0*/  PRMT R23, R9, 0x7773, RZ ;  /* 0x0000777309177816 */ /* 0x000fc400000000ff */
[----:B------:R-:W-:Y:S01]  /*cdc0*/  LEA.HI.X.SX32 R9, R16, R25, 0x1, P6 ;  /* 0x0000001910097211 */ /* 0x000fe200030f0eff */
[----:B---3--:R-:W-:Y:S01]  /*cdd0*/  IMAD R16, R27, 0x4, R16 ;  /* 0x000000041b107824 */ /* 0x008fe200078e0210 */
[C-C-:B------:R-:W-:Y:S01]  /*cde0*/  LOP3.LUT R68, R0.reuse, 0x150, R191.reuse, 0xfe, !PT ;  /* 0x0000015000447812 */ /* 0x140fe200078efebf */
[----:B------:R-:W3:Y:S01]  /*cdf0*/  LDC R27, c[0x0][0x248] ;  /* 0x00009200ff1b7b82 */ /* 0x000ee20000000800 */
[----:B------:R4:W-:Y:S01]  /*ce00*/  @P3 STG.E.U8 desc[UR8][R18.64], R15 ;  /* 0x0000000f12003986 */ /* 0x0009e2000c101108 */
[--C-:B------:R-:W-:Y:S01]  /*ce10*/  LOP3.LUT R65, R0, 0x154, R191.reuse, 0xfe, !PT ;  /* 0x0000015400417812 */ /* 0x100fe200078efebf */
[----:B0-----:R-:W-:Y:S02]  /*ce20*/  IMAD R17, R17, 0x4, R16 ;  /* 0x0000000411117824 */ /* 0x001fe400078e0210 */
[----:B------:R0:W-:Y:S01]  /*ce30*/  @P5 STG.E.U8 desc[UR8][R4.64], R23 ;  /* 0x0000001704005986 */ /* 0x0001e2000c101108 */
[----:B------:R-:W-:Y:S01]  /*ce40*/  ISETP.LT.AND P3, PT, R68, UR5, !P0 ;  /* 0x0000000544007c0c */ /* 0x000fe2000c761270 */
[----:B------:R-:W-:Y:S01]  /*ce50*/  ULDC UR5, c[0x0][0x22c] ;  /* 0x00008b0000057ab9 */ /* 0x000fe20000000800 */
[----:B------:R-:W-:Y:S01]  /*ce60*/  LOP3.LUT R69, R0, 0x160, R191, 0xfe, !PT ;  /* 0x0000016000457812 */ /* 0x000fe200078efebf */
[----:B------:R2:W-:Y:S01]  /*ce70*/  @P4 STG.E.U8 desc[UR8][R8.64], R21 ;  /* 0x0000001508004986 */ /* 0x0005e2000c101108 */
[----:B------:R-:W-:-:S02]  /*ce80*/  IADD3 R14, P4, R16, R2, RZ ;  /* 0x00000002100e7210 */ /* 0x000fc40007f9e0ff */
[----:B------:R-:W-:Y:S01]  /*ce90*/  ISETP.LT.AND P5, PT, R65, UR5, !P0 ;  /* 0x0000000541007c0c */ /* 0x000fe2000c7a1270 */
[----:B----4-:R-:W-:Y:S01]  /*cea0*/  IMAD R18, R20, 0x8, R17 ;  /* 0x0000000814127824 */ /* 0x010fe200078e0211 */
[----:B------:R-:W-:Y:S01]  /*ceb0*/  ULDC UR5, c[0x0][0x248] ;  /* 0x0000920000057ab9 */ /* 0x000fe20000000800 */
[-C--:B------:R-:W-:Y:S01]  /*cec0*/  LEA.HI.X.SX32 R15, R16, R25.reuse, 0x1, P4 ;  /* 0x00000019100f7211 */ /* 0x080fe200020f0eff */
[----:B------:R-:W4:Y:S01]  /*ced0*/  LDC R20, c[0x0][0x248] ;  /* 0x00009200ff147b82 */ /* 0x000f220000000800 */
[C---:B------:R-:W-:Y:S01]  /*cee0*/  ISETP.LT.AND P4, PT, R13.reuse, UR6, !P0 ;  /* 0x000000060d007c0c */ /* 0x040fe2000c781270 */
[----:B------:R-:W-:Y:S01]  /*cef0*/  IMAD R13, R13, UR5, RZ ;  /* 0x000000050d0d7c24 */ /* 0x000fe2000f8e02ff */
[C---:B0-----:R-:W-:Y:S01]  /*cf00*/  IADD3 R4, P6, R17.reuse, R2, RZ ;  /* 0x0000000211047210 */ /* 0x041fe20007fde0ff */
[----:B------:R-:W-:Y:S01]  /*cf10*/  ULDC UR5, c[0x0][0x22c] ;  /* 0x00008b0000057ab9 */ /* 0x000fe20000000800 */
[----:B------:R-:W-:Y:S01]  /*cf20*/  PRMT R19, R10, 0x7770, RZ ;  /* 0x000077700a137816 */ /* 0x000fe200000000ff */
[----:B------:R-:W-:Y:S01]  /*cf30*/  ULDC UR6, c[0x0][0x22c] ;  /* 0x00008b0000067ab9 */ /* 0x000fe20000000800 */
[----:B------:R-:W-:-:S02]  /*cf40*/  LEA.HI.X.SX32 R5, R17, R25, 0x1, P6 ;  /* 0x0000001911057211 */ /* 0x000fc400030f0eff */
[CC--:B--2---:R-:W-:Y:S01]  /*cf50*/  IADD3 R8, P6, R13.reuse, R2.reuse, RZ ;  /* 0x000000020d087210 */ /* 0x0c4fe20007fde0ff */
[----:B------:R0:W-:Y:S01]  /*cf60*/  @P1 STG.E.U8 desc[UR8][R14.64], R19 ;  /* 0x000000130e001986 */ /* 0x0001e2000c101108 */
[----:B------:R-:W-:Y:S02]  /*cf70*/  PRMT R21, R6, 0x7771, RZ ;  /* 0x0000777106157816 */ /* 0x000fe400000000ff */
[----:B------:R-:W-:Y:S01]  /*cf80*/  LEA.HI.X.SX32 R9, R13, R25, 0x1, P6 ;  /* 0x000000190d097211 */ /* 0x000fe200030f0eff */
[----:B---3--:R-:W-:Y:S01]  /*cf90*/  IMAD R13, R27, 0x4, R18 ;  /* 0x000000041b0d7824 */ /* 0x008fe200078e0212 */
[----:B------:R-:W-:Y:S01]  /*cfa0*/  PRMT R23, R10, 0x7771, RZ ;  /* 0x000077710a177816 */ /* 0x000fe200000000ff */
[----:B------:R2:W-:Y:S01]  /*cfb0*/  @P2 STG.E.U8 desc[UR8][R4.64], R21 ;  /* 0x0000001504002986 */ /* 0x0005e2000c101108 */
[C-C-:B------:R-:W-:Y:S02]  /*cfc0*/  LOP3.LUT R71, R0.reuse, 0x158, R191.reuse, 0xfe, !PT ;  /* 0x0000015800477812 */ /* 0x140fe400078efebf */
[----:B------:R-:W-:Y:S01]  /*cfd0*/  IADD3 R16, P6, R13, R2, RZ ;  /* 0x000000020d107210 */ /* 0x000fe20007fde0ff */
[----:B------:R3:W-:Y:S01]  /*cfe0*/  @P4 STG.E.U8 desc[UR8][R8.64], R23 ;  /* 0x0000001708004986 */ /* 0x0007e2000c101108 */
[----:B------:R-:W-:-:S02]  /*cff0*/  LOP3.LUT R70, R0, 0x164, R191, 0xfe, !PT ;  /* 0x0000016400467812 */ /* 0x000fc400078efebf */
[-C--:B0-----:R-:W-:Y:S02]  /*d000*/  IADD3 R14, P4, R18, R2.reuse, RZ ;  /* 0x00000002120e7210 */ /* 0x081fe40007f9e0ff */
[----:B------:R-:W-:Y:S02]  /*d010*/  PRMT R19, R6, 0x7772, RZ ;  /* 0x0000777206137816 */ /* 0x000fe400000000ff */
[-C--:B------:R-:W-:Y:S01]  /*d020*/  LEA.HI.X.SX32 R15, R18, R25.reuse, 0x1, P4 ;  /* 0x00000019120f7211 */ /* 0x080fe200020f0eff */
[----:B--2---:R-:W-:Y:S01]  /*d030*/  VIADD R5, R12, 0x15c ;  /* 0x0000015c0c057836 */ /* 0x004fe20000000000 */
[----:B------:R-:W-:Y:S01]  /*d040*/  ISETP.LT.AND P2, PT, R69, UR5, !P0 ;  /* 0x0000000545007c0c */ /* 0x000fe2000c741270 */
[----:B------:R-:W-:Y:S01]  /*d050*/  ULDC UR5, c[0x0][0x22c] ;  /* 0x00008b0000057ab9 */ /* 0x000fe20000000800 */
[-C--:B------:R-:W-:Y:S01]  /*d060*/  LEA.HI.X.SX32 R17, R13, R25.reuse, 0x1, P6 ;  /* 0x000000190d117211 */ /* 0x080fe200030f0eff */
[----:B------:R-:W0:Y:S01]  /*d070*/  LDC R18, c[0x0][0x248] ;  /* 0x00009200ff127b82 */ /* 0x000e220000000800 */
[----:B------:R-:W-:Y:S01]  /*d080*/  PRMT R21, R10, 0x7772, RZ ;  /* 0x000077720a157816 */ /* 0x000fe200000000ff */
[----:B----4-:R-:W-:Y:S01]  /*d090*/  IMAD R13, R20, 0x4, R13 ;  /* 0x00000004140d7824 */ /* 0x010fe200078e020d */
[----:B------:R-:W-:Y:S01]  /*d0a0*/  ISETP.LT.AND P1, PT, R71, UR7, !P0 ;  /* 0x0000000747007c0c */ /* 0x000fe2000c721270 */
[----:B------:R2:W-:Y:S01]  /*d0b0*/  @P3 STG.E.U8 desc[UR8][R14.64], R19 ;  /* 0x000000130e003986 */ /* 0x0005e2000c101108 */
[----:B------:R-:W-:Y:S01]  /*d0c0*/  ISETP.LT.AND P4, PT, R70, UR5, !P0 ;  /* 0x0000000546007c0c */ /* 0x000fe2000c781270 */
[----:B------:R-:W-:Y:S01]  /*d0d0*/  ULDC UR5, c[0x0][0x248] ;  /* 0x0000920000057ab9 */ /* 0x000fe20000000800 */
[C---:B------:R-:W-:Y:S01]  /*d0e0*/  ISETP.LT.AND P3, PT, R5.reuse, UR6, !P0 ;  /* 0x0000000605007c0c */ /* 0x040fe2000c761270 */
[----:B------:R4:W-:Y:S01]  /*d0f0*/  @P5 STG.E.U8 desc[UR8][R16.64], R21 ;  /* 0x0000001510005986 */ /* 0x0009e2000c101108 */
[----:B---3--:R-:W-:Y:S01]  /*d100*/  IMAD R9, R5, UR5, RZ ;  /* 0x0000000505097c24 */ /* 0x008fe2000f8e02ff */
[CC--:B------:R-:W-:Y:S01]  /*d110*/  IADD3 R4, P5, R13.reuse, R2.reuse, RZ ;  /* 0x000000020d047210 */ /* 0x0c0fe20007fbe0ff */
[----:B------:R-:W-:Y:S01]  /*d120*/  ULDC UR5, c[0x0][0x22c] ;  /* 0x00008b0000057ab9 */ /* 0x000fe20000000800 */
[----:B------:R-:W-:Y:S01]  /*d130*/  LOP3.LUT R66, R0, 0x170, R191, 0xfe, !PT ;  /* 0x0000017000427812 */ /* 0x000fe200078efebf */
[----:B------:R-:W-:Y:S01]  /*d140*/  ULDC UR6, c[0x0][0x22c] ;  /* 0x00008b0000067ab9 */ /* 0x000fe20000000800 */
[-C--:B------:R-:W-:Y:S01]  /*d150*/  LEA.HI.X.SX32 R5, R13, R25.reuse, 0x1, P5 ;  /* 0x000000190d057211 */ /* 0x080fe200028f0eff */
[----:B------:R-:W-:Y:S01]  /*d160*/  IMAD R13, R22, 0x8, R13 ;  /* 0x00000008160d7824 */ /* 0x000fe200078e020d */
[----:B--2---:R-:W-:Y:S01]  /*d170*/  PRMT R19, R6, 0x7773, RZ ;  /* 0x0000777306137816 */ /* 0x004fe200000000ff */
[----:B------:R-:W-:Y:S01]  /*d180*/  VIADD R6, R12, 0x16c ;  /* 0x0000016c0c067836 */ /* 0x000fe20000000000 */
[C---:B------:R-:W-:Y:S01]  /*d190*/  IADD3 R8, P6, R9.reuse, R2, RZ ;  /* 0x0000000209087210 */ /* 0x040fe20007fde0ff */
[----:B------:R-:W-:Y:S01]  /*d1a0*/  ULDC UR7, c[0x0][0x22c] ;  /* 0x00008b0000077ab9 */ /* 0x000fe20000000800 */
[----:B----4-:R-:W2:Y:S01]  /*d1b0*/  LDC R16, c[0x0][0x248] ;  /* 0x00009200ff107b82 */ /* 0x010ea20000000800 */
[----:B------:R-:W-:Y:S01]  /*d1c0*/  PRMT R21, R10, 0x7773, RZ ;  /* 0x000077730a157816 */ /* 0x000fe200000000ff */
[----:B------:R3:W-:Y:S01]  /*d1d0*/  @P1 STG.E.U8 desc[UR8][R4.64], R19 ;  /* 0x0000001304001986 */ /* 0x0007e2000c101108 */
[----:B------:R-:W-:-:S02]  /*d1e0*/  LEA.HI.X.SX32 R9, R9, R25, 0x1, P6 ;  /* 0x0000001909097211 */ /* 0x000fc400030f0eff */
[CC--:B------:R-:W-:Y:S02]  /*d1f0*/  IADD3 R14, P6, R13.reuse, R2.reuse, RZ ;  /* 0x000000020d0e7210 */ /* 0x0c0fe40007fde0ff */
[----:B------:R-:W-:Y:S01]  /*d200*/  LOP3.LUT R67, R0, 0x174, R191, 0xfe, !PT ;  /* 0x0000017400437812 */ /* 0x000fe200078efebf */
[----:B------:R4:W-:Y:S01]  /*d210*/  @P3 STG.E.U8 desc[UR8][R8.64], R21 ;  /* 0x0000001508003986 */ /* 0x0009e2000c101108 */
[-C--:B------:R-:W-:Y:S01]  /*d220*/  LEA.HI.X.SX32 R15, R13, R25.reuse, 0x1, P6 ;  /* 0x000000190d0f7211 */ /* 0x080fe200030f0eff */
[----:B0-----:R-:W-:Y:S01]  /*d230*/  IMAD R13, R18, 0x4, R13 ;  /* 0x00000004120d7824 */ /* 0x001fe200078e020d */
[----:B------:R-:W-:Y:S02]  /*d240*/  PRMT R17, R7, 0x7770, RZ ;  /* 0x0000777007117816 */ /* 0x000fe400000000ff */
[----:B------:R-:W-:Y:S01]  /*d250*/  ISETP.LT.AND P1, PT, R66, UR5, !P0 ;  /* 0x0000000542007c0c */ /* 0x000fe2000c721270 */
[----:B---3--:R-:W0:Y:S01]  /*d260*/  LDC R19, c[0x0][0x248] ;  /* 0x00009200ff137b82 */ /* 0x008e220000000800 */
[----:B------:R-:W-:Y:S01]  /*d270*/  ULDC UR5, c[0x0][0x22c] ;  /* 0x00008b0000057ab9 */ /* 0x000fe20000000800 */
[-C--:B------:R-:W-:Y:S01]  /*d280*/  IADD3 R4, P6, R13, R2.reuse, RZ ;  /* 0x000000020d047210 */ /* 0x080fe20007fde0ff */
[----:B------:R3:W-:Y:S01]  /*d290*/  @P2 STG.E.U8 desc[UR8][R14.64], R17 ;  /* 0x000000110e002986 */ /* 0x0007e2000c101108 */
[----:B------:R-:W-:Y:S01]  /*d2a0*/  ISETP.LT.AND P3, PT, R67, UR5, !P0 ;  /* 0x0000000543007c0c */ /* 0x000fe2000c761270 */
[----:B------:R-:W-:Y:S01]  /*d2b0*/  ULDC UR5, c[0x0][0x248] ;  /* 0x0000920000057ab9 */ /* 0x000fe20000000800 */
[C---:B------:R-:W-:Y:S01]  /*d2c0*/  ISETP.LT.AND P2, PT, R6.reuse, UR6, !P0 ;  /* 0x0000000606007c0c */ /* 0x040fe2000c741270 */
[----:B------:R-:W-:Y:S01]  /*d2d0*/  IMAD R6, R6, UR5, RZ ;  /* 0x0000000506067c24 */ /* 0x000fe2000f8e02ff */
[----:B----4-:R-:W4:Y:S01]  /*d2e0*/  LDC R21, c[0x0][0x248] ;  /* 0x00009200ff157b82 */ /* 0x010f220000000800 */
[----:B------:R-:W-:Y:S01]  /*d2f0*/  LEA.HI.X.SX32 R5, R13, R25, 0x1, P6 ;  /* 0x000000190d057211 */ /* 0x000fe200030f0eff */
[----:B--2---:R-:W-:Y:S01]  /*d300*/  IMAD R10, R16, 0x4, R13 ;  /* 0x00000004100a7824 */ /* 0x004fe200078e020d */
[----:B------:R-:W-:Y:S01]  /*d310*/  LOP3.LUT R61, R0, 0x168, R191, 0xfe, !PT ;  /* 0x00000168003d7812 */ /* 0x000fe200078efebf */
[----:B------:R-:W-:Y:S01]  /*d320*/  ULDC UR5, c[0x0][0x22c] ;  /* 0x00008b0000057ab9 */ /* 0x000fe20000000800 */
[----:B------:R-:W-:Y:S01]  /*d330*/  PRMT R13, R7, 0x7771, RZ ;  /* 0x00007771070d7816 */ /* 0x000fe200000000ff */
[----:B------:R-:W-:Y:S01]  /*d340*/  ULDC UR6, c[0x0][0x22c] ;  /* 0x00008b0000067ab9 */ /* 0x000fe20000000800 */
[----:B------:R-:W-:-:S02]  /*d350*/  IADD3 R8, P6, R10, R2, RZ ;  /* 0x000000020a087210 */ /* 0x000fc40007fde0ff */
[----:B------:R-:W-:Y:S01]  /*d360*/  ISETP.LT.AND P5, PT, R61, UR7, !P0 ;  /* 0x000000073d007c0c */ /* 0x000fe2000c7a1270 */
[----:B------:R-:W-:Y:S01]  /*d370*/  ULDC UR7, c[0x0][0x22c] ;  /* 0x00008b0000077ab9 */ /* 0x000fe20000000800 */
[-C--:B------:R-:W-:Y:S02]  /*d380*/  LEA.HI.X.SX32 R9, R10, R25.reuse, 0x1, P6 ;  /* 0x000000190a097211 */ /* 0x080fe400030f0eff */
[C---:B---3--:R-:W-:Y:S02]  /*d390*/  IADD3 R14, P6, R6.reuse, R2, RZ ;  /* 0x00000002060e7210 */ /* 0x048fe40007fde0ff */
[----:B------:R-:W-:Y:S01]  /*d3a0*/  PRMT R17, R11, 0x7770, RZ ;  /* 0x000077700b117816 */ /* 0x000fe200000000ff */
[----:B0-----:R-:W-:Y:S01]  /*d3b0*/  IMAD R10, R19, 0x8, R10 ;  /* 0x00000008130a7824 */ /* 0x001fe200078e020a */
[----:B------:R-:W-:Y:S02]  /*d3c0*/  LEA.HI.X.SX32 R15, R6, R25, 0x1, P6 ;  /* 0x00000019060f7211 */ /* 0x000fe400030f0eff */
[----:B------:R-:W-:Y:S01]  /*d3d0*/  PRMT R27, R11, 0x7771, RZ ;  /* 0x000077710b1b7816 */ /* 0x000fe200000000ff */
[----:B------:R0:W-:Y:S01]  /*d3e0*/  @P4 STG.E.U8 desc[UR8][R4.64], R17 ;  /* 0x0000001104004986 */ /* 0x0001e2000c101108 */
[----:B------:R-:W-:-:S02]  /*d3f0*/  LOP3.LUT R63, R0, 0x180, R191, 0xfe, !PT ;  /* 0x00000180003f7812 */ /* 0x000fc400078efebf */
[C-C-:B------:R-:W-:Y:S01]  /*d400*/  LOP3.LUT R64, R0.reuse, 0x184, R191.reuse, 0xfe, !PT ;  /* 0x0000018400407812 */ /* 0x140fe200078efebf */
[----:B----4-:R-:W-:Y:S01]  /*d410*/  IMAD R6, R21, 0x4, R10 ;  /* 0x0000000415067824 */ /* 0x010fe200078e020a */
[----:B------:R2:W3:Y:S01]  /*d420*/  LDS.128 R16, [R3+UR4+0x800] ;  /* 0x0008000403107984 */ /* 0x0004e20008000c00 */
[C-C-:B------:R-:W-:Y:S02]  /*d430*/  LOP3.LUT R40, R0.reuse, 0x188, R191.reuse, 0xfe, !PT ;  /* 0x0000018800287812 */ /* 0x140fe400078efebf */
[C-C-:B------:R-:W-:Y:S01]  /*d440*/  LOP3.LUT R62, R0.reuse, 0x178, R191.reuse, 0xfe, !PT ;  /* 0x00000178003e7812 */ /* 0x140fe200078efebf */
[----:B------:R-:W4:Y:S01]  /*d450*/  LDS.128 R20, [R24+UR4+0x800] ;  /* 0x0008000418147984 */ /* 0x000f220008000c00 */
[----:B------:R-:W-:Y:S01]  /*d460*/  ULDC UR4, c[0x0][0x22c] ;  /* 0x00008b0000047ab9 */ /* 0x000fe20000000800 */
[----:B------:R-:W-:Y:S02]  /*d470*/  LOP3.LUT R41, R0, 0x190, R191, 0xfe, !PT ;  /* 0x0000019000297812 */ /* 0x000fe400078efebf */
[----:B------:R1:W-:Y:S01]  /*d480*/  @P5 STG.E.U8 desc[UR8][R8.64], R13 ;  /* 0x0000000d08005986 */ /* 0x0003e2000c101108 */
[-C--:B0-----:R-:W-:Y:S01]  /*d490*/  IADD3 R4, P6, R10, R2.reuse, RZ ;  /* 0x000000020a047210 */ /* 0x081fe20007fde0ff */
[----:B--2---:R-:W-:Y:S01]  /*d4a0*/  VIADD R3, R12, 0x17c ;  /* 0x0000017c0c037836 */ /* 0x004fe20000000000 */
[----:B------:R-:W-:Y:S01]  /*d4b0*/  ISETP.LT.AND P5, PT, R63, UR5, !P0 ;  /* 0x000000053f007c0c */ /* 0x000fe2000c7a1270 */
[----:B------:R0:W-:Y:S01]  /*d4c0*/  @P2 STG.E.U8 desc[UR8][R14.64], R27 ;  /* 0x0000001b0e002986 */ /* 0x0001e2000c101108 */
[----:B------:R-:W-:Y:S01]  /*d4d0*/  LEA.HI.X.SX32 R5, R10, R25, 0x1, P6 ;  /* 0x000000190a057211 */ /* 0x000fe200030f0eff */
[----:B------:R-:W-:Y:S01]  /*d4e0*/  ULDC UR5, c[0x0][0x22c] ;  /* 0x00008b0000057ab9 */ /* 0x000fe20000000800 */
[----:B-1----:R-:W-:Y:S01]  /*d4f0*/  IMAD R10, R29, 0x4, R6 ;  /* 0x000000041d0a7824 */ /* 0x002fe200078e0206 */
[----:B------:R-:W-:Y:S01]  /*d500*/  ISETP.LT.AND P2, PT, R64, UR5, !P0 ;  /* 0x0000000540007c0c */ /* 0x000fe2000c741270 */
[----:B------:R-:W-:Y:S01]  /*d510*/  ULDC UR5, c[0x0][0x22c] ;  /* 0x00008b0000057ab9 */ /* 0x000fe20000000800 */
[----:B------:R-:W-:Y:S01]  /*d520*/  ISETP.LT.AND P4, PT, R62, UR7, !P0 ;  /* 0x000000073e007c0c */ /* 0x000fe2000c781270 */
[----:B------:R-:W1:Y:S01]  /*d530*/  LDC R29, c[0x0][0x248] ;  /* 0x00009200ff1d7b82 */ /* 0x000e620000000800 */
[----:B------:R-:W-:-:S02]  /*d540*/  IADD3 R8, P6, R6, R2, RZ ;  /* 0x0000000206087210 */ /* 0x000fc40007fde0ff */
[----:B------:R-:W-:Y:S02]  /*d550*/  PRMT R13, R7, 0x7772, RZ ;  /* 0x00007772070d7816 */ /* 0x000fe400000000ff */
[----:B------:R-:W-:Y:S02]  /*d560*/  LEA.HI.X.SX32 R9, R6, R25, 0x1, P6 ;  /* 0x0000001906097211 */ /* 0x000fe400030f0eff */
[C---:B0-----:R-:W-:Y:S01]  /*d570*/  PRMT R15, R11.reuse, 0x7772, RZ ;  /* 0x000077720b0f7816 */ /* 0x041fe200000000ff */
[----:B------:R-:W0:Y:S01]  /*d580*/  LDC R27, c[0x0][0x248] ;  /* 0x00009200ff1b7b82 */ /* 0x000e220000000800 */
[----:B------:R2:W-:Y:S01]  /*d590*/  @P1 STG.E.U8 desc[UR8][R4.64], R13 ;  /* 0x0000000d04001986 */ /* 0x0005e2000c101108 */
[----:B------:R-:W-:Y:S01]  /*d5a0*/  ISETP.LT.AND P1, PT, R40, UR4, !P0 ;  /* 0x0000000428007c0c */ /* 0x000fe2000c721270 */
[----:B------:R-:W-:Y:S01]  /*d5b0*/  ULDC UR4, c[0x0][0x248] ;  /* 0x0000920000047ab9 */ /* 0x000fe20000000800 */
[----:B------:R-:W-:Y:S01]  /*d5c0*/  PRMT R11, R11, 0x7773, RZ ;  /* 0x000077730b0b7816 */ /* 0x000fe200000000ff */
[----:B------:R3:W-:Y:S01]  /*d5d0*/  @P3 STG.E.U8 desc[UR8][R8.64], R15 ;  /* 0x0000000f08003986 */ /* 0x0007e2000c101108 */
[C---:B------:R-:W-:Y:S01]  /*d5e0*/  ISETP.LT.AND P3, PT, R3.reuse, UR5, !P0 ;  /* 0x0000000503007c0c */ /* 0x040fe2000c761270 */
[----:B------:R-:W-:Y:S01]  /*d5f0*/  IMAD R3, R3, UR4, RZ ;  /* 0x0000000403037c24 */ /* 0x000fe2000f8e02ff */
[----:B------:R-:W4:Y:S01]  /*d600*/  LDC R14, c[0x0][0x248] ;  /* 0x00009200ff0e7b82 */ /* 0x000f220000000800 */
[----:B------:R-:W-:Y:S01]  /*d610*/  ULDC UR4, c[0x0][0x22c] ;  /* 0x00008b0000047ab9 */ /* 0x000fe20000000800 */
[C-C-:B------:R-:W-:Y:S01]  /*d620*/  LOP3.LUT R42, R0.reuse, 0x194, R191.reuse, 0xfe, !PT ;  /* 0x00000194002a7812 */ /* 0x140fe200078efebf */
[----:B------:R-:W-:Y:S01]  /*d630*/  ULDC UR5, c[0x0][0x22c] ;  /* 0x00008b0000057ab9 */ /* 0x000fe20000000800 */
[----:B------:R-:W-:-:S02]  /*d640*/  LOP3.LUT R43, R0, 0x198, R191, 0xfe, !PT ;  /* 0x00000198002b7812 */ /* 0x000fc400078efebf */
[CC--:B--2---:R-:W-:Y:S02]  /*d650*/  IADD3 R4, P6, R10.reuse, R2.reuse, RZ ;  /* 0x000000020a047210 */ /* 0x0c4fe40007fde0ff */
[----:B------:R-:W-:Y:S01]  /*d660*/  PRMT R13, R7, 0x7773, RZ ;  /* 0x00007773070d7816 */ /* 0x000fe200000000ff */
[----:B------:R-:W2:Y:S01]  /*d670*/  LDC R24, c[0x0][0x248] ;  /* 0x00009200ff187b82 */ /* 0x000ea20000000800 */
[-C--:B------:R-:W-:Y:S01]  /*d680*/  LEA.HI.X.SX32 R5, R10, R25.reuse, 0x1, P6 ;  /* 0x000000190a057211 */ /* 0x080fe200030f0eff */
[----:B------:R-:W-:Y:S01]  /*d690*/  IMAD R10, R31, 0x8, R10 ;  /* 0x000000081f0a7824 */ /* 0x000fe200078e020a */
[CC--:B------:R-:W-:Y:S02]  /*d6a0*/  IADD3 R6, P6, R3.reuse, R2.reuse, RZ ;  /* 0x0000000203067210 */ /* 0x0c0fe40007fde0ff */
[----:B---3--:R-:W-:Y:S01]  /*d6b0*/  PRMT R15, R16, 0x7770, RZ ;  /* 0x00007770100f7816 */ /* 0x008fe200000000ff */
[----:B------:R3:W-:Y:S01]  /*d6c0*/  @P4 STG.E.U8 desc[UR8][R4.64], R13 ;  /* 0x0000000d04004986 */ /* 0x0007e2000c101108 */
[-C--:B------:R-:W-:Y:S01]  /*d6d0*/  LEA.HI.X.SX32 R7, R3, R25.reuse, 0x1, P6 ;  /* 0x0000001903077211 */ /* 0x080fe200030f0eff */
[----:B0-----:R-:W-:Y:S01]  /*d6e0*/  IMAD R3, R27, 0x4, R10 ;  /* 0x000000041b037824 */ /* 0x001fe200078e020a */
[CC--:B------:R-:W-:Y:S01]  /*d6f0*/  IADD3 R8, P6, R10.reuse, R2.reuse, RZ ;  /* 0x000000020a087210 */ /* 0x0c0fe20007fde0ff */
[----:B------:R-:W0:Y:S01]  /*d700*/  LDC R27, c[0x0][0x248] ;  /* 0x00009200ff1b7b82 */ /* 0x000e220000000800 */
[----:B------:R-:W-:Y:S01]  /*d710*/  ISETP.LT.AND P4, PT, R41, UR4, !P0 ;  /* 0x0000000429007c0c */ /* 0x000fe2000c781270 */
[----:B------:R1:W-:Y:S01]  /*d720*/  @P3 STG.E.U8 desc[UR8][R6.64], R11 ;  /* 0x0000000b06003986 */ /* 0x0003e2000c101108 */
[----:B------:R-:W-:Y:S01]  /*d730*/  LEA.HI.X.SX32 R9, R10, R25, 0x1, P6 ;  /* 0x000000190a097211 */ /* 0x000fe200030f0eff */
[----:B------:R-:W-:Y:S01]  /*d740*/  ULDC UR4, c[0x0][0x22c] ;  /* 0x00008b0000047ab9 */ /* 0x000fe20000000800 */
[----:B----4-:R-:W-:Y:S01]  /*d750*/  IMAD R10, R14, 0x4, R3 ;  /* 0x000000040e0a7824 */ /* 0x010fe200078e0203 */
[----:B------:R-:W-:Y:S01]  /*d760*/  ISETP.LT.AND P3, PT, R42, UR4, !P0 ;  /* 0x000000042a007c0c */ /* 0x000fe2000c761270 */
[----:B------:R-:W-:Y:S01]  /*d770*/  ULDC UR4, c[0x0][0x22c] ;  /* 0x00008b0000047ab9 */ /* 0x000fe20000000800 */
[----:B---3--:R-:W-:Y:S01]  /*d780*/  IADD3 R4, P6, R3, R2, RZ ;  /* 0x0000000203047210 */ /* 0x008fe20007fde0ff */
[----:B------:R-:W3:Y:S01]  /*d790*/  LDC R14, c[0x0][0x248] ;  /* 0x00009200ff0e7b82 */ /* 0x000ee20000000800 */
[----:B------:R-:W-:-:S02]  /*d7a0*/  PRMT R13, R20, 0x7770, RZ ;  /* 0x00007770140d7816 */ /* 0x000fc400000000ff */
[-C--:B------:R-:W-:Y:S01]  /*d7b0*/  LEA.HI.X.SX32 R5, R3, R25.reuse, 0x1, P6 ;  /* 0x0000001903057211 */ /* 0x080fe200030f0eff */
[----:B------:R-:W-:Y:S01]  /*d7c0*/  VIADD R3, R12, 0x18c ;  /* 0x0000018c0c037836 */ /* 0x000fe20000000000 */
[----:B-1----:R-:W-:Y:S01]  /*d7d0*/  PRMT R11, R20, 0x7771, RZ ;  /* 0x00007771140b7816 */ /* 0x002fe200000000ff */
[----:B------:R1:W-:Y:S01]  /*d7e0*/  @P5 STG.E.U8 desc[UR8][R8.64], R13 ;  /* 0x0000000d08005986 */ /* 0x0003e2000c101108 */
[----:B------:R-:W-:Y:S01]  /*d7f0*/  ISETP.LT.AND P5, PT, R43, UR4, !P0 ;  /* 0x000000042b007c0c */ /* 0x000fe2000c7a1270 */
[----:B------:R-:W-:Y:S01]  /*d800*/  ULDC UR4, c[0x0][0x248] ;  /* 0x0000920000047ab9 */ /* 0x000fe20000000800 */
[C---:B------:R-:W-:Y:S01]  /*d810*/  ISETP.LT.AND P6, PT, R3.reuse, UR5, !P0 ;  /* 0x0000000503007c0c */ /* 0x040fe2000c7c1270 */
[----:B------:R4:W-:Y:S01]  /*d820*/  @P2 STG.E.U8 desc[UR8][R4.64], R15 ;  /* 0x0000000f04002986 */ /* 0x0009e2000c101108 */
[-C--:B------:R-:W-:Y:S01]  /*d830*/  IADD3 R6, P2, R10, R2.reuse, RZ ;  /* 0x000000020a067210 */ /* 0x080fe20007f5e0ff */
[----:B------:R-:W-:Y:S01]  /*d840*/  IMAD R3, R3, UR4, RZ ;  /* 0x0000000403037c24 */ /* 0x000fe2000f8e02ff */
[--C-:B------:R-:W-:Y:S01]  /*d850*/  LOP3.LUT R44, R0, 0x1a0, R191.reuse, 0xfe, !PT ;  /* 0x000001a0002c7812 */ /* 0x100fe200078efebf */
[----:B------:R-:W-:Y:S01]  /*d860*/  ULDC UR4, c[0x0][0x22c] ;  /* 0x00008b0000047ab9 */ /* 0x000fe20000000800 */
[----:B------:R-:W-:Y:S01]  /*d870*/  LEA.HI.X.SX32 R7, R10, R25, 0x1, P2 ;  /* 0x000000190a077211 */ /* 0x000fe200010f0eff */
[----:B------:R-:W-:Y:S01]  /*d880*/  IMAD R10, R29, 0x8, R10 ;  /* 0x000000081d0a7824 */ /* 0x000fe200078e020a */
[----:B------:R-:W-:Y:S01]  /*d890*/  LOP3.LUT R45, R0, 0x1a4, R191, 0xfe, !PT ;  /* 0x000001a4002d7812 */ /* 0x000fe200078efebf */
[----:B------:R-:W2:Y:S01]  /*d8a0*/  LDC R29, c[0x0][0x248] ;  /* 0x00009200ff1d7b82 */ /* 0x000ea20000000800 */
[----:B-1----:R-:W-:Y:S01]  /*d8b0*/  PRMT R13, R20, 0x7772, RZ ;  /* 0x00007772140d7816 */ /* 0x002fe200000000ff */
[----:B------:R1:W-:Y:S01]  /*d8c0*/  @P1 STG.E.U8 desc[UR8][R6.64], R11 ;  /* 0x0000000b06001986 */ /* 0x0003e2000c101108 */
[-C--:B------:R-:W-:Y:S01]  /*d8d0*/  IADD3 R8, P1, R10, R2.reuse, RZ ;  /* 0x000000020a087210 */ /* 0x080fe20007f3e0ff */
[----:B------:R-:W-:Y:S01]  /*d8e0*/  ULDC UR5, c[0x0][0x22c] ;  /* 0x00008b0000057ab9 */ /* 0x000fe20000000800 */
[----:B----4-:R-:W-:-:S02]  /*d8f0*/  IADD3 R4, P2, R3, R2, RZ ;  /* 0x0000000203047210 */ /* 0x010fc40007f5e0ff */
[----:B------:R-:W-:Y:S02]  /*d900*/  PRMT R15, R16, 0x7771, RZ ;  /* 0x00007771100f7816 */ /* 0x000fe400000000ff */
[-C--:B------:R-:W-:Y:S01]  /*d910*/  LEA.HI.X.SX32 R5, R3, R25.reuse, 0x1, P2 ;  /* 0x0000001903057211 */ /* 0x080fe200010f0eff */
[----:B------:R-:W-:Y:S01]  /*d920*/  VIADD R3, R12, 0x19c ;  /* 0x0000019c0c037836 */ /* 0x000fe20000000000 */
[-C--:B------:R-:W-:Y:S01]  /*d930*/  LEA.HI.X.SX32 R9, R10, R25.reuse, 0x1, P1 ;  /* 0x000000190a097211 */ /* 0x080fe200008f0eff */
[----:B0-----:R-:W-:Y:S01]  /*d940*/  IMAD R10, R27, 0x4, R10 ;  /* 0x000000041b0a7824 */ /* 0x001fe200078e020a */
[----:B------:R-:W-:Y:S01]  /*d950*/  ISETP.LT.AND P2, PT, R44, UR4, !P0 ;  /* 0x000000042c007c0c */ /* 0x000fe2000c741270 */
[----:B------:R0:W-:Y:S01]  /*d960*/  @P6 STG.E.U8 desc[UR8][R4.64], R15 ;  /* 0x0000000f04006986 */ /* 0x0001e2000c101108 */
[----:B------:R-:W-:Y:S01]  /*d970*/  ULDC UR4, c[0x0][0x22c] ;  /* 0x00008b0000047ab9 */ /* 0x000fe20000000800 */
[----:B------:R-:W-:Y:S02]  /*d980*/  PRMT R27, R16, 0x7772, RZ ;  /* 0x00007772101b7816 */ /* 0x000fe400000000ff */
[CC--:B-1----:R-:W-:Y:S01]  /*d990*/  IADD3 R6, P6, R10.reuse, R2.reuse, RZ ;  /* 0x000000020a067210 */ /* 0x0c2fe20007fde0ff */
[----:B------:R1:W-:Y:S01]  /*d9a0*/  @P4 STG.E.U8 desc[UR8][R8.64], R13 ;  /* 0x0000000d08004986 */ /* 0x0003e2000c101108 */
[----:B------:R-:W-:Y:S01]  /*d9b0*/  ISETP.LT.AND P1, PT, R45, UR4, !P0 ;  /* 0x000000042d007c0c */ /* 0x000fe2000c721270 */
[----:B------:R-:W-:Y:S01]  /*d9c0*/  ULDC UR4, c[0x0][0x248] ;  /* 0x0000920000047ab9 */ /* 0x000fe20000000800 */
[-C--:B------:R-:W-:Y:S01]  /*d9d0*/  LEA.HI.X.SX32 R7, R10, R25.reuse, 0x1, P6 ;  /* 0x000000190a077211 */ /* 0x080fe200030f0eff */
[----:B--2---:R-:W-:Y:S01]  /*d9e0*/  IMAD R11, R29, 0x4, R10 ;  /* 0x000000041d0b7824 */ /* 0x004fe200078e020a */
[C---:B------:R-:W-:Y:S01]  /*d9f0*/  ISETP.LT.AND P4, PT, R3.reuse, UR5, !P0 ;  /* 0x0000000503007c0c */ /* 0x040fe2000c781270 */
[----:B------:R-:W2:Y:S01]  /*da00*/  LDC R10, c[0x0][0x248] ;  /* 0x00009200ff0a7b82 */ /* 0x000ea20000000800 */
[----:B------:R-:W-:Y:S01]  /*da10*/  IMAD R3, R3, UR4, RZ ;  /* 0x0000000403037c24 */ /* 0x000fe2000f8e02ff */
[----:B------:R4:W-:Y:S01]  /*da20*/  @P3 STG.E.U8 desc[UR8][R6.64], R27 ;  /* 0x0000001b06003986 */ /* 0x0009e2000c101108 */
[CC--:B0-----:R-:W-:Y:S01]  /*da30*/  IADD3 R4, P6, R11.reuse, R2.reuse, RZ ;  /* 0x000000020b047210 */ /* 0x0c1fe20007fde0ff */
[----:B------:R-:W-:Y:S01]  /*da40*/  ULDC UR4, c[0x0][0x22c] ;  /* 0x00008b0000047ab9 */ /* 0x000fe20000000800 */
[----:B-1----:R-:W-:Y:S01]  /*da50*/  PRMT R13, R20, 0x7773, RZ ;  /* 0x00007773140d7816 */ /* 0x002fe200000000ff */
[----:B------:R-:W-:Y:S01]  /*da60*/  ULDC UR5, c[0x0][0x22c] ;  /* 0x00008b0000057ab9 */ /* 0x000fe20000000800 */
[-C--:B------:R-:W-:Y:S01]  /*da70*/  LEA.HI.X.SX32 R5, R11, R25.reuse, 0x1, P6 ;  /* 0x000000190b057211 */ /* 0x080fe200030f0eff */
[----:B---3--:R-:W-:Y:S01]  /*da80*/  IMAD R11, R14, 0x8, R11 ;  /* 0x000000080e0b7824 */ /* 0x008fe200078e020b */
[C---:B------:R-:W-:Y:S01]  /*da90*/  IADD3 R8, P6, R3.reuse, R2, RZ ;  /* 0x0000000203087210 */ /* 0x040fe20007fde0ff */
[----:B------:R-:W0:Y:S01]  /*daa0*/  LDC R29, c[0x0][0x248] ;  /* 0x00009200ff1d7b82 */ /* 0x000e220000000800 */
[----:B------:R-:W-:Y:S01]  /*dab0*/  PRMT R15, R16, 0x7773, RZ ;  /* 0x00007773100f7816 */ /* 0x000fe200000000ff */
[----:B------:R1:W-:Y:S01]  /*dac0*/  @P5 STG.E.U8 desc[UR8][R4.64], R13 ;  /* 0x0000000d04005986 */ /* 0x0003e2000c101108 */
[----:B------:R-:W-:Y:S01]  /*dad0*/  LEA.HI.X.SX32 R9, R3, R25, 0x1, P6 ;  /* 0x0000001903097211 */ /* 0x000fe200030f0eff */
[----:B------:R-:W-:Y:S01]  /*dae0*/  IMAD R3, R24, 0x4, R11 ;  /* 0x0000000418037824 */ /* 0x000fe200078e020b */
[----:B------:R-:W-:-:S02]  /*daf0*/  LOP3.LUT R47, R0, 0x1b0, R191, 0xfe, !PT ;  /* 0x000001b0002f7812 */ /* 0x000fc400078efebf */
[----:B------:R-:W-:Y:S01]  /*db00*/  LOP3.LUT R48, R0, 0x1b4, R191, 0xfe, !PT ;  /* 0x000001b400307812 */ /* 0x000fe200078efebf */
[----:B----4-:R-:W3:Y:S01]  /*db10*/  LDC R27, c[0x0][0x248] ;  /* 0x00009200ff1b7b82 */ /* 0x010ee20000000800 */
[----:B------:R4:W-:Y:S01]  /*db20*/  @P4 STG.E.U8 desc[UR8][R8.64], R15 ;  /* 0x0000000f08004986 */ /* 0x0009e2000c101108 */
[-C--:B------:R-:W-:Y:S02]  /*db30*/  IADD3 R6, P4, R11, R2.reuse, RZ ;  /* 0x000000020b067210 */ /* 0x080fe40007f9e0ff */
[----:B------:R-:W-:Y:S01]  /*db40*/  ISETP.LT.AND P5, PT, R47, UR4, !P0 ;  /* 0x000000042f007c0c */ /* 0x000fe2000c7a1270 */
[----:B------:R-:W-:Y:S01]  /*db50*/  ULDC UR4, c[0x0][0x22c] ;  /* 0x00008b0000047ab9 */ /* 0x000fe20000000800 */
[----:B-1----:R-:W-:Y:S01]  /*db60*/  IADD3 R4, P6, R3, R2, RZ ;  /* 0x0000000203047210 */ /* 0x002fe20007fde0ff */
[----:B--2---:R-:W-:Y:S01]  /*db70*/  IMAD R10, R10, 0x4, R3 ;  /* 0x000000040a0a7824 */ /* 0x004fe200078e0203 */
[----:B------:R-:W-:Y:S01]  /*db80*/  LEA.HI.X.SX32 R7, R11, R25, 0x1, P4 ;  /* 0x000000190b077211 */ /* 0x000fe200020f0eff */
[----:B------:R-:W1:Y:S01]  /*db90*/  LDC R14, c[0x0][0x248] ;  /* 0x00009200ff0e7b82 */ /* 0x000e620000000800 */
[----:B------:R-:W-:-:S02]  /*dba0*/  PRMT R11, R21, 0x7770, RZ ;  /* 0x00007770150b7816 */ /* 0x000fc400000000ff */
[-C--:B------:R-:W-:Y:S01]  /*dbb0*/  LEA.HI.X.SX32 R5, R3, R25.reuse, 0x1, P6 ;  /* 0x0000001903057211 */ /* 0x080fe200030f0eff */
[----:B------:R-:W-:Y:S01]  /*dbc0*/  VIADD R3, R12, 0x1ac ;  /* 0x000001ac0c037836 */ /* 0x000fe20000000000 */
[-C--:B----4-:R-:W-:Y:S01]  /*dbd0*/  IADD3 R8, P6, R10, R2.reuse, RZ ;  /* 0x000000020a087210 */ /* 0x090fe20007fde0ff */
[----:B------:R2:W-:Y:S01]  /*dbe0*/  @P2 STG.E.U8 desc[UR8][R6.64], R11 ;  /* 0x0000000b06002986 */ /* 0x0005e2000c101108 */
[--C-:B------:R-:W-:Y:S01]  /*dbf0*/  LOP3.LUT R49, R0, 0x1b8, R191.reuse, 0xfe, !PT ;  /* 0x000001b800317812 */ /* 0x100fe200078efebf */
[----:B------:R-:W4:Y:S01]  /*dc00*/  LDC R16, c[0x0][0x248] ;  /* 0x00009200ff107b82 */ /* 0x000f220000000800 */
[----:B------:R-:W-:Y:S02]  /*dc10*/  PRMT R13, R17, 0x7770, RZ ;  /* 0x00007770110d7816 */ /* 0x000fe400000000ff */
[----:B------:R-:W-:Y:S01]  /*dc20*/  ISETP.LT.AND P4, PT, R48, UR4, !P0 ;  /* 0x0000000430007c0c */ /* 0x000fe2000c781270 */
[----:B------:R-:W-:Y:S01]  /*dc30*/  ULDC UR4, c[0x0][0x22c] ;  /* 0x00008b0000047ab9 */ /* 0x000fe20000000800 */
[----:B------:R-:W-:Y:S01]  /*dc40*/  LEA.HI.X.SX32 R9, R10, R25, 0x1, P6 ;  /* 0x000000190a097211 */ /* 0x000fe200030f0eff */
[----:B------:R0:W-:Y:S01]  /*dc50*/  @P1 STG.E.U8 desc[UR8][R4.64], R13 ;  /* 0x0000000d04001986 */ /* 0x0001e2000c101108 */
[----:B------:R-:W-:Y:S01]  /*dc60*/  ISETP.LT.AND P2, PT, R49, UR4, !P0 ;  /* 0x0000000431007c0c */ /* 0x000fe2000c741270 */
[----:B---3--:R-:W-:Y:S01]  /*dc70*/  IMAD R10, R27, 0x8, R10 ;  /* 0x000000081b0a7824 */ /* 0x008fe200078e020a */
[----:B------:R-:W-:Y:S01]  /*dc80*/  ULDC UR4, c[0x0][0x248] ;  /* 0x0000920000047ab9 */ /* 0x000fe20000000800 */
[----:B------:R-:W3:Y:S01]  /*dc90*/  LDC R27, c[0x0][0x248] ;  /* 0x00009200ff1b7b82 */ /* 0x000ee20000000800 */
[C---:B------:R-:W-:Y:S01]  /*dca0*/  ISETP.LT.AND P1, PT, R3.reuse, UR5, !P0 ;  /* 0x0000000503007c0c */ /* 0x040fe2000c721270 */
[----:B------:R-:W-:Y:S01]  /*dcb0*/  IMAD R3, R3, UR4, RZ ;  /* 0x0000000403037c24 */ /* 0x000fe2000f8e02ff */
[----:B------:R-:W-:Y:S01]  /*dcc0*/  LOP3.LUT R46, R0, 0x1a8, R191, 0xfe, !PT ;  /* 0x000001a8002e7812 */ /* 0x000fe200078efebf */
[----:B------:R-:W-:Y:S01]  /*dcd0*/  ULDC UR4, c[0x0][0x22c] ;  /* 0x00008b0000047ab9 */ /* 0x000fe20000000800 */
[----:B--2---:R-:W-:Y:S01]  /*dce0*/  PRMT R11, R21, 0x7771, RZ ;  /* 0x00007771150b7816 */ /* 0x004fe200000000ff */
[----:B------:R-:W-:Y:S01]  /*dcf0*/  ULDC UR5, c[0x0][0x22c] ;  /* 0x00008b0000057ab9 */ /* 0x000fe20000000800 */
[----:B------:R-:W-:Y:S01]  /*dd00*/  ISETP.LT.AND P3, PT, R46, UR6, !P0 ;  /* 0x000000062e007c0c */ /* 0x000fe2000c761270 */
[----:B------:R-:W-:Y:S01]  /*dd10*/  ULDC UR6, c[0x0][0x22c] ;  /* 0x00008b0000067ab9 */ /* 0x000fe20000000800 */
[----:B0-----:R-:W-:-:S02]  /*dd20*/  IADD3 R4, P6, R3, R2, RZ ;  /* 0x0000000203047210 */ /* 0x001fc40007fde0ff */
[--C-:B------:R-:W-:Y:S02]  /*dd30*/  LOP3.LUT R50, R0, 0x1c0, R191.reuse, 0xfe, !PT ;  /* 0x000001c000327812 */ /* 0x100fe400078efebf */
[-C--:B------:R-:W-:Y:S01]  /*dd40*/  LEA.HI.X.SX32 R5, R3, R25.reuse, 0x1, P6 ;  /* 0x0000001903057211 */ /* 0x080fe200030f0eff */
[----:B------:R-:W-:Y:S01]  /*dd50*/  VIADD R3, R12, 0x1bc ;  /* 0x000001bc0c037836 */ /* 0x000fe20000000000 */
[C---:B------:R-:W-:Y:S02]  /*dd60*/  IADD3 R6, P6, R10.reuse, R2, RZ ;  /* 0x000000020a067210 */ /* 0x040fe40007fde0ff */
[----:B------:R-:W-:Y:S02]  /*dd70*/  PRMT R15, R17, 0x7771, RZ ;  /* 0x00007771110f7816 */ /* 0x000fe400000000ff */
[----:B------:R-:W-:Y:S01]  /*dd80*/  LEA.HI.X.SX32 R7, R10, R25, 0x1, P6 ;  /* 0x000000190a077211 */ /* 0x000fe200030f0eff */
[----:B------:R-:W-:Y:S01]  /*dd90*/  IMAD R10, R29, 0x4, R10 ;  /* 0x000000041d0a7824 */ /* 0x000fe200078e020a */
[----:B------:R3:W-:Y:S01]  /*dda0*/  @P3 STG.E.U8 desc[UR8][R8.64], R11 ;  /* 0x0000000b08003986 */ /* 0x0007e2000c101108 */
[----:B------:R-:W-:-:S02]  /*ddb0*/  LOP3.LUT R51, R0, 0x1c4, R191, 0xfe, !PT ;  /* 0x000001c400337812 */ /* 0x000fc400078efebf */
[C---:B------:R-:W-:Y:S01]  /*ddc0*/  PRMT R13, R21.reuse, 0x7772, RZ ;  /* 0x00007772150d7816 */ /* 0x040fe200000000ff */
[----:B------:R0:W-:Y:S01]  /*ddd0*/  @P1 STG.E.U8 desc[UR8][R4.64], R15 ;  /* 0x0000000f04001986 */ /* 0x0001e2000c101108 */
[----:B------:R-:W-:Y:S01]  /*dde0*/  ISETP.LT.AND P3, PT, R50, UR4, !P0 ;  /* 0x0000000432007c0c */ /* 0x000fe2000c761270 */
[----:B------:R-:W-:Y:S01]  /*ddf0*/  ULDC UR4, c[0x0][0x22c] ;  /* 0x00008b0000047ab9 */ /* 0x000fe20000000800 */
[----:B------:R-:W-:Y:S01]  /*de00*/  PRMT R21, R21, 0x7773, RZ ;  /* 0x0000777315157816 */ /* 0x000fe200000000ff */
[----:B------:R2:W-:Y:S01]  /*de10*/  @P5 STG.E.U8 desc[UR8][R6.64], R13 ;  /* 0x0000000d06005986 */ /* 0x0005e2000c101108 */
[----:B------:R-:W-:Y:S01]  /*de20*/  ISETP.LT.AND P1, PT, R51, UR4, !P0 ;  /* 0x0000000433007c0c */ /* 0x000fe2000c721270 */
[----:B------:R-:W-:Y:S01]  /*de30*/  ULDC UR4, c[0x0][0x248] ;  /* 0x0000920000047ab9 */ /* 0x000fe20000000800 */
[----:B------:R-:W-:Y:S01]  /*de40*/  ISETP.LT.AND P5, PT, R3, UR5, !P0 ;  /* 0x0000000503007c0c */ /* 0x000fe2000c7a1270 */
[----:B---3--:R-:W-:Y:S01]  /*de50*/  IMAD R11, R27, 0x4, R10 ;  /* 0x000000041b0b7824 */ /* 0x008fe200078e020a */
[-C--:B------:R-:W-:Y:S01]  /*de60*/  IADD3 R8, P6, R10, R2.reuse, RZ ;  /* 0x000000020a087210 */ /* 0x080fe20007fde0ff */
[----:B------:R-:W-:Y:S01]  /*de70*/  IMAD R3, R3, UR4, RZ ;  /* 0x0000000403037c24 */ /* 0x000fe2000f8e02ff */
[----:B------:R-:W-:Y:S01]  /*de80*/  LOP3.LUT R52, R0, 0x1c8, R191, 0xfe, !PT ;  /* 0x000001c800347812 */ /* 0x000fe200078efebf */
[----:B0-----:R-:W0:Y:S01]  /*de90*/  LDC R15, c[0x0][0x248] ;  /* 0x00009200ff0f7b82 */ /* 0x001e220000000800 */
[----:B------:R-:W-:Y:S01]  /*dea0*/  LEA.HI.X.SX32 R9, R10, R25, 0x1, P6 ;  /* 0x000000190a097211 */ /* 0x000fe200030f0eff */
[----:B------:R-:W-:Y:S01]  /*deb0*/  ULDC UR4, c[0x0][0x22c] ;  /* 0x00008b0000047ab9 */ /* 0x000fe20000000800 */
[----:B------:R-:W-:Y:S01]  /*dec0*/  IADD3 R4, P6, R11, R2, RZ ;  /* 0x000000020b047210 */ /* 0x000fe20007fde0ff */
[----:B------:R-:W-:Y:S01]  /*ded0*/  ULDC UR5, c[0x0][0x22c] ;  /* 0x00008b0000057ab9 */ /* 0x000fe20000000800 */
[----:B--2---:R-:W-:-:S02]  /*dee0*/  PRMT R13, R17, 0x7772, RZ ;  /* 0x00007772110d7816 */ /* 0x004fc400000000ff */
[-C--:B------:R-:W-:Y:S01]  /*def0*/  LEA.HI.X.SX32 R5, R11, R25.reuse, 0x1, P6 ;  /* 0x000000190b057211 */ /* 0x080fe200030f0eff */
[----:B------:R-:W2:Y:S01]  /*df00*/  LDC R10, c[0x0][0x248] ;  /* 0x00009200ff0a7b82 */ /* 0x000ea20000000800 */
[-C--:B------:R-:W-:Y:S01]  /*df10*/  IADD3 R6, P6, R3, R2.reuse, RZ ;  /* 0x0000000203067210 */ /* 0x080fe20007fde0ff */
[----:B-1----:R-:W-:Y:S01]  /*df20*/  IMAD R11, R14, 0x8, R11 ;  /* 0x000000080e0b7824 */ /* 0x002fe200078e020b */
[----:B------:R-:W-:Y:S01]  /*df30*/  PRMT R17, R17, 0x7773, RZ ;  /* 0x0000777311117816 */ /* 0x000fe200000000ff */
[----:B------:R1:W-:Y:S01]  /*df40*/  @P4 STG.E.U8 desc[UR8][R8.64], R13 ;  /* 0x0000000d08004986 */ /* 0x0003e2000c101108 */
[----:B------:R-:W-:Y:S01]  /*df50*/  LEA.HI.X.SX32 R7, R3, R25, 0x1, P6 ;  /* 0x0000001903077211 */ /* 0x000fe200030f0eff */
[----:B----4-:R-:W-:Y:S01]  /*df60*/  IMAD R3, R16, 0x4, R11 ;  /* 0x0000000410037824 */ /* 0x010fe200078e020b */
[C-C-:B------:R-:W-:Y:S01]  /*df70*/  LOP3.LUT R53, R0.reuse, 0x1d0, R191.reuse, 0xfe, !PT ;  /* 0x000001d000357812 */ /* 0x140fe200078efebf */
[----:B------:R3:W-:Y:S01]  /*df80*/  @P2 STG.E.U8 desc[UR8][R4.64], R21 ;  /* 0x0000001504002986 */ /* 0x0007e2000c101108 */
[--C-:B------:R-:W-:Y:S01]  /*df90*/  LOP3.LUT R54, R0, 0x1d4, R191.reuse, 0xfe, !PT ;  /* 0x000001d400367812 */ /* 0x100fe200078efebf */
[----:B------:R-:W4:Y:S01]  /*dfa0*/  LDC R14, c[0x0][0x248] ;  /* 0x00009200ff0e7b82 */ /* 0x000f220000000800 */
[----:B------:R-:W-:Y:S01]  /*dfb0*/  ISETP.LT.AND P4, PT, R52, UR6, !P0 ;  /* 0x0000000634007c0c */ /* 0x000fe2000c781270 */
[----:B------:R2:W-:Y:S01]  /*dfc0*/  @P5 STG.E.U8 desc[UR8][R6.64], R17 ;  /* 0x0000001106005986 */ /* 0x0005e2000c101108 */
[----:B------:R-:W-:Y:S01]  /*dfd0*/  ISETP.LT.AND P2, PT, R53, UR4, !P0 ;  /* 0x0000000435007c0c */ /* 0x000fe2000c741270 */
[----:B------:R-:W-:Y:S01]  /*dfe0*/  ULDC UR4, c[0x0][0x22c] ;  /* 0x00008b0000047ab9 */ /* 0x000fe20000000800 */
[----:B------:R-:W-:Y:S01]  /*dff0*/  LOP3.LUT R55, R0, 0x1d8, R191, 0xfe, !PT ;  /* 0x000001d800377812 */ /* 0x000fe200078efebf */
[----:B------:R-:W-:Y:S01]  /*e000*/  ULDC UR6, c[0x0][0x22c] ;  /* 0x00008b0000067ab9 */ /* 0x000fe20000000800 */
[----:B-1----:R-:W-:Y:S01]  /*e010*/  IADD3 R8, P5, R11, R2, RZ ;  /* 0x000000020b087210 */ /* 0x002fe20007fbe0ff */
[----:B------:R-:W1:Y:S01]  /*e020*/  LDC R16, c[0x0][0x248] ;  /* 0x00009200ff107b82 */ /* 0x000e620000000800 */
[----:B------:R-:W-:-:S02]  /*e030*/  PRMT R13, R18, 0x7770, RZ ;  /* 0x00007770120d7816 */ /* 0x000fc400000000ff */
[----:B---3--:R-:W-:Y:S02]  /*e040*/  IADD3 R4, P6, R3, R2, RZ ;  /* 0x0000000203047210 */ /* 0x008fe40007fde0ff */
[-C--:B------:R-:W-:Y:S01]  /*e050*/  LEA.HI.X.SX32 R9, R11, R25.reuse, 0x1, P5 ;  /* 0x000000190b097211 */ /* 0x080fe200028f0eff */
[----:B--2---:R-:W-:Y:S01]  /*e060*/  IMAD R10, R10, 0x4, R3 ;  /* 0x000000040a0a7824 */ /* 0x004fe200078e0203 */
[----:B------:R-:W-:Y:S01]  /*e070*/  PRMT R11, R22, 0x7770, RZ ;  /* 0x00007770160b7816 */ /* 0x000fe200000000ff */
[----:B------:R-:W2:Y:S01]  /*e080*/  LDC R17, c[0x0][0x248] ;  /* 0x00009200ff117b82 */ /* 0x000ea20000000800 */
[----:B------:R-:W-:Y:S01]  /*e090*/  LEA.HI.X.SX32 R5, R3, R25, 0x1, P6 ;  /* 0x0000001903057211 */ /* 0x000fe200030f0eff */
[----:B------:R-:W-:Y:S01]  /*e0a0*/  VIADD R3, R12, 0x1cc ;  /* 0x000001cc0c037836 */ /* 0x000fe20000000000 */
[----:B------:R-:W-:Y:S01]  /*e0b0*/  ISETP.LT.AND P5, PT, R54, UR4, !P0 ;  /* 0x0000000436007c0c */ /* 0x000fe2000c7a1270 */
[----:B------:R3:W-:Y:S01]  /*e0c0*/  @P3 STG.E.U8 desc[UR8][R8.64], R11 ;  /* 0x0000000b08003986 */ /* 0x0007e2000c101108 */
[----:B------:R-:W-:Y:S01]  /*e0d0*/  ULDC UR4, c[0x0][0x22c] ;  /* 0x00008b0000047ab9 */ /* 0x000fe20000000800 */
[----:B------:R-:W-:-:S02]  /*e0e0*/  LOP3.LUT R56, R0, 0x1e0, R191, 0xfe, !PT ;  /* 0x000001e000387812 */ /* 0x000fc400078efebf */
[----:B------:R-:W4:Y:S01]  /*e0f0*/  LDC R21, c[0x0][0x248] ;  /* 0x00009200ff157b82 */ /* 0x000f220000000800 */
[----:B------:R1:W-:Y:S01]  /*e100*/  @P1 STG.E.U8 desc[UR8][R4.64], R13 ;  /* 0x0000000d04001986 */ /* 0x0003e2000c101108 */
[CC--:B------:R-:W-:Y:S02]  /*e110*/  IADD3 R6, P1, R10.reuse, R2.reuse, RZ ;  /* 0x000000020a067210 */ /* 0x0c0fe40007f3e0ff */
[----:B------:R-:W-:Y:S01]  /*e120*/  ISETP.LT.AND P3, PT, R55, UR4, !P0 ;  /* 0x0000000437007c0c */ /* 0x000fe2000c761270 */
[----:B------:R-:W-:Y:S01]  /*e130*/  ULDC UR4, c[0x0][0x248] ;  /* 0x0000920000047ab9 */ /* 0x000fe20000000800 */
[C---:B------:R-:W-:Y:S01]  /*e140*/  ISETP.LT.AND P6, PT, R3.reuse, UR5, !P0 ;  /* 0x0000000503007c0c */ /* 0x040fe2000c7c1270 */
[----:B------:R-:W-:Y:S01]  /*e150*/  IMAD R3, R3, UR4, RZ ;  /* 0x0000000403037c24 */ /* 0x000fe2000f8e02ff */
[----:B------:R-:W-:Y:S01]  /*e160*/  LEA.HI.X.SX32 R7, R10, R25, 0x1, P1 ;  /* 0x000000190a077211 */ /* 0x000fe200008f0eff */
[----:B0-----:R-:W-:Y:S01]  /*e170*/  IMAD R10, R15, 0x8, R10 ;  /* 0x000000080f0a7824 */ /* 0x001fe200078e020a */
[----:B---3--:R-:W-:Y:S01]  /*e180*/  PRMT R11, R22, 0x7771, RZ ;  /* 0x00007771160b7816 */ /* 0x008fe200000000ff */
[----:B------:R-:W-:Y:S01]  /*e190*/  ULDC UR4, c[0x0][0x22c] ;  /* 0x00008b0000047ab9 */ /* 0x000fe20000000800 */
[----:B------:R-:W-:Y:S01]  /*e1a0*/  PRMT R15, R18, 0x7771, RZ ;  /* 0x00007771120f7816 */ /* 0x000fe200000000ff */
[----:B------:R-:W-:Y:S01]  /*e1b0*/  ULDC UR5, c[0x0][0x22c] ;  /* 0x00008b0000057ab9 */ /* 0x000fe20000000800 */
[-C--:B-1----:R-:W-:Y:S01]  /*e1c0*/  IADD3 R4, P1, R3, R2.reuse, RZ ;  /* 0x0000000203047210 */ /* 0x082fe20007f3e0ff */
[----:B------:R0:W-:Y:S01]  /*e1d0*/  @P4 STG.E.U8 desc[UR8][R6.64], R11 ;  /* 0x0000000b06004986 */ /* 0x0001e2000c101108 */
[----:B------:R-:W-:-:S02]  /*e1e0*/  IADD3 R8, P4, R10, R2, RZ ;  /* 0x000000020a087210 */ /* 0x000fc40007f9e0ff */
[-C--:B------:R-:W-:Y:S01]  /*e1f0*/  LEA.HI.X.SX32 R5, R3, R25.reuse, 0x1, P1 ;  /* 0x0000001903057211 */ /* 0x080fe200008f0eff */
[----:B------:R-:W-:Y:S01]  /*e200*/  VIADD R3, R12, 0x1dc ;  /* 0x000001dc0c037836 */ /* 0x000fe20000000000 */
[-C--:B------:R-:W-:Y:S01]  /*e210*/  LEA.HI.X.SX32 R9, R10, R25.reuse, 0x1, P4 ;  /* 0x000000190a097211 */ /* 0x080fe200020f0eff */
[----:B--2---:R-:W-:Y:S01]  /*e220*/  IMAD R10, R17, 0x4, R10 ;  /* 0x00000004110a7824 */ /* 0x004fe200078e020a */
[----:B------:R-:W-:Y:S01]  /*e230*/  LOP3.LUT R57, R0, 0x1e4, R191, 0xfe, !PT ;  /* 0x000001e400397812 */ /* 0x000fe200078efebf */
[----:B------:R1:W-:Y:S01]  /*e240*/  @P6 STG.E.U8 desc[UR8][R4.64], R15 ;  /* 0x0000000f04006986 */ /* 0x0003e2000c101108 */
[----:B------:R-:W-:Y:S02]  /*e250*/  PRMT R13, R22, 0x7772, RZ ;  /* 0x00007772160d7816 */ /* 0x000fe400000000ff */
[----:B------:R-:W-:Y:S01]  /*e260*/  ISETP.LT.AND P1, PT, R56, UR4, !P0 ;  /* 0x0000000438007c0c */ /* 0x000fe2000c721270 */
[----:B------:R-:W-:Y:S01]  /*e270*/  ULDC UR4, c[0x0][0x22c] ;  /* 0x00008b0000047ab9 */ /* 0x000fe20000000800 */
[CC--:B0-----:R-:W-:Y:S01]  /*e280*/  IADD3 R6, P6, R10.reuse, R2.reuse, RZ ;  /* 0x000000020a067210 */ /* 0x0c1fe20007fde0ff */
[----:B----4-:R-:W-:Y:S01]  /*e290*/  IMAD R11, R21, 0x4, R10 ;  /* 0x00000004150b7824 */ /* 0x010fe200078e020a */
[----:B------:R-:W-:Y:S01]  /*e2a0*/  ISETP.LT.AND P4, PT, R57, UR4, !P0 ;  /* 0x0000000439007c0c */ /* 0x000fe2000c781270 */
[----:B------:R0:W-:Y:S01]  /*e2b0*/  @P2 STG.E.U8 desc[UR8][R8.64], R13 ;  /* 0x0000000d08002986 */ /* 0x0001e2000c101108 */
[----:B------:R-:W-:Y:S01]  /*e2c0*/  ULDC UR4, c[0x0][0x248] ;  /* 0x0000920000047ab9 */ /* 0x000fe20000000800 */
[C---:B------:R-:W-:Y:S01]  /*e2d0*/  ISETP.LT.AND P2, PT, R3.reuse, UR5, !P0 ;  /* 0x0000000503007c0c */ /* 0x040fe2000c741270 */
[----:B------:R-:W-:Y:S01]  /*e2e0*/  IMAD R3, R3, UR4, RZ ;  /* 0x0000000403037c24 */ /* 0x000fe2000f8e02ff */
[-C--:B------:R-:W-:Y:S01]  /*e2f0*/  LEA.HI.X.SX32 R7, R10, R25.reuse, 0x1, P6 ;  /* 0x000000190a077211 */ /* 0x080fe200030f0eff */
[----:B------:R-:W-:Y:S01]  /*e300*/  ULDC UR4, c[0x0][0x22c] ;  /* 0x00008b0000047ab9 */ /* 0x000fe20000000800 */
[CC--:B-1----:R-:W-:Y:S01]  /*e310*/  IADD3 R4, P6, R11.reuse, R2.reuse, RZ ;  /* 0x000000020b047210 */ /* 0x0c2fe20007fde0ff */
[----:B------:R-:W1:Y:S01]  /*e320*/  LDC R10, c[0x0][0x248] ;  /* 0x00009200ff0a7b82 */ /* 0x000e620000000800 */
[----:B------:R-:W-:Y:S01]  /*e330*/  PRMT R17, R18, 0x7772, RZ ;  /* 0x0000777212117816 */ /* 0x000fe200000000ff */
[----:B------:R-:W-:Y:S01]  /*e340*/  ULDC UR5, c[0x0][0x22c] ;  /* 0x00008b0000057ab9 */ /* 0x000fe20000000800 */
[-C--:B------:R-:W-:Y:S01]  /*e350*/  LEA.HI.X.SX32 R5, R11, R25.reuse, 0x1, P6 ;  /* 0x000000190b057211 */ /* 0x080fe200030f0eff */
[----:B------:R-:W-:Y:S01]  /*e360*/  IMAD R11, R14, 0x8, R11 ;  /* 0x000000080e0b7824 */ /* 0x000fe200078e020b */
[C---:B0-----:R-:W-:Y:S01]  /*e370*/  IADD3 R8, P6, R3.reuse, R2, RZ ;  /* 0x0000000203087210 */ /* 0x041fe20007fde0ff */
[----:B------:R0:W-:Y:S01]  /*e380*/  @P5 STG.E.U8 desc[UR8][R6.64], R17 ;  /* 0x0000001106005986 */ /* 0x0001e2000c101108 */
[----:B------:R-:W-:Y:S01]  /*e390*/  PRMT R13, R22, 0x7773, RZ ;  /* 0x00007773160d7816 */ /* 0x000fe200000000ff */
[----:B------:R-:W2:Y:S01]  /*e3a0*/  LDC R14, c[0x0][0x248] ;  /* 0x00009200ff0e7b82 */ /* 0x000ea20000000800 */
[----:B------:R-:W-:Y:S01]  /*e3b0*/  LEA.HI.X.SX32 R9, R3, R25, 0x1, P6 ;  /* 0x0000001903097211 */ /* 0x000fe200030f0eff */
[----:B------:R-:W-:Y:S01]  /*e3c0*/  IMAD R3, R16, 0x4, R11 ;  /* 0x0000000410037824 */ /* 0x000fe200078e020b */
[----:B------:R-:W-:Y:S01]  /*e3d0*/  PRMT R15, R18, 0x7773, RZ ;  /* 0x00007773120f7816 */ /* 0x000fe200000000ff */
[----:B------:R-:W-:Y:S01]  /*e3e0*/  @P3 STG.E.U8 desc[UR8][R4.64], R13 ;  /* 0x0000000d04003986 */ /* 0x000fe2000c101108 */
[----:B------:R-:W-:-:S02]  /*e3f0*/  LOP3.LUT R59, R0, 0x1f0, R191, 0xfe, !PT ;  /* 0x000001f0003b7812 */ /* 0x000fc400078efebf */
[C-C-:B------:R-:W-:Y:S01]  /*e400*/  LOP3.LUT R60, R0.reuse, 0x1f4, R191.reuse, 0xfe, !PT ;  /* 0x000001f4003c7812 */ /* 0x140fe200078efebf */
[----:B------:R3:W-:Y:S01]  /*e410*/  @P2 STG.E.U8 desc[UR8][R8.64], R15 ;  /* 0x0000000f08002986 */ /* 0x0007e2000c101108 */
[----:B------:R-:W-:Y:S01]  /*e420*/  ISETP.LT.AND P3, PT, R59, UR4, !P0 ;  /* 0x000000043b007c0c */ /* 0x000fe2000c761270 */
[----:B------:R-:W-:Y:S01]  /*e430*/  ULDC UR4, c[0x0][0x22c] ;  /* 0x00008b0000047ab9 */ /* 0x000fe20000000800 */
[C---:B0-----:R-:W-:Y:S01]  /*e440*/  IADD3 R6, P2, R11.reuse, R2, RZ ;  /* 0x000000020b067210 */ /* 0x041fe20007f5e0ff */
[----:B------:R-:W0:Y:S01]  /*e450*/  LDC R21, c[0x0][0x248] ;  /* 0x00009200ff157b82 */ /* 0x000e220000000800 */
[----:B------:R-:W-:Y:S02]  /*e460*/  LOP3.LUT R58, R0, 0x1e8, R191, 0xfe, !PT ;  /* 0x000001e8003a7812 */ /* 0x000fe400078efebf */
[----:B------:R-:W-:Y:S02]  /*e470*/  LEA.HI.X.SX32 R7, R11, R25, 0x1, P2 ;  /* 0x000000190b077211 */ /* 0x000fe400010f0eff */
[----:B------:R-:W-:-:S02]  /*e480*/  PRMT R11, R23, 0x7770, RZ ;  /* 0x00007770170b7816 */ /* 0x000fc400000000ff */
[----:B------:R-:W-:Y:S01]  /*e490*/  LOP3.LUT R0, R0, 0x1f8, R191, 0xfe, !PT ;  /* 0x000001f800007812 */ /* 0x000fe200078efebf */
[----:B---3--:R-:W3:Y:S01]  /*e4a0*/  LDC R8, c[0x0][0x248] ;  /* 0x00009200ff087b82 */ /* 0x008ee20000000800 */
[CC--:B------:R-:W-:Y:S01]  /*e4b0*/  IADD3 R4, P6, R3.reuse, R2.reuse, RZ ;  /* 0x0000000203047210 */ /* 0x0c0fe20007fde0ff */
[----:B------:R-:W-:Y:S01]  /*e4c0*/  @P1 STG.E.U8 desc[UR8][R6.64], R11 ;  /* 0x0000000b06001986 */ /* 0x000fe2000c101108 */
[----:B------:R-:W-:Y:S01]  /*e4d0*/  ISETP.LT.AND P2, PT, R60, UR4, !P0 ;  /* 0x000000043c007c0c */ /* 0x000fe2000c741270 */
[----:B------:R-:W-:Y:S01]  /*e4e0*/  ULDC UR4, c[0x0][0x22c] ;  /* 0x00008b0000047ab9 */ /* 0x000fe20000000800 */
[----:B------:R-:W-:Y:S01]  /*e4f0*/  LEA.HI.X.SX32 R5, R3, R25, 0x1, P6 ;  /* 0x0000001903057211 */ /* 0x000fe200030f0eff */
[----:B-1----:R-:W-:Y:S01]  /*e500*/  IMAD R3, R10, 0x4, R3 ;  /* 0x000000040a037824 */ /* 0x002fe200078e0203 */
[----:B------:R-:W-:Y:S02]  /*e510*/  PRMT R9, R19, 0x7770, RZ ;  /* 0x0000777013097816 */ /* 0x000fe400000000ff */
[----:B------:R-:W-:Y:S01]  /*e520*/  ISETP.LT.AND P1, PT, R0, UR4, !P0 ;  /* 0x0000000400007c0c */ /* 0x000fe2000c721270 */
[----:B------:R-:W-:Y:S01]  /*e530*/  VIADD R0, R12, 0x1ec ;  /* 0x000001ec0c007836 */ /* 0x000fe20000000000 */
[----:B------:R-:W-:Y:S01]  /*e540*/  ULDC UR4, c[0x0][0x248] ;  /* 0x0000920000047ab9 */ /* 0x000fe20000000800 */
[----:B------:R2:W-:Y:S01]  /*e550*/  @P4 STG.E.U8 desc[UR8][R4.64], R9 ;  /* 0x0000000904004986 */ /* 0x0005e2000c101108 */
[----:B------:R-:W-:Y:S01]  /*e560*/  ISETP.LT.AND P5, PT, R58, UR6, !P0 ;  /* 0x000000063a007c0c */ /* 0x000fe2000c7a1270 */
[----:B------:R-:W-:Y:S01]  /*e570*/  VIADD R12, R12, 0x1fc ;  /* 0x000001fc0c0c7836 */ /* 0x000fe20000000000 */
[C---:B------:R-:W-:Y:S01]  /*e580*/  ISETP.LT.AND P4, PT, R0.reuse, UR5, !P0 ;  /* 0x0000000500007c0c */ /* 0x040fe2000c781270 */
[----:B------:R-:W-:Y:S01]  /*e590*/  IMAD R0, R0, UR4, RZ ;  /* 0x0000000400007c24 */ /* 0x000fe2000f8e02ff */
[C---:B------:R-:W-:Y:S01]  /*e5a0*/  PRMT R15, R23.reuse, 0x7773, RZ ;  /* 0x00007773170f7816 */ /* 0x040fe200000000ff */
[----:B------:R-:W-:Y:S01]  /*e5b0*/  ULDC UR4, c[0x0][0x248] ;  /* 0x0000920000047ab9 */ /* 0x000fe20000000800 */
[C---:B------:R-:W-:Y:S01]  /*e5c0*/  PRMT R17, R23.reuse, 0x7772, RZ ;  /* 0x0000777217117816 */ /* 0x040fe200000000ff */
[----:B------:R-:W-:Y:S01]  /*e5d0*/  IMAD R13, R12, UR4, RZ ;  /* 0x000000040c0d7c24 */ /* 0x000fe2000f8e02ff */
[----:B------:R-:W-:Y:S01]  /*e5e0*/  PRMT R23, R23, 0x7771, RZ ;  /* 0x0000777117177816 */ /* 0x000fe200000000ff */
[----:B------:R-:W-:Y:S01]  /*e5f0*/  ULDC UR5, c[0x0][0x22c] ;  /* 0x00008b0000057ab9 */ /* 0x000fe20000000800 */
[----:B------:R-:W-:Y:S01]  /*e600*/  PRMT R27, R19, 0x7771, RZ ;  /* 0x00007771131b7816 */ /* 0x000fe200000000ff */
[----:B--2---:R-:W-:Y:S01]  /*e610*/  IMAD R9, R14, 0x8, R3 ;  /* 0x000000080e097824 */ /* 0x004fe200078e0203 */
[----:B------:R-:W-:-:S02]  /*e620*/  IADD3 R4, P6, R3, R2, RZ ;  /* 0x0000000203047210 */ /* 0x000fc40007fde0ff */
[----:B------:R-:W-:Y:S02]  /*e630*/  ISETP.LT.AND P0, PT, R12, UR5, !P0 ;  /* 0x000000050c007c0c */ /* 0x000fe4000c701270 */
[----:B------:R-:W-:Y:S02]  /*e640*/  LEA.HI.X.SX32 R5, R3, R25, 0x1, P6 ;  /* 0x0000001903057211 */ /* 0x000fe400030f0eff */
[----:B------:R-:W-:-:S03]  /*e650*/  IADD3 R6, P6, R0, R2, RZ ;  /* 0x0000000200067210 */ /* 0x000fc60007fde0ff */
[----:B------:R1:W-:Y:S01]  /*e660*/  @P5 STG.E.U8 desc[UR8][R4.64], R23 ;  /* 0x0000001704005986 */ /* 0x0003e2000c101108 */
[----:B------:R-:W-:Y:S01]  /*e670*/  LEA.HI.X.SX32 R7, R0, R25, 0x1, P6 ;  /* 0x0000001900077211 */ /* 0x000fe200030f0eff */
[----:B---3--:R-:W-:Y:S01]  /*e680*/  IMAD R0, R8, 0x4, R9 ;  /* 0x0000000408007824 */ /* 0x008fe200078e0209 */
[----:B------:R-:W-:-:S03]  /*e690*/  IADD3 R8, P6, R9, R2, RZ ;  /* 0x0000000209087210 */ /* 0x000fc60007fde0ff */
[----:B0-----:R-:W-:Y:S01]  /*e6a0*/  IMAD R3, R21, 0x4, R0 ;  /* 0x0000000415037824 */ /* 0x001fe200078e0200 */
[----:B------:R1:W-:Y:S01]  /*e6b0*/  @P4 STG.E.U8 desc[UR8][R6.64], R27 ;  /* 0x0000001b06004986 */ /* 0x0003e2000c101108 */
[-C--:B------:R-:W-:Y:S02]  /*e6c0*/  IADD3 R12, P4, R13, R2.reuse, RZ ;  /* 0x000000020d0c7210 */ /* 0x080fe40007f9e0ff */
[-C--:B------:R-:W-:Y:S02]  /*e6d0*/  IADD3 R10, P5, R0, R2.reuse, RZ ;  /* 0x00000002000a7210 */ /* 0x080fe40007fbe0ff */
[----:B------:R-:W-:Y:S02]  /*e6e0*/  LEA.HI.X.SX32 R9, R9, R25, 0x1, P6 ;  /* 0x0000001909097211 */ /* 0x000fe400030f0eff */
[----:B------:R-:W-:Y:S02]  /*e6f0*/  IADD3 R2, P6, R3, R2, RZ ;  /* 0x0000000203027210 */ /* 0x000fe40007fde0ff */
[C---:B------:R-:W-:Y:S01]  /*e700*/  PRMT R21, R19.reuse, 0x7773, RZ ;  /* 0x0000777313157816 */ /* 0x040fe200000000ff */
[----:B------:R1:W-:Y:S01]  /*e710*/  @P3 STG.E.U8 desc[UR8][R8.64], R17 ;  /* 0x0000001108003986 */ /* 0x0003e2000c101108 */
[----:B------:R-:W-:-:S02]  /*e720*/  PRMT R19, R19, 0x7772, RZ ;  /* 0x0000777213137816 */ /* 0x000fc400000000ff */
[-C--:B------:R-:W-:Y:S02]  /*e730*/  LEA.HI.X.SX32 R11, R0, R25.reuse, 0x1, P5 ;  /* 0x00000019000b7211 */ /* 0x080fe400028f0eff */
[-C--:B------:R-:W-:Y:S02]  /*e740*/  LEA.HI.X.SX32 R3, R3, R25.reuse, 0x1, P6 ;  /* 0x0000001903037211 */ /* 0x080fe400030f0eff */
[----:B------:R-:W-:Y:S01]  /*e750*/  LEA.HI.X.SX32 R13, R13, R25, 0x1, P4 ;  /* 0x000000190d0d7211 */ /* 0x000fe200020f0eff */
[----:B------:R1:W-:Y:S04]  /*e760*/  @P2 STG.E.U8 desc[UR8][R10.64], R19 ;  /* 0x000000130a002986 */ /* 0x0003e8000c101108 */
[----:B------:R1:W-:Y:S01]  /*e770*/  @P1 STG.E.U8 desc[UR8][R2.64], R15 ;  /* 0x0000000f02001986 */ /* 0x0003e2000c101108 */
[----:B------:R-:W-:Y:S05]  /*e780*/  @!P0 EXIT ;  /* 0x000000000000894d */ /* 0x000fea0003800000 */
[----:B------:R-:W-:Y:S01]  /*e790*/  STG.E.U8 desc[UR8][R12.64], R21 ;  /* 0x000000150c007986 */ /* 0x000fe2000c101108 */
[----:B------:R-:W-:Y:S05]  /*e7a0*/  EXIT ;  /* 0x000000000000794d */ /* 0x000fea0003800000 */
.L_x_3:
[----:B------:R-:W-:-:S00]  /*e7b0*/  BRA `(.L_x_3) ;  /* 0xfffffffc00fc7947 */ /* 0x000fc0000383ffff */
[----:B------:R-:W-:-:S00]  /*e7c0*/  NOP ;  /* 0x0000000000007918 */ /* 0x000fc00000000000 */
        /* <DEDUP_REMOVED lines=11> */
.L_x_4:


//--------------------- .nv.shared.matmul_kernel  --------------------------
	.section	.nv.shared.matmul_kernel,"aw",@nobits
	.sectionflags	@""
	.align	16
	.zero		1024


//--------------------- .nv.shared.reserved.0     --------------------------
	.section	.nv.shared.reserved.0,"aw",@nobits
	.weak		__nv_reservedSMEM_offset_0_alias
	.size		__nv_reservedSMEM_offset_0_alias, 0, 0
	.other		__nv_reservedSMEM_offset_0_alias,@"STO_CUDA_RESERVED_SHARED STV_DEFAULT"
__nv_reservedSMEM_offset_0_alias:
	.zero		0


//--------------------- .nv.constant0.matmul_kernel --------------------------
	.section	.nv.constant0.matmul_kernel,"a",@progbits
	.sectionflags	@""
	.align	4
.nv.constant0.matmul_kernel:
	.zero		608


//--------------------- SYMBOLS --------------------------

	.type		.nv.reservedSmem.offset0,@object
	.size		.nv.reservedSmem.offset0,0x4
